//
// Generated by NVIDIA NVVM Compiler
//
// Compiler Build ID: CL-36424714
// Cuda compilation tools, release 13.0, V13.0.88
// Based on NVVM 20.0.0
//

.version 9.0
.target sm_100
.address_size 64

	// .globl	_Z28flash_attention_kernel_smallILi128ELb1EEvPK6__halfS2_S2_PS0_if
.extern .shared .align 16 .b8 smem[];

.visible .entry _Z28flash_attention_kernel_smallILi128ELb1EEvPK6__halfS2_S2_PS0_if(
	.param .u64 .ptr .align 1 _Z28flash_attention_kernel_smallILi128ELb1EEvPK6__halfS2_S2_PS0_if_param_0,
	.param .u64 .ptr .align 1 _Z28flash_attention_kernel_smallILi128ELb1EEvPK6__halfS2_S2_PS0_if_param_1,
	.param .u64 .ptr .align 1 _Z28flash_attention_kernel_smallILi128ELb1EEvPK6__halfS2_S2_PS0_if_param_2,
	.param .u64 .ptr .align 1 _Z28flash_attention_kernel_smallILi128ELb1EEvPK6__halfS2_S2_PS0_if_param_3,
	.param .u32 _Z28flash_attention_kernel_smallILi128ELb1EEvPK6__halfS2_S2_PS0_if_param_4,
	.param .f32 _Z28flash_attention_kernel_smallILi128ELb1EEvPK6__halfS2_S2_PS0_if_param_5
)
.maxntid 64
.minnctapersm 4
{
	.reg .pred 	%p<93>;
	.reg .b16 	%rs<209>;
	.reg .b32 	%r<612>;
	.reg .b32 	%f<1157>;
	.reg .b64 	%rd<45>;

	ld.param.u64 	%rd8, [_Z28flash_attention_kernel_smallILi128ELb1EEvPK6__halfS2_S2_PS0_if_param_0];
	ld.param.u64 	%rd10, [_Z28flash_attention_kernel_smallILi128ELb1EEvPK6__halfS2_S2_PS0_if_param_1];
	ld.param.u64 	%rd11, [_Z28flash_attention_kernel_smallILi128ELb1EEvPK6__halfS2_S2_PS0_if_param_2];
	ld.param.u64 	%rd9, [_Z28flash_attention_kernel_smallILi128ELb1EEvPK6__halfS2_S2_PS0_if_param_3];
	ld.param.u32 	%r94, [_Z28flash_attention_kernel_smallILi128ELb1EEvPK6__halfS2_S2_PS0_if_param_4];
	ld.param.f32 	%f273, [_Z28flash_attention_kernel_smallILi128ELb1EEvPK6__halfS2_S2_PS0_if_param_5];
	cvta.to.global.u64 	%rd1, %rd11;
	cvta.to.global.u64 	%rd2, %rd10;
	mov.u32 	%r1, %tid.x;
	shr.u32 	%r95, %r1, 2;
	and.b32  	%r2, %r95, 7;
	and.b32  	%r3, %r1, 3;
	mov.u32 	%r96, %ctaid.x;
	shl.b32 	%r4, %r96, 5;
	setp.ge.s32 	%p1, %r4, %r94;
	@%p1 bra 	$L__BB0_126;
	cvta.to.global.u64 	%rd12, %rd9;
	cvta.to.global.u64 	%rd13, %rd8;
	mov.u32 	%r98, %ctaid.y;
	shr.u32 	%r99, %r1, 1;
	and.b32  	%r100, %r99, 16;
	add.s32 	%r101, %r100, %r4;
	add.s32 	%r5, %r101, %r2;
	add.s32 	%r6, %r5, 8;
	mul.lo.s32 	%r102, %r98, %r94;
	shl.b32 	%r103, %r102, 7;
	cvt.s64.s32 	%rd3, %r103;
	shl.b32 	%r104, %r101, 7;
	cvt.s64.s32 	%rd14, %r104;
	add.s64 	%rd15, %rd3, %rd14;
	shl.b64 	%rd16, %rd15, 1;
	add.s64 	%rd4, %rd13, %rd16;
	add.s64 	%rd5, %rd12, %rd16;
	shl.b32 	%r7, %r3, 1;
	setp.ge.s32 	%p2, %r5, %r94;
	shl.b32 	%r105, %r2, 7;
	or.b32  	%r8, %r105, 1024;
	or.b32  	%r9, %r105, %r7;
	mul.wide.u32 	%rd17, %r9, 2;
	add.s64 	%rd6, %rd4, %rd17;
	mov.b32 	%r578, 0;
	mov.u32 	%r579, %r578;
	@%p2 bra 	$L__BB0_3;
	ld.global.nc.u32 	%r579, [%rd6];
	ld.global.nc.u32 	%r578, [%rd6+16];
$L__BB0_3:
	setp.ge.s32 	%p3, %r6, %r94;
	mov.b32 	%r580, 0;
	mov.u32 	%r581, %r580;
	@%p3 bra 	$L__BB0_5;
	add.s32 	%r107, %r8, %r7;
	mul.wide.u32 	%rd18, %r107, 2;
	add.s64 	%rd19, %rd4, %rd18;
	ld.global.nc.u32 	%r581, [%rd19];
	ld.global.nc.u32 	%r580, [%rd6+2064];
$L__BB0_5:
	setp.ge.s32 	%p4, %r5, %r94;
	mov.b32 	%r582, 0;
	mov.u32 	%r583, %r582;
	@%p4 bra 	$L__BB0_7;
	ld.global.nc.u32 	%r583, [%rd6+32];
	ld.global.nc.u32 	%r582, [%rd6+48];
$L__BB0_7:
	setp.ge.s32 	%p5, %r6, %r94;
	mov.b32 	%r584, 0;
	mov.u32 	%r585, %r584;
	@%p5 bra 	$L__BB0_9;
	ld.global.nc.u32 	%r585, [%rd6+2080];
	ld.global.nc.u32 	%r584, [%rd6+2096];
$L__BB0_9:
	setp.ge.s32 	%p6, %r5, %r94;
	mov.b32 	%r586, 0;
	mov.u32 	%r587, %r586;
	@%p6 bra 	$L__BB0_11;
	ld.global.nc.u32 	%r587, [%rd6+64];
	ld.global.nc.u32 	%r586, [%rd6+80];
$L__BB0_11:
	setp.ge.s32 	%p7, %r6, %r94;
	mov.b32 	%r588, 0;
	mov.u32 	%r589, %r588;
	@%p7 bra 	$L__BB0_13;
	ld.global.nc.u32 	%r589, [%rd6+2112];
	ld.global.nc.u32 	%r588, [%rd6+2128];
$L__BB0_13:
	setp.ge.s32 	%p8, %r5, %r94;
	mov.b32 	%r590, 0;
	mov.u32 	%r591, %r590;
	@%p8 bra 	$L__BB0_15;
	ld.global.nc.u32 	%r591, [%rd6+96];
	ld.global.nc.u32 	%r590, [%rd6+112];
$L__BB0_15:
	setp.ge.s32 	%p9, %r6, %r94;
	mov.b32 	%r592, 0;
	mov.u32 	%r593, %r592;
	@%p9 bra 	$L__BB0_17;
	ld.global.nc.u32 	%r593, [%rd6+2144];
	ld.global.nc.u32 	%r592, [%rd6+2160];
$L__BB0_17:
	setp.ge.s32 	%p10, %r5, %r94;
	mov.b32 	%r594, 0;
	mov.u32 	%r595, %r594;
	@%p10 bra 	$L__BB0_19;
	ld.global.nc.u32 	%r595, [%rd6+128];
	ld.global.nc.u32 	%r594, [%rd6+144];
$L__BB0_19:
	setp.ge.s32 	%p11, %r6, %r94;
	mov.b32 	%r596, 0;
	mov.u32 	%r597, %r596;
	@%p11 bra 	$L__BB0_21;
	ld.global.nc.u32 	%r597, [%rd6+2176];
	ld.global.nc.u32 	%r596, [%rd6+2192];
$L__BB0_21:
	setp.ge.s32 	%p12, %r5, %r94;
	mov.b32 	%r598, 0;
	mov.u32 	%r599, %r598;
	@%p12 bra 	$L__BB0_23;
	ld.global.nc.u32 	%r599, [%rd6+160];
	ld.global.nc.u32 	%r598, [%rd6+176];
$L__BB0_23:
	setp.ge.s32 	%p13, %r6, %r94;
	mov.b32 	%r600, 0;
	mov.u32 	%r601, %r600;
	@%p13 bra 	$L__BB0_25;
	ld.global.nc.u32 	%r601, [%rd6+2208];
	ld.global.nc.u32 	%r600, [%rd6+2224];
$L__BB0_25:
	setp.ge.s32 	%p14, %r5, %r94;
	mov.b32 	%r602, 0;
	mov.u32 	%r603, %r602;
	@%p14 bra 	$L__BB0_27;
	ld.global.nc.u32 	%r603, [%rd6+192];
	ld.global.nc.u32 	%r602, [%rd6+208];
$L__BB0_27:
	setp.ge.s32 	%p15, %r6, %r94;
	mov.b32 	%r604, 0;
	mov.u32 	%r605, %r604;
	@%p15 bra 	$L__BB0_29;
	ld.global.nc.u32 	%r605, [%rd6+2240];
	ld.global.nc.u32 	%r604, [%rd6+2256];
$L__BB0_29:
	setp.ge.s32 	%p16, %r5, %r94;
	mov.b32 	%r606, 0;
	mov.u32 	%r607, %r606;
	@%p16 bra 	$L__BB0_31;
	ld.global.nc.u32 	%r607, [%rd6+224];
	ld.global.nc.u32 	%r606, [%rd6+240];
$L__BB0_31:
	setp.ge.s32 	%p17, %r6, %r94;
	mov.b32 	%r608, 0;
	mov.u32 	%r609, %r608;
	@%p17 bra 	$L__BB0_33;
	ld.global.nc.u32 	%r609, [%rd6+2272];
	ld.global.nc.u32 	%r608, [%rd6+2288];
$L__BB0_33:
	add.s32 	%r122, %r4, 32;
	min.s32 	%r74, %r122, %r94;
	setp.lt.s32 	%p18, %r74, 1;
	mov.f32 	%f1091, 0f00000000;
	mov.f32 	%f1092, %f1091;
	mov.f32 	%f1093, %f1091;
	mov.f32 	%f1094, %f1091;
	mov.f32 	%f1095, %f1091;
	mov.f32 	%f1096, %f1091;
	mov.f32 	%f1097, %f1091;
	mov.f32 	%f1098, %f1091;
	mov.f32 	%f1099, %f1091;
	mov.f32 	%f1100, %f1091;
	mov.f32 	%f1101, %f1091;
	mov.f32 	%f1102, %f1091;
	mov.f32 	%f1103, %f1091;
	mov.f32 	%f1104, %f1091;
	mov.f32 	%f1105, %f1091;
	mov.f32 	%f1106, %f1091;
	mov.f32 	%f1107, %f1091;
	mov.f32 	%f1108, %f1091;
	mov.f32 	%f1109, %f1091;
	mov.f32 	%f1110, %f1091;
	mov.f32 	%f1111, %f1091;
	mov.f32 	%f1112, %f1091;
	mov.f32 	%f1113, %f1091;
	mov.f32 	%f1114, %f1091;
	mov.f32 	%f1115, %f1091;
	mov.f32 	%f1116, %f1091;
	mov.f32 	%f1117, %f1091;
	mov.f32 	%f1118, %f1091;
	mov.f32 	%f1119, %f1091;
	mov.f32 	%f1120, %f1091;
	mov.f32 	%f1121, %f1091;
	mov.f32 	%f1122, %f1091;
	mov.f32 	%f1123, %f1091;
	mov.f32 	%f1124, %f1091;
	mov.f32 	%f1125, %f1091;
	mov.f32 	%f1126, %f1091;
	mov.f32 	%f1127, %f1091;
	mov.f32 	%f1128, %f1091;
	mov.f32 	%f1129, %f1091;
	mov.f32 	%f1130, %f1091;
	mov.f32 	%f1131, %f1091;
	mov.f32 	%f1132, %f1091;
	mov.f32 	%f1133, %f1091;
	mov.f32 	%f1134, %f1091;
	mov.f32 	%f1135, %f1091;
	mov.f32 	%f1136, %f1091;
	mov.f32 	%f1137, %f1091;
	mov.f32 	%f1138, %f1091;
	mov.f32 	%f1139, %f1091;
	mov.f32 	%f1140, %f1091;
	mov.f32 	%f1141, %f1091;
	mov.f32 	%f1142, %f1091;
	mov.f32 	%f1143, %f1091;
	mov.f32 	%f1144, %f1091;
	mov.f32 	%f1145, %f1091;
	mov.f32 	%f1146, %f1091;
	mov.f32 	%f1147, %f1091;
	mov.f32 	%f1148, %f1091;
	mov.f32 	%f1149, %f1091;
	mov.f32 	%f1150, %f1091;
	mov.f32 	%f1151, %f1091;
	mov.f32 	%f1152, %f1091;
	mov.f32 	%f1153, %f1091;
	mov.f32 	%f1154, %f1091;
	mov.f32 	%f1155, %f1091;
	mov.f32 	%f1156, %f1091;
	@%p18 bra 	$L__BB0_62;
	shr.u32 	%r75, %r1, 4;
	shl.b32 	%r124, %r1, 3;
	and.b32  	%r76, %r124, 120;
	mul.lo.s32 	%r125, %r2, 136;
	or.b32  	%r126, %r125, %r7;
	shl.b32 	%r127, %r126, 1;
	mov.u32 	%r128, smem;
	add.s32 	%r77, %r128, %r127;
	mul.lo.s32 	%r129, %r3, 272;
	or.b32  	%r130, %r129, %r2;
	shl.b32 	%r131, %r130, 1;
	add.s32 	%r132, %r128, %r131;
	add.s32 	%r78, %r132, 8704;
	mov.f32 	%f1069, 0fFF7FFFFF;
	mov.b32 	%r610, 0;
	mov.f32 	%f1091, 0f00000000;
	mov.f32 	%f1070, %f1069;
$L__BB0_35:
	mov.f32 	%f66, %f1070;
	mov.f32 	%f65, %f1069;
	mov.u32 	%r611, %r75;
$L__BB0_36:
	add.s32 	%r81, %r611, %r610;
	setp.ge.s32 	%p19, %r81, %r94;
	@%p19 bra 	$L__BB0_38;
	mad.lo.s32 	%r137, %r611, 136, %r76;
	shl.b32 	%r138, %r137, 1;
	add.s32 	%r140, %r128, %r138;
	shl.b32 	%r141, %r81, 7;
	or.b32  	%r142, %r141, %r76;
	cvt.u64.u32 	%rd20, %r142;
	add.s64 	%rd21, %rd20, %rd3;
	shl.b64 	%rd22, %rd21, 1;
	add.s64 	%rd23, %rd2, %rd22;
	ld.global.nc.v4.f32 	{%f278, %f279, %f280, %f281}, [%rd23];
	st.shared.v4.f32 	[%r140], {%f278, %f279, %f280, %f281};
	add.s64 	%rd24, %rd1, %rd22;
	ld.global.nc.v4.f32 	{%f282, %f283, %f284, %f285}, [%rd24];
	st.shared.v4.f32 	[%r140+8704], {%f282, %f283, %f284, %f285};
	bra.uni 	$L__BB0_39;
$L__BB0_38:
	mad.lo.s32 	%r133, %r611, 136, %r76;
	shl.b32 	%r134, %r133, 1;
	add.s32 	%r136, %r128, %r134;
	mov.f32 	%f277, 0f00000000;
	st.shared.v4.f32 	[%r136], {%f277, %f277, %f277, %f277};
	st.shared.v4.f32 	[%r136+8704], {%f277, %f277, %f277, %f277};
$L__BB0_39:
	add.s32 	%r82, %r611, 4;
	add.s32 	%r83, %r81, 4;
	setp.lt.s32 	%p20, %r83, %r94;
	@%p20 bra 	$L__BB0_41;
	mad.lo.s32 	%r143, %r82, 136, %r76;
	shl.b32 	%r144, %r143, 1;
	add.s32 	%r146, %r128, %r144;
	mov.f32 	%f286, 0f00000000;
	st.shared.v4.f32 	[%r146], {%f286, %f286, %f286, %f286};
	st.shared.v4.f32 	[%r146+8704], {%f286, %f286, %f286, %f286};
	bra.uni 	$L__BB0_42;
$L__BB0_41:
	mad.lo.s32 	%r147, %r82, 136, %r76;
	shl.b32 	%r148, %r147, 1;
	add.s32 	%r150, %r128, %r148;
	shl.b32 	%r151, %r83, 7;
	or.b32  	%r152, %r151, %r76;
	cvt.u64.u32 	%rd25, %r152;
	add.s64 	%rd26, %rd25, %rd3;
	shl.b64 	%rd27, %rd26, 1;
	add.s64 	%rd28, %rd2, %rd27;
	ld.global.nc.v4.f32 	{%f287, %f288, %f289, %f290}, [%rd28];
	st.shared.v4.f32 	[%r150], {%f287, %f288, %f289, %f290};
	add.s64 	%rd29, %rd1, %rd27;
	ld.global.nc.v4.f32 	{%f291, %f292, %f293, %f294}, [%rd29];
	st.shared.v4.f32 	[%r150+8704], {%f291, %f292, %f293, %f294};
$L__BB0_42:
	add.s32 	%r84, %r611, 8;
	add.s32 	%r85, %r81, 8;
	setp.lt.s32 	%p21, %r85, %r94;
	@%p21 bra 	$L__BB0_44;
	mad.lo.s32 	%r153, %r84, 136, %r76;
	shl.b32 	%r154, %r153, 1;
	add.s32 	%r156, %r128, %r154;
	mov.f32 	%f295, 0f00000000;
	st.shared.v4.f32 	[%r156], {%f295, %f295, %f295, %f295};
	st.shared.v4.f32 	[%r156+8704], {%f295, %f295, %f295, %f295};
	bra.uni 	$L__BB0_45;
$L__BB0_44:
	mad.lo.s32 	%r157, %r84, 136, %r76;
	shl.b32 	%r158, %r157, 1;
	add.s32 	%r160, %r128, %r158;
	shl.b32 	%r161, %r85, 7;
	or.b32  	%r162, %r161, %r76;
	cvt.u64.u32 	%rd30, %r162;
	add.s64 	%rd31, %rd30, %rd3;
	shl.b64 	%rd32, %rd31, 1;
	add.s64 	%rd33, %rd2, %rd32;
	ld.global.nc.v4.f32 	{%f296, %f297, %f298, %f299}, [%rd33];
	st.shared.v4.f32 	[%r160], {%f296, %f297, %f298, %f299};
	add.s64 	%rd34, %rd1, %rd32;
	ld.global.nc.v4.f32 	{%f300, %f301, %f302, %f303}, [%rd34];
	st.shared.v4.f32 	[%r160+8704], {%f300, %f301, %f302, %f303};
$L__BB0_45:
	add.s32 	%r86, %r611, 12;
	add.s32 	%r87, %r81, 12;
	setp.lt.s32 	%p22, %r87, %r94;
	@%p22 bra 	$L__BB0_47;
	mad.lo.s32 	%r163, %r86, 136, %r76;
	shl.b32 	%r164, %r163, 1;
	add.s32 	%r166, %r128, %r164;
	mov.f32 	%f304, 0f00000000;
	st.shared.v4.f32 	[%r166], {%f304, %f304, %f304, %f304};
	st.shared.v4.f32 	[%r166+8704], {%f304, %f304, %f304, %f304};
	bra.uni 	$L__BB0_48;
$L__BB0_47:
	mad.lo.s32 	%r167, %r86, 136, %r76;
	shl.b32 	%r168, %r167, 1;
	add.s32 	%r170, %r128, %r168;
	shl.b32 	%r171, %r87, 7;
	or.b32  	%r172, %r171, %r76;
	cvt.u64.u32 	%rd35, %r172;
	add.s64 	%rd36, %rd35, %rd3;
	shl.b64 	%rd37, %rd36, 1;
	add.s64 	%rd38, %rd2, %rd37;
	ld.global.nc.v4.f32 	{%f305, %f306, %f307, %f308}, [%rd38];
	st.shared.v4.f32 	[%r170], {%f305, %f306, %f307, %f308};
	add.s64 	%rd39, %rd1, %rd37;
	ld.global.nc.v4.f32 	{%f309, %f310, %f311, %f312}, [%rd39];
	st.shared.v4.f32 	[%r170+8704], {%f309, %f310, %f311, %f312};
$L__BB0_48:
	add.s32 	%r88, %r611, 16;
	setp.lt.u32 	%p23, %r611, 16;
	mov.u32 	%r611, %r88;
	@%p23 bra 	$L__BB0_36;
	bar.sync 	0;
	ld.shared.u32 	%r177, [%r77];
	ld.shared.u32 	%r178, [%r77+16];
	mov.f32 	%f344, 0f00000000;
	// begin inline asm
	mma.sync.aligned.m16n8k16.row.col.f32.f16.f16.f32 {%f313, %f314, %f315, %f316}, {%r579, %r578, %r581, %r580}, {%r177, %r178}, {%f344, %f344, %f344, %f344};

	// end inline asm
	ld.shared.u32 	%r183, [%r77+2176];
	ld.shared.u32 	%r184, [%r77+2192];
	// begin inline asm
	mma.sync.aligned.m16n8k16.row.col.f32.f16.f16.f32 {%f321, %f322, %f323, %f324}, {%r579, %r578, %r581, %r580}, {%r183, %r184}, {%f344, %f344, %f344, %f344};

	// end inline asm
	ld.shared.u32 	%r189, [%r77+4352];
	ld.shared.u32 	%r190, [%r77+4368];
	// begin inline asm
	mma.sync.aligned.m16n8k16.row.col.f32.f16.f16.f32 {%f329, %f330, %f331, %f332}, {%r579, %r578, %r581, %r580}, {%r189, %r190}, {%f344, %f344, %f344, %f344};

	// end inline asm
	ld.shared.u32 	%r195, [%r77+6528];
	ld.shared.u32 	%r196, [%r77+6544];
	// begin inline asm
	mma.sync.aligned.m16n8k16.row.col.f32.f16.f16.f32 {%f337, %f338, %f339, %f340}, {%r579, %r578, %r581, %r580}, {%r195, %r196}, {%f344, %f344, %f344, %f344};

	// end inline asm
	ld.shared.u32 	%r201, [%r77+32];
	ld.shared.u32 	%r202, [%r77+48];
	// begin inline asm
	mma.sync.aligned.m16n8k16.row.col.f32.f16.f16.f32 {%f345, %f346, %f347, %f348}, {%r583, %r582, %r585, %r584}, {%r201, %r202}, {%f313, %f314, %f315, %f316};

	// end inline asm
	ld.shared.u32 	%r207, [%r77+2208];
	ld.shared.u32 	%r208, [%r77+2224];
	// begin inline asm
	mma.sync.aligned.m16n8k16.row.col.f32.f16.f16.f32 {%f353, %f354, %f355, %f356}, {%r583, %r582, %r585, %r584}, {%r207, %r208}, {%f321, %f322, %f323, %f324};

	// end inline asm
	ld.shared.u32 	%r213, [%r77+4384];
	ld.shared.u32 	%r214, [%r77+4400];
	// begin inline asm
	mma.sync.aligned.m16n8k16.row.col.f32.f16.f16.f32 {%f361, %f362, %f363, %f364}, {%r583, %r582, %r585, %r584}, {%r213, %r214}, {%f329, %f330, %f331, %f332};

	// end inline asm
	ld.shared.u32 	%r219, [%r77+6560];
	ld.shared.u32 	%r220, [%r77+6576];
	// begin inline asm
	mma.sync.aligned.m16n8k16.row.col.f32.f16.f16.f32 {%f369, %f370, %f371, %f372}, {%r583, %r582, %r585, %r584}, {%r219, %r220}, {%f337, %f338, %f339, %f340};

	// end inline asm
	ld.shared.u32 	%r225, [%r77+64];
	ld.shared.u32 	%r226, [%r77+80];
	// begin inline asm
	mma.sync.aligned.m16n8k16.row.col.f32.f16.f16.f32 {%f377, %f378, %f379, %f380}, {%r587, %r586, %r589, %r588}, {%r225, %r226}, {%f345, %f346, %f347, %f348};

	// end inline asm
	ld.shared.u32 	%r231, [%r77+2240];
	ld.shared.u32 	%r232, [%r77+2256];
	// begin inline asm
	mma.sync.aligned.m16n8k16.row.col.f32.f16.f16.f32 {%f385, %f386, %f387, %f388}, {%r587, %r586, %r589, %r588}, {%r231, %r232}, {%f353, %f354, %f355, %f356};

	// end inline asm
	ld.shared.u32 	%r237, [%r77+4416];
	ld.shared.u32 	%r238, [%r77+4432];
	// begin inline asm
	mma.sync.aligned.m16n8k16.row.col.f32.f16.f16.f32 {%f393, %f394, %f395, %f396}, {%r587, %r586, %r589, %r588}, {%r237, %r238}, {%f361, %f362, %f363, %f364};

	// end inline asm
	ld.shared.u32 	%r243, [%r77+6592];
	ld.shared.u32 	%r244, [%r77+6608];
	// begin inline asm
	mma.sync.aligned.m16n8k16.row.col.f32.f16.f16.f32 {%f401, %f402, %f403, %f404}, {%r587, %r586, %r589, %r588}, {%r243, %r244}, {%f369, %f370, %f371, %f372};

	// end inline asm
	ld.shared.u32 	%r249, [%r77+96];
	ld.shared.u32 	%r250, [%r77+112];
	// begin inline asm
	mma.sync.aligned.m16n8k16.row.col.f32.f16.f16.f32 {%f409, %f410, %f411, %f412}, {%r591, %r590, %r593, %r592}, {%r249, %r250}, {%f377, %f378, %f379, %f380};

	// end inline asm
	ld.shared.u32 	%r255, [%r77+2272];
	ld.shared.u32 	%r256, [%r77+2288];
	// begin inline asm
	mma.sync.aligned.m16n8k16.row.col.f32.f16.f16.f32 {%f417, %f418, %f419, %f420}, {%r591, %r590, %r593, %r592}, {%r255, %r256}, {%f385, %f386, %f387, %f388};

	// end inline asm
	ld.shared.u32 	%r261, [%r77+4448];
	ld.shared.u32 	%r262, [%r77+4464];
	// begin inline asm
	mma.sync.aligned.m16n8k16.row.col.f32.f16.f16.f32 {%f425, %f426, %f427, %f428}, {%r591, %r590, %r593, %r592}, {%r261, %r262}, {%f393, %f394, %f395, %f396};

	// end inline asm
	ld.shared.u32 	%r267, [%r77+6624];
	ld.shared.u32 	%r268, [%r77+6640];
	// begin inline asm
	mma.sync.aligned.m16n8k16.row.col.f32.f16.f16.f32 {%f433, %f434, %f435, %f436}, {%r591, %r590, %r593, %r592}, {%r267, %r268}, {%f401, %f402, %f403, %f404};

	// end inline asm
	ld.shared.u32 	%r273, [%r77+128];
	ld.shared.u32 	%r274, [%r77+144];
	// begin inline asm
	mma.sync.aligned.m16n8k16.row.col.f32.f16.f16.f32 {%f441, %f442, %f443, %f444}, {%r595, %r594, %r597, %r596}, {%r273, %r274}, {%f409, %f410, %f411, %f412};

	// end inline asm
	ld.shared.u32 	%r279, [%r77+2304];
	ld.shared.u32 	%r280, [%r77+2320];
	// begin inline asm
	mma.sync.aligned.m16n8k16.row.col.f32.f16.f16.f32 {%f449, %f450, %f451, %f452}, {%r595, %r594, %r597, %r596}, {%r279, %r280}, {%f417, %f418, %f419, %f420};

	// end inline asm
	ld.shared.u32 	%r285, [%r77+4480];
	ld.shared.u32 	%r286, [%r77+4496];
	// begin inline asm
	mma.sync.aligned.m16n8k16.row.col.f32.f16.f16.f32 {%f457, %f458, %f459, %f460}, {%r595, %r594, %r597, %r596}, {%r285, %r286}, {%f425, %f426, %f427, %f428};

	// end inline asm
	ld.shared.u32 	%r291, [%r77+6656];
	ld.shared.u32 	%r292, [%r77+6672];
	// begin inline asm
	mma.sync.aligned.m16n8k16.row.col.f32.f16.f16.f32 {%f465, %f466, %f467, %f468}, {%r595, %r594, %r597, %r596}, {%r291, %r292}, {%f433, %f434, %f435, %f436};

	// end inline asm
	ld.shared.u32 	%r297, [%r77+160];
	ld.shared.u32 	%r298, [%r77+176];
	// begin inline asm
	mma.sync.aligned.m16n8k16.row.col.f32.f16.f16.f32 {%f473, %f474, %f475, %f476}, {%r599, %r598, %r601, %r600}, {%r297, %r298}, {%f441, %f442, %f443, %f444};

	// end inline asm
	ld.shared.u32 	%r303, [%r77+2336];
	ld.shared.u32 	%r304, [%r77+2352];
	// begin inline asm
	mma.sync.aligned.m16n8k16.row.col.f32.f16.f16.f32 {%f481, %f482, %f483, %f484}, {%r599, %r598, %r601, %r600}, {%r303, %r304}, {%f449, %f450, %f451, %f452};

	// end inline asm
	ld.shared.u32 	%r309, [%r77+4512];
	ld.shared.u32 	%r310, [%r77+4528];
	// begin inline asm
	mma.sync.aligned.m16n8k16.row.col.f32.f16.f16.f32 {%f489, %f490, %f491, %f492}, {%r599, %r598, %r601, %r600}, {%r309, %r310}, {%f457, %f458, %f459, %f460};

	// end inline asm
	ld.shared.u32 	%r315, [%r77+6688];
	ld.shared.u32 	%r316, [%r77+6704];
	// begin inline asm
	mma.sync.aligned.m16n8k16.row.col.f32.f16.f16.f32 {%f497, %f498, %f499, %f500}, {%r599, %r598, %r601, %r600}, {%r315, %r316}, {%f465, %f466, %f467, %f468};

	// end inline asm
	ld.shared.u32 	%r321, [%r77+192];
	ld.shared.u32 	%r322, [%r77+208];
	// begin inline asm
	mma.sync.aligned.m16n8k16.row.col.f32.f16.f16.f32 {%f505, %f506, %f507, %f508}, {%r603, %r602, %r605, %r604}, {%r321, %r322}, {%f473, %f474, %f475, %f476};

	// end inline asm
	ld.shared.u32 	%r327, [%r77+2368];
	ld.shared.u32 	%r328, [%r77+2384];
	// begin inline asm
	mma.sync.aligned.m16n8k16.row.col.f32.f16.f16.f32 {%f513, %f514, %f515, %f516}, {%r603, %r602, %r605, %r604}, {%r327, %r328}, {%f481, %f482, %f483, %f484};

	// end inline asm
	ld.shared.u32 	%r333, [%r77+4544];
	ld.shared.u32 	%r334, [%r77+4560];
	// begin inline asm
	mma.sync.aligned.m16n8k16.row.col.f32.f16.f16.f32 {%f521, %f522, %f523, %f524}, {%r603, %r602, %r605, %r604}, {%r333, %r334}, {%f489, %f490, %f491, %f492};

	// end inline asm
	ld.shared.u32 	%r339, [%r77+6720];
	ld.shared.u32 	%r340, [%r77+6736];
	// begin inline asm
	mma.sync.aligned.m16n8k16.row.col.f32.f16.f16.f32 {%f529, %f530, %f531, %f532}, {%r603, %r602, %r605, %r604}, {%r339, %r340}, {%f497, %f498, %f499, %f500};

	// end inline asm
	ld.shared.u32 	%r345, [%r77+224];
	ld.shared.u32 	%r346, [%r77+240];
	// begin inline asm
	mma.sync.aligned.m16n8k16.row.col.f32.f16.f16.f32 {%f537, %f538, %f539, %f540}, {%r607, %r606, %r609, %r608}, {%r345, %r346}, {%f505, %f506, %f507, %f508};

	// end inline asm
	ld.shared.u32 	%r351, [%r77+2400];
	ld.shared.u32 	%r352, [%r77+2416];
	// begin inline asm
	mma.sync.aligned.m16n8k16.row.col.f32.f16.f16.f32 {%f545, %f546, %f547, %f548}, {%r607, %r606, %r609, %r608}, {%r351, %r352}, {%f513, %f514, %f515, %f516};

	// end inline asm
	ld.shared.u32 	%r357, [%r77+4576];
	ld.shared.u32 	%r358, [%r77+4592];
	// begin inline asm
	mma.sync.aligned.m16n8k16.row.col.f32.f16.f16.f32 {%f553, %f554, %f555, %f556}, {%r607, %r606, %r609, %r608}, {%r357, %r358}, {%f521, %f522, %f523, %f524};

	// end inline asm
	ld.shared.u32 	%r363, [%r77+6752];
	ld.shared.u32 	%r364, [%r77+6768];
	// begin inline asm
	mma.sync.aligned.m16n8k16.row.col.f32.f16.f16.f32 {%f561, %f562, %f563, %f564}, {%r607, %r606, %r609, %r608}, {%r363, %r364}, {%f529, %f530, %f531, %f532};

	// end inline asm
	add.s32 	%r89, %r610, %r7;
	setp.ge.s32 	%p24, %r89, %r94;
	mov.f32 	%f1073, 0fC61C4000;
	mov.f32 	%f1074, %f1073;
	mov.f32 	%f1075, %f1073;
	mov.f32 	%f1076, %f1073;
	@%p24 bra 	$L__BB0_51;
	add.s32 	%r365, %r89, 1;
	setp.lt.s32 	%p25, %r365, %r94;
	mul.f32 	%f570, %f273, %f540;
	selp.f32 	%f1073, %f570, 0fC61C4000, %p25;
	mul.f32 	%f571, %f273, %f538;
	selp.f32 	%f1075, %f571, 0fC61C4000, %p25;
	mul.f32 	%f1074, %f273, %f539;
	mul.f32 	%f1076, %f273, %f537;
$L__BB0_51:
	setp.gt.s32 	%p26, %r89, %r5;
	selp.f32 	%f93, 0fC61C4000, %f1076, %p26;
	setp.lt.s32 	%p27, %r89, %r5;
	selp.f32 	%f94, %f1075, 0fC61C4000, %p27;
	setp.gt.s32 	%p28, %r89, %r6;
	selp.f32 	%f95, 0fC61C4000, %f1074, %p28;
	setp.lt.s32 	%p29, %r89, %r6;
	selp.f32 	%f96, %f1073, 0fC61C4000, %p29;
	add.s32 	%r90, %r89, 8;
	setp.ge.s32 	%p30, %r90, %r94;
	mov.f32 	%f1077, 0fC61C4000;
	mov.f32 	%f1078, %f1077;
	mov.f32 	%f1079, %f1077;
	mov.f32 	%f1080, %f1077;
	@%p30 bra 	$L__BB0_53;
	add.s32 	%r366, %r89, 9;
	setp.lt.s32 	%p31, %r366, %r94;
	mul.f32 	%f573, %f273, %f548;
	selp.f32 	%f1077, %f573, 0fC61C4000, %p31;
	mul.f32 	%f574, %f273, %f546;
	selp.f32 	%f1079, %f574, 0fC61C4000, %p31;
	mul.f32 	%f1078, %f273, %f547;
	mul.f32 	%f1080, %f273, %f545;
$L__BB0_53:
	setp.lt.s32 	%p32, %r89, %r5;
	setp.gt.s32 	%p33, %r89, %r5;
	setp.gt.s32 	%p34, %r90, %r5;
	selp.f32 	%f105, 0fC61C4000, %f1080, %p34;
	setp.lt.s32 	%p35, %r90, %r5;
	selp.f32 	%f106, %f1079, 0fC61C4000, %p35;
	selp.f32 	%f107, 0fC61C4000, %f1078, %p33;
	selp.f32 	%f108, %f1077, 0fC61C4000, %p32;
	add.s32 	%r91, %r89, 16;
	setp.ge.s32 	%p36, %r91, %r94;
	mov.f32 	%f1081, 0fC61C4000;
	mov.f32 	%f1082, %f1081;
	mov.f32 	%f1083, %f1081;
	mov.f32 	%f1084, %f1081;
	@%p36 bra 	$L__BB0_55;
	add.s32 	%r367, %r89, 17;
	setp.lt.s32 	%p37, %r367, %r94;
	mul.f32 	%f576, %f273, %f556;
	selp.f32 	%f1081, %f576, 0fC61C4000, %p37;
	mul.f32 	%f577, %f273, %f554;
	selp.f32 	%f1083, %f577, 0fC61C4000, %p37;
	mul.f32 	%f1082, %f273, %f555;
	mul.f32 	%f1084, %f273, %f553;
$L__BB0_55:
	setp.gt.s32 	%p38, %r91, %r5;
	selp.f32 	%f117, 0fC61C4000, %f1084, %p38;
	setp.lt.s32 	%p39, %r91, %r5;
	selp.f32 	%f118, %f1083, 0fC61C4000, %p39;
	setp.gt.s32 	%p40, %r91, %r6;
	selp.f32 	%f119, 0fC61C4000, %f1082, %p40;
	setp.lt.s32 	%p41, %r91, %r6;
	selp.f32 	%f120, %f1081, 0fC61C4000, %p41;
	add.s32 	%r92, %r89, 24;
	setp.ge.s32 	%p42, %r92, %r94;
	mov.f32 	%f1085, 0fC61C4000;
	mov.f32 	%f1086, %f1085;
	mov.f32 	%f1087, %f1085;
	mov.f32 	%f1088, %f1085;
	@%p42 bra 	$L__BB0_57;
	add.s32 	%r368, %r89, 25;
	setp.lt.s32 	%p43, %r368, %r94;
	mul.f32 	%f579, %f273, %f564;
	selp.f32 	%f1085, %f579, 0fC61C4000, %p43;
	mul.f32 	%f580, %f273, %f562;
	selp.f32 	%f1087, %f580, 0fC61C4000, %p43;
	mul.f32 	%f1086, %f273, %f563;
	mul.f32 	%f1088, %f273, %f561;
$L__BB0_57:
	setp.gt.s32 	%p44, %r92, %r5;
	selp.f32 	%f129, 0fC61C4000, %f1088, %p44;
	setp.lt.s32 	%p45, %r92, %r5;
	selp.f32 	%f130, %f1087, 0fC61C4000, %p45;
	setp.gt.s32 	%p46, %r92, %r6;
	selp.f32 	%f131, 0fC61C4000, %f1086, %p46;
	setp.lt.s32 	%p47, %r92, %r6;
	selp.f32 	%f132, %f1085, 0fC61C4000, %p47;
	max.f32 	%f582, %f129, %f130;
	max.f32 	%f583, %f105, %f106;
	max.f32 	%f584, %f93, %f94;
	max.f32 	%f585, %f584, 0fFF7FFFFF;
	max.f32 	%f586, %f585, %f583;
	max.f32 	%f587, %f117, %f118;
	max.f32 	%f588, %f586, %f587;
	max.f32 	%f589, %f588, %f582;
	max.f32 	%f590, %f131, %f132;
	max.f32 	%f591, %f107, %f108;
	max.f32 	%f592, %f95, %f96;
	max.f32 	%f593, %f592, 0fFF7FFFFF;
	max.f32 	%f594, %f593, %f591;
	max.f32 	%f595, %f119, %f120;
	max.f32 	%f596, %f594, %f595;
	max.f32 	%f597, %f596, %f590;
	mov.b32 	%r369, %f589;
	shfl.sync.bfly.b32	%r370|%p48, %r369, 1, 31, -1;
	mov.b32 	%f598, %r370;
	max.f32 	%f599, %f589, %f598;
	mov.b32 	%r371, %f599;
	shfl.sync.bfly.b32	%r372|%p49, %r371, 2, 31, -1;
	mov.b32 	%f600, %r372;
	max.f32 	%f601, %f599, %f600;
	mov.b32 	%r373, %f597;
	shfl.sync.bfly.b32	%r374|%p50, %r373, 1, 31, -1;
	mov.b32 	%f602, %r374;
	max.f32 	%f603, %f597, %f602;
	mov.b32 	%r375, %f603;
	shfl.sync.bfly.b32	%r376|%p51, %r375, 2, 31, -1;
	mov.b32 	%f604, %r376;
	max.f32 	%f605, %f603, %f604;
	max.f32 	%f1070, %f66, %f601;
	max.f32 	%f1069, %f65, %f605;
	setp.leu.f32 	%p52, %f66, 0fFEFFFFFF;
	mov.f32 	%f1089, 0f00000000;
	@%p52 bra 	$L__BB0_59;
	sub.f32 	%f606, %f66, %f1070;
	mul.f32 	%f607, %f606, 0f3FB8AA3B;
	ex2.approx.f32 	%f1089, %f607;
$L__BB0_59:
	setp.leu.f32 	%p53, %f65, 0fFEFFFFFF;
	mov.f32 	%f1090, 0f00000000;
	@%p53 bra 	$L__BB0_61;
	sub.f32 	%f609, %f65, %f1069;
	mul.f32 	%f610, %f609, 0f3FB8AA3B;
	ex2.approx.f32 	%f1090, %f610;
$L__BB0_61:
	mul.f32 	%f623, %f1089, %f1138;
	mul.f32 	%f624, %f1089, %f1137;
	mul.f32 	%f625, %f1090, %f1136;
	mul.f32 	%f626, %f1090, %f1135;
	mul.f32 	%f647, %f1089, %f1134;
	mul.f32 	%f648, %f1089, %f1133;
	mul.f32 	%f649, %f1090, %f1132;
	mul.f32 	%f650, %f1090, %f1131;
	mul.f32 	%f663, %f1089, %f1130;
	mul.f32 	%f664, %f1089, %f1129;
	mul.f32 	%f665, %f1090, %f1128;
	mul.f32 	%f666, %f1090, %f1127;
	mul.f32 	%f679, %f1089, %f1126;
	mul.f32 	%f680, %f1089, %f1125;
	mul.f32 	%f681, %f1090, %f1124;
	mul.f32 	%f682, %f1090, %f1123;
	mul.f32 	%f695, %f1089, %f1122;
	mul.f32 	%f696, %f1089, %f1121;
	mul.f32 	%f697, %f1090, %f1120;
	mul.f32 	%f698, %f1090, %f1119;
	mul.f32 	%f711, %f1089, %f1118;
	mul.f32 	%f712, %f1089, %f1117;
	mul.f32 	%f713, %f1090, %f1116;
	mul.f32 	%f714, %f1090, %f1115;
	mul.f32 	%f727, %f1089, %f1114;
	mul.f32 	%f728, %f1089, %f1113;
	mul.f32 	%f729, %f1090, %f1112;
	mul.f32 	%f730, %f1090, %f1111;
	mul.f32 	%f743, %f1089, %f1110;
	mul.f32 	%f744, %f1089, %f1109;
	mul.f32 	%f745, %f1090, %f1108;
	mul.f32 	%f746, %f1090, %f1107;
	mul.f32 	%f759, %f1089, %f1106;
	mul.f32 	%f760, %f1089, %f1105;
	mul.f32 	%f761, %f1090, %f1104;
	mul.f32 	%f762, %f1090, %f1103;
	mul.f32 	%f775, %f1089, %f1102;
	mul.f32 	%f776, %f1089, %f1101;
	mul.f32 	%f777, %f1090, %f1100;
	mul.f32 	%f778, %f1090, %f1099;
	mul.f32 	%f791, %f1089, %f1098;
	mul.f32 	%f792, %f1089, %f1097;
	mul.f32 	%f793, %f1090, %f1096;
	mul.f32 	%f794, %f1090, %f1095;
	mul.f32 	%f807, %f1089, %f1094;
	mul.f32 	%f808, %f1089, %f1093;
	mul.f32 	%f809, %f1090, %f1092;
	mul.f32 	%f810, %f1090, %f1091;
	mul.f32 	%f823, %f1089, %f1139;
	mul.f32 	%f824, %f1089, %f1140;
	mul.f32 	%f825, %f1090, %f1141;
	mul.f32 	%f826, %f1090, %f1142;
	mul.f32 	%f839, %f1089, %f1143;
	mul.f32 	%f840, %f1089, %f1144;
	mul.f32 	%f841, %f1090, %f1145;
	mul.f32 	%f842, %f1090, %f1146;
	mul.f32 	%f855, %f1089, %f1147;
	mul.f32 	%f856, %f1089, %f1148;
	mul.f32 	%f857, %f1090, %f1149;
	mul.f32 	%f858, %f1090, %f1150;
	mul.f32 	%f871, %f1089, %f1151;
	mul.f32 	%f872, %f1089, %f1152;
	mul.f32 	%f873, %f1090, %f1153;
	mul.f32 	%f874, %f1090, %f1154;
	sub.f32 	%f883, %f93, %f1070;
	mul.f32 	%f884, %f883, 0f3FB8AA3B;
	ex2.approx.f32 	%f611, %f884;
	sub.f32 	%f885, %f94, %f1070;
	mul.f32 	%f886, %f885, 0f3FB8AA3B;
	ex2.approx.f32 	%f612, %f886;
	sub.f32 	%f887, %f95, %f1069;
	mul.f32 	%f888, %f887, 0f3FB8AA3B;
	ex2.approx.f32 	%f615, %f888;
	sub.f32 	%f889, %f96, %f1069;
	mul.f32 	%f890, %f889, 0f3FB8AA3B;
	ex2.approx.f32 	%f616, %f890;
	add.f32 	%f891, %f611, %f612;
	add.f32 	%f892, %f891, 0f00000000;
	add.f32 	%f893, %f616, %f615;
	add.f32 	%f894, %f893, 0f00000000;
	sub.f32 	%f895, %f105, %f1070;
	mul.f32 	%f896, %f895, 0f3FB8AA3B;
	ex2.approx.f32 	%f613, %f896;
	sub.f32 	%f897, %f106, %f1070;
	mul.f32 	%f898, %f897, 0f3FB8AA3B;
	ex2.approx.f32 	%f614, %f898;
	sub.f32 	%f899, %f107, %f1069;
	mul.f32 	%f900, %f899, 0f3FB8AA3B;
	ex2.approx.f32 	%f617, %f900;
	sub.f32 	%f901, %f108, %f1069;
	mul.f32 	%f902, %f901, 0f3FB8AA3B;
	ex2.approx.f32 	%f618, %f902;
	add.f32 	%f903, %f613, %f614;
	add.f32 	%f904, %f892, %f903;
	add.f32 	%f905, %f618, %f617;
	add.f32 	%f906, %f894, %f905;
	sub.f32 	%f907, %f117, %f1070;
	mul.f32 	%f908, %f907, 0f3FB8AA3B;
	ex2.approx.f32 	%f627, %f908;
	sub.f32 	%f909, %f118, %f1070;
	mul.f32 	%f910, %f909, 0f3FB8AA3B;
	ex2.approx.f32 	%f628, %f910;
	sub.f32 	%f911, %f119, %f1069;
	mul.f32 	%f912, %f911, 0f3FB8AA3B;
	ex2.approx.f32 	%f631, %f912;
	sub.f32 	%f913, %f120, %f1069;
	mul.f32 	%f914, %f913, 0f3FB8AA3B;
	ex2.approx.f32 	%f632, %f914;
	add.f32 	%f915, %f627, %f628;
	add.f32 	%f916, %f904, %f915;
	add.f32 	%f917, %f632, %f631;
	add.f32 	%f918, %f906, %f917;
	sub.f32 	%f919, %f129, %f1070;
	mul.f32 	%f920, %f919, 0f3FB8AA3B;
	ex2.approx.f32 	%f629, %f920;
	sub.f32 	%f921, %f130, %f1070;
	mul.f32 	%f922, %f921, 0f3FB8AA3B;
	ex2.approx.f32 	%f630, %f922;
	sub.f32 	%f923, %f131, %f1069;
	mul.f32 	%f924, %f923, 0f3FB8AA3B;
	ex2.approx.f32 	%f633, %f924;
	sub.f32 	%f925, %f132, %f1069;
	mul.f32 	%f926, %f925, 0f3FB8AA3B;
	ex2.approx.f32 	%f634, %f926;
	add.f32 	%f927, %f629, %f630;
	add.f32 	%f928, %f916, %f927;
	add.f32 	%f929, %f634, %f633;
	add.f32 	%f930, %f918, %f929;
	mov.b32 	%r569, %f928;
	shfl.sync.bfly.b32	%r570|%p54, %r569, 1, 31, -1;
	mov.b32 	%f931, %r570;
	add.f32 	%f932, %f928, %f931;
	mov.b32 	%r571, %f932;
	shfl.sync.bfly.b32	%r572|%p55, %r571, 2, 31, -1;
	mov.b32 	%f933, %r572;
	add.f32 	%f934, %f932, %f933;
	mov.b32 	%r573, %f930;
	shfl.sync.bfly.b32	%r574|%p56, %r573, 1, 31, -1;
	mov.b32 	%f935, %r574;
	add.f32 	%f936, %f930, %f935;
	mov.b32 	%r575, %f936;
	shfl.sync.bfly.b32	%r576|%p57, %r575, 2, 31, -1;
	mov.b32 	%f937, %r576;
	add.f32 	%f938, %f936, %f937;
	fma.rn.f32 	%f1155, %f1155, %f1089, %f934;
	fma.rn.f32 	%f1156, %f1156, %f1090, %f938;
	// begin inline asm
	{  cvt.rn.f16.f32 %rs1, %f611;}

	// end inline asm
	// begin inline asm
	{  cvt.rn.f16.f32 %rs2, %f612;}

	// end inline asm
	// begin inline asm
	{  cvt.rn.f16.f32 %rs3, %f613;}

	// end inline asm
	// begin inline asm
	{  cvt.rn.f16.f32 %rs4, %f614;}

	// end inline asm
	// begin inline asm
	{  cvt.rn.f16.f32 %rs5, %f615;}

	// end inline asm
	// begin inline asm
	{  cvt.rn.f16.f32 %rs6, %f616;}

	// end inline asm
	// begin inline asm
	{  cvt.rn.f16.f32 %rs7, %f617;}

	// end inline asm
	// begin inline asm
	{  cvt.rn.f16.f32 %rs8, %f618;}

	// end inline asm
	mov.b32 	%r377, {%rs1, %rs2};
	mov.b32 	%r378, {%rs5, %rs6};
	mov.b32 	%r379, {%rs3, %rs4};
	mov.b32 	%r380, {%rs7, %rs8};
	ld.shared.u16 	%rs17, [%r78];
	ld.shared.u16 	%rs18, [%r78+272];
	ld.shared.u16 	%rs19, [%r78+2176];
	ld.shared.u16 	%rs20, [%r78+2448];
	mov.b32 	%r381, {%rs17, %rs18};
	mov.b32 	%r382, {%rs19, %rs20};
	// begin inline asm
	mma.sync.aligned.m16n8k16.row.col.f32.f16.f16.f32 {%f619, %f620, %f621, %f622}, {%r377, %r378, %r379, %r380}, {%r381, %r382}, {%f623, %f624, %f625, %f626};

	// end inline asm
	// begin inline asm
	{  cvt.rn.f16.f32 %rs9, %f627;}

	// end inline asm
	// begin inline asm
	{  cvt.rn.f16.f32 %rs10, %f628;}

	// end inline asm
	// begin inline asm
	{  cvt.rn.f16.f32 %rs11, %f629;}

	// end inline asm
	// begin inline asm
	{  cvt.rn.f16.f32 %rs12, %f630;}

	// end inline asm
	// begin inline asm
	{  cvt.rn.f16.f32 %rs13, %f631;}

	// end inline asm
	// begin inline asm
	{  cvt.rn.f16.f32 %rs14, %f632;}

	// end inline asm
	// begin inline asm
	{  cvt.rn.f16.f32 %rs15, %f633;}

	// end inline asm
	// begin inline asm
	{  cvt.rn.f16.f32 %rs16, %f634;}

	// end inline asm
	mov.b32 	%r383, {%rs9, %rs10};
	mov.b32 	%r384, {%rs13, %rs14};
	mov.b32 	%r385, {%rs11, %rs12};
	mov.b32 	%r386, {%rs15, %rs16};
	ld.shared.u16 	%rs21, [%r78+4352];
	ld.shared.u16 	%rs22, [%r78+4624];
	ld.shared.u16 	%rs23, [%r78+6528];
	ld.shared.u16 	%rs24, [%r78+6800];
	mov.b32 	%r387, {%rs21, %rs22};
	mov.b32 	%r388, {%rs23, %rs24};
	// begin inline asm
	mma.sync.aligned.m16n8k16.row.col.f32.f16.f16.f32 {%f1138, %f1137, %f1136, %f1135}, {%r383, %r384, %r385, %r386}, {%r387, %r388}, {%f619, %f620, %f621, %f622};

	// end inline asm
	ld.shared.u16 	%rs25, [%r78+16];
	ld.shared.u16 	%rs26, [%r78+288];
	ld.shared.u16 	%rs27, [%r78+2192];
	ld.shared.u16 	%rs28, [%r78+2464];
	mov.b32 	%r393, {%rs25, %rs26};
	mov.b32 	%r394, {%rs27, %rs28};
	// begin inline asm
	mma.sync.aligned.m16n8k16.row.col.f32.f16.f16.f32 {%f643, %f644, %f645, %f646}, {%r377, %r378, %r379, %r380}, {%r393, %r394}, {%f647, %f648, %f649, %f650};

	// end inline asm
	ld.shared.u16 	%rs29, [%r78+4368];
	ld.shared.u16 	%rs30, [%r78+4640];
	ld.shared.u16 	%rs31, [%r78+6544];
	ld.shared.u16 	%rs32, [%r78+6816];
	mov.b32 	%r399, {%rs29, %rs30};
	mov.b32 	%r400, {%rs31, %rs32};
	// begin inline asm
	mma.sync.aligned.m16n8k16.row.col.f32.f16.f16.f32 {%f1134, %f1133, %f1132, %f1131}, {%r383, %r384, %r385, %r386}, {%r399, %r400}, {%f643, %f644, %f645, %f646};

	// end inline asm
	ld.shared.u16 	%rs33, [%r78+32];
	ld.shared.u16 	%rs34, [%r78+304];
	ld.shared.u16 	%rs35, [%r78+2208];
	ld.shared.u16 	%rs36, [%r78+2480];
	mov.b32 	%r405, {%rs33, %rs34};
	mov.b32 	%r406, {%rs35, %rs36};
	// begin inline asm
	mma.sync.aligned.m16n8k16.row.col.f32.f16.f16.f32 {%f659, %f660, %f661, %f662}, {%r377, %r378, %r379, %r380}, {%r405, %r406}, {%f663, %f664, %f665, %f666};

	// end inline asm
	ld.shared.u16 	%rs37, [%r78+4384];
	ld.shared.u16 	%rs38, [%r78+4656];
	ld.shared.u16 	%rs39, [%r78+6560];
	ld.shared.u16 	%rs40, [%r78+6832];
	mov.b32 	%r411, {%rs37, %rs38};
	mov.b32 	%r412, {%rs39, %rs40};
	// begin inline asm
	mma.sync.aligned.m16n8k16.row.col.f32.f16.f16.f32 {%f1130, %f1129, %f1128, %f1127}, {%r383, %r384, %r385, %r386}, {%r411, %r412}, {%f659, %f660, %f661, %f662};

	// end inline asm
	ld.shared.u16 	%rs41, [%r78+48];
	ld.shared.u16 	%rs42, [%r78+320];
	ld.shared.u16 	%rs43, [%r78+2224];
	ld.shared.u16 	%rs44, [%r78+2496];
	mov.b32 	%r417, {%rs41, %rs42};
	mov.b32 	%r418, {%rs43, %rs44};
	// begin inline asm
	mma.sync.aligned.m16n8k16.row.col.f32.f16.f16.f32 {%f675, %f676, %f677, %f678}, {%r377, %r378, %r379, %r380}, {%r417, %r418}, {%f679, %f680, %f681, %f682};

	// end inline asm
	ld.shared.u16 	%rs45, [%r78+4400];
	ld.shared.u16 	%rs46, [%r78+4672];
	ld.shared.u16 	%rs47, [%r78+6576];
	ld.shared.u16 	%rs48, [%r78+6848];
	mov.b32 	%r423, {%rs45, %rs46};
	mov.b32 	%r424, {%rs47, %rs48};
	// begin inline asm
	mma.sync.aligned.m16n8k16.row.col.f32.f16.f16.f32 {%f1126, %f1125, %f1124, %f1123}, {%r383, %r384, %r385, %r386}, {%r423, %r424}, {%f675, %f676, %f677, %f678};

	// end inline asm
	ld.shared.u16 	%rs49, [%r78+64];
	ld.shared.u16 	%rs50, [%r78+336];
	ld.shared.u16 	%rs51, [%r78+2240];
	ld.shared.u16 	%rs52, [%r78+2512];
	mov.b32 	%r429, {%rs49, %rs50};
	mov.b32 	%r430, {%rs51, %rs52};
	// begin inline asm
	mma.sync.aligned.m16n8k16.row.col.f32.f16.f16.f32 {%f691, %f692, %f693, %f694}, {%r377, %r378, %r379, %r380}, {%r429, %r430}, {%f695, %f696, %f697, %f698};

	// end inline asm
	ld.shared.u16 	%rs53, [%r78+4416];
	ld.shared.u16 	%rs54, [%r78+4688];
	ld.shared.u16 	%rs55, [%r78+6592];
	ld.shared.u16 	%rs56, [%r78+6864];
	mov.b32 	%r435, {%rs53, %rs54};
	mov.b32 	%r436, {%rs55, %rs56};
	// begin inline asm
	mma.sync.aligned.m16n8k16.row.col.f32.f16.f16.f32 {%f1122, %f1121, %f1120, %f1119}, {%r383, %r384, %r385, %r386}, {%r435, %r436}, {%f691, %f692, %f693, %f694};

	// end inline asm
	ld.shared.u16 	%rs57, [%r78+80];
	ld.shared.u16 	%rs58, [%r78+352];
	ld.shared.u16 	%rs59, [%r78+2256];
	ld.shared.u16 	%rs60, [%r78+2528];
	mov.b32 	%r441, {%rs57, %rs58};
	mov.b32 	%r442, {%rs59, %rs60};
	// begin inline asm
	mma.sync.aligned.m16n8k16.row.col.f32.f16.f16.f32 {%f707, %f708, %f709, %f710}, {%r377, %r378, %r379, %r380}, {%r441, %r442}, {%f711, %f712, %f713, %f714};

	// end inline asm
	ld.shared.u16 	%rs61, [%r78+4432];
	ld.shared.u16 	%rs62, [%r78+4704];
	ld.shared.u16 	%rs63, [%r78+6608];
	ld.shared.u16 	%rs64, [%r78+6880];
	mov.b32 	%r447, {%rs61, %rs62};
	mov.b32 	%r448, {%rs63, %rs64};
	// begin inline asm
	mma.sync.aligned.m16n8k16.row.col.f32.f16.f16.f32 {%f1118, %f1117, %f1116, %f1115}, {%r383, %r384, %r385, %r386}, {%r447, %r448}, {%f707, %f708, %f709, %f710};

	// end inline asm
	ld.shared.u16 	%rs65, [%r78+96];
	ld.shared.u16 	%rs66, [%r78+368];
	ld.shared.u16 	%rs67, [%r78+2272];
	ld.shared.u16 	%rs68, [%r78+2544];
	mov.b32 	%r453, {%rs65, %rs66};
	mov.b32 	%r454, {%rs67, %rs68};
	// begin inline asm
	mma.sync.aligned.m16n8k16.row.col.f32.f16.f16.f32 {%f723, %f724, %f725, %f726}, {%r377, %r378, %r379, %r380}, {%r453, %r454}, {%f727, %f728, %f729, %f730};

	// end inline asm
	ld.shared.u16 	%rs69, [%r78+4448];
	ld.shared.u16 	%rs70, [%r78+4720];
	ld.shared.u16 	%rs71, [%r78+6624];
	ld.shared.u16 	%rs72, [%r78+6896];
	mov.b32 	%r459, {%rs69, %rs70};
	mov.b32 	%r460, {%rs71, %rs72};
	// begin inline asm
	mma.sync.aligned.m16n8k16.row.col.f32.f16.f16.f32 {%f1114, %f1113, %f1112, %f1111}, {%r383, %r384, %r385, %r386}, {%r459, %r460}, {%f723, %f724, %f725, %f726};

	// end inline asm
	ld.shared.u16 	%rs73, [%r78+112];
	ld.shared.u16 	%rs74, [%r78+384];
	ld.shared.u16 	%rs75, [%r78+2288];
	ld.shared.u16 	%rs76, [%r78+2560];
	mov.b32 	%r465, {%rs73, %rs74};
	mov.b32 	%r466, {%rs75, %rs76};
	// begin inline asm
	mma.sync.aligned.m16n8k16.row.col.f32.f16.f16.f32 {%f739, %f740, %f741, %f742}, {%r377, %r378, %r379, %r380}, {%r465, %r466}, {%f743, %f744, %f745, %f746};

	// end inline asm
	ld.shared.u16 	%rs77, [%r78+4464];
	ld.shared.u16 	%rs78, [%r78+4736];
	ld.shared.u16 	%rs79, [%r78+6640];
	ld.shared.u16 	%rs80, [%r78+6912];
	mov.b32 	%r471, {%rs77, %rs78};
	mov.b32 	%r472, {%rs79, %rs80};
	// begin inline asm
	mma.sync.aligned.m16n8k16.row.col.f32.f16.f16.f32 {%f1110, %f1109, %f1108, %f1107}, {%r383, %r384, %r385, %r386}, {%r471, %r472}, {%f739, %f740, %f741, %f742};

	// end inline asm
	ld.shared.u16 	%rs81, [%r78+128];
	ld.shared.u16 	%rs82, [%r78+400];
	ld.shared.u16 	%rs83, [%r78+2304];
	ld.shared.u16 	%rs84, [%r78+2576];
	mov.b32 	%r477, {%rs81, %rs82};
	mov.b32 	%r478, {%rs83, %rs84};
	// begin inline asm
	mma.sync.aligned.m16n8k16.row.col.f32.f16.f16.f32 {%f755, %f756, %f757, %f758}, {%r377, %r378, %r379, %r380}, {%r477, %r478}, {%f759, %f760, %f761, %f762};

	// end inline asm
	ld.shared.u16 	%rs85, [%r78+4480];
	ld.shared.u16 	%rs86, [%r78+4752];
	ld.shared.u16 	%rs87, [%r78+6656];
	ld.shared.u16 	%rs88, [%r78+6928];
	mov.b32 	%r483, {%rs85, %rs86};
	mov.b32 	%r484, {%rs87, %rs88};
	// begin inline asm
	mma.sync.aligned.m16n8k16.row.col.f32.f16.f16.f32 {%f1106, %f1105, %f1104, %f1103}, {%r383, %r384, %r385, %r386}, {%r483, %r484}, {%f755, %f756, %f757, %f758};

	// end inline asm
	ld.shared.u16 	%rs89, [%r78+144];
	ld.shared.u16 	%rs90, [%r78+416];
	ld.shared.u16 	%rs91, [%r78+2320];
	ld.shared.u16 	%rs92, [%r78+2592];
	mov.b32 	%r489, {%rs89, %rs90};
	mov.b32 	%r490, {%rs91, %rs92};
	// begin inline asm
	mma.sync.aligned.m16n8k16.row.col.f32.f16.f16.f32 {%f771, %f772, %f773, %f774}, {%r377, %r378, %r379, %r380}, {%r489, %r490}, {%f775, %f776, %f777, %f778};

	// end inline asm
	ld.shared.u16 	%rs93, [%r78+4496];
	ld.shared.u16 	%rs94, [%r78+4768];
	ld.shared.u16 	%rs95, [%r78+6672];
	ld.shared.u16 	%rs96, [%r78+6944];
	mov.b32 	%r495, {%rs93, %rs94};
	mov.b32 	%r496, {%rs95, %rs96};
	// begin inline asm
	mma.sync.aligned.m16n8k16.row.col.f32.f16.f16.f32 {%f1102, %f1101, %f1100, %f1099}, {%r383, %r384, %r385, %r386}, {%r495, %r496}, {%f771, %f772, %f773, %f774};

	// end inline asm
	ld.shared.u16 	%rs97, [%r78+160];
	ld.shared.u16 	%rs98, [%r78+432];
	ld.shared.u16 	%rs99, [%r78+2336];
	ld.shared.u16 	%rs100, [%r78+2608];
	mov.b32 	%r501, {%rs97, %rs98};
	mov.b32 	%r502, {%rs99, %rs100};
	// begin inline asm
	mma.sync.aligned.m16n8k16.row.col.f32.f16.f16.f32 {%f787, %f788, %f789, %f790}, {%r377, %r378, %r379, %r380}, {%r501, %r502}, {%f791, %f792, %f793, %f794};

	// end inline asm
	ld.shared.u16 	%rs101, [%r78+4512];
	ld.shared.u16 	%rs102, [%r78+4784];
	ld.shared.u16 	%rs103, [%r78+6688];
	ld.shared.u16 	%rs104, [%r78+6960];
	mov.b32 	%r507, {%rs101, %rs102};
	mov.b32 	%r508, {%rs103, %rs104};
	// begin inline asm
	mma.sync.aligned.m16n8k16.row.col.f32.f16.f16.f32 {%f1098, %f1097, %f1096, %f1095}, {%r383, %r384, %r385, %r386}, {%r507, %r508}, {%f787, %f788, %f789, %f790};

	// end inline asm
	ld.shared.u16 	%rs105, [%r78+176];
	ld.shared.u16 	%rs106, [%r78+448];
	ld.shared.u16 	%rs107, [%r78+2352];
	ld.shared.u16 	%rs108, [%r78+2624];
	mov.b32 	%r513, {%rs105, %rs106};
	mov.b32 	%r514, {%rs107, %rs108};
	// begin inline asm
	mma.sync.aligned.m16n8k16.row.col.f32.f16.f16.f32 {%f803, %f804, %f805, %f806}, {%r377, %r378, %r379, %r380}, {%r513, %r514}, {%f807, %f808, %f809, %f810};

	// end inline asm
	ld.shared.u16 	%rs109, [%r78+4528];
	ld.shared.u16 	%rs110, [%r78+4800];
	ld.shared.u16 	%rs111, [%r78+6704];
	ld.shared.u16 	%rs112, [%r78+6976];
	mov.b32 	%r519, {%rs109, %rs110};
	mov.b32 	%r520, {%rs111, %rs112};
	// begin inline asm
	mma.sync.aligned.m16n8k16.row.col.f32.f16.f16.f32 {%f1094, %f1093, %f1092, %f1091}, {%r383, %r384, %r385, %r386}, {%r519, %r520}, {%f803, %f804, %f805, %f806};

	// end inline asm
	ld.shared.u16 	%rs113, [%r78+192];
	ld.shared.u16 	%rs114, [%r78+464];
	ld.shared.u16 	%rs115, [%r78+2368];
	ld.shared.u16 	%rs116, [%r78+2640];
	mov.b32 	%r525, {%rs113, %rs114};
	mov.b32 	%r526, {%rs115, %rs116};
	// begin inline asm
	mma.sync.aligned.m16n8k16.row.col.f32.f16.f16.f32 {%f819, %f820, %f821, %f822}, {%r377, %r378, %r379, %r380}, {%r525, %r526}, {%f823, %f824, %f825, %f826};

	// end inline asm
	ld.shared.u16 	%rs117, [%r78+4544];
	ld.shared.u16 	%rs118, [%r78+4816];
	ld.shared.u16 	%rs119, [%r78+6720];
	ld.shared.u16 	%rs120, [%r78+6992];
	mov.b32 	%r531, {%rs117, %rs118};
	mov.b32 	%r532, {%rs119, %rs120};
	// begin inline asm
	mma.sync.aligned.m16n8k16.row.col.f32.f16.f16.f32 {%f1139, %f1140, %f1141, %f1142}, {%r383, %r384, %r385, %r386}, {%r531, %r532}, {%f819, %f820, %f821, %f822};

	// end inline asm
	ld.shared.u16 	%rs121, [%r78+208];
	ld.shared.u16 	%rs122, [%r78+480];
	ld.shared.u16 	%rs123, [%r78+2384];
	ld.shared.u16 	%rs124, [%r78+2656];
	mov.b32 	%r537, {%rs121, %rs122};
	mov.b32 	%r538, {%rs123, %rs124};
	// begin inline asm
	mma.sync.aligned.m16n8k16.row.col.f32.f16.f16.f32 {%f835, %f836, %f837, %f838}, {%r377, %r378, %r379, %r380}, {%r537, %r538}, {%f839, %f840, %f841, %f842};

	// end inline asm
	ld.shared.u16 	%rs125, [%r78+4560];
	ld.shared.u16 	%rs126, [%r78+4832];
	ld.shared.u16 	%rs127, [%r78+6736];
	ld.shared.u16 	%rs128, [%r78+7008];
	mov.b32 	%r543, {%rs125, %rs126};
	mov.b32 	%r544, {%rs127, %rs128};
	// begin inline asm
	mma.sync.aligned.m16n8k16.row.col.f32.f16.f16.f32 {%f1143, %f1144, %f1145, %f1146}, {%r383, %r384, %r385, %r386}, {%r543, %r544}, {%f835, %f836, %f837, %f838};

	// end inline asm
	ld.shared.u16 	%rs129, [%r78+224];
	ld.shared.u16 	%rs130, [%r78+496];
	ld.shared.u16 	%rs131, [%r78+2400];
	ld.shared.u16 	%rs132, [%r78+2672];
	mov.b32 	%r549, {%rs129, %rs130};
	mov.b32 	%r550, {%rs131, %rs132};
	// begin inline asm
	mma.sync.aligned.m16n8k16.row.col.f32.f16.f16.f32 {%f851, %f852, %f853, %f854}, {%r377, %r378, %r379, %r380}, {%r549, %r550}, {%f855, %f856, %f857, %f858};

	// end inline asm
	ld.shared.u16 	%rs133, [%r78+4576];
	ld.shared.u16 	%rs134, [%r78+4848];
	ld.shared.u16 	%rs135, [%r78+6752];
	ld.shared.u16 	%rs136, [%r78+7024];
	mov.b32 	%r555, {%rs133, %rs134};
	mov.b32 	%r556, {%rs135, %rs136};
	// begin inline asm
	mma.sync.aligned.m16n8k16.row.col.f32.f16.f16.f32 {%f1147, %f1148, %f1149, %f1150}, {%r383, %r384, %r385, %r386}, {%r555, %r556}, {%f851, %f852, %f853, %f854};

	// end inline asm
	ld.shared.u16 	%rs137, [%r78+240];
	ld.shared.u16 	%rs138, [%r78+512];
	ld.shared.u16 	%rs139, [%r78+2416];
	ld.shared.u16 	%rs140, [%r78+2688];
	mov.b32 	%r561, {%rs137, %rs138};
	mov.b32 	%r562, {%rs139, %rs140};
	// begin inline asm
	mma.sync.aligned.m16n8k16.row.col.f32.f16.f16.f32 {%f867, %f868, %f869, %f870}, {%r377, %r378, %r379, %r380}, {%r561, %r562}, {%f871, %f872, %f873, %f874};

	// end inline asm
	ld.shared.u16 	%rs141, [%r78+4592];
	ld.shared.u16 	%rs142, [%r78+4864];
	ld.shared.u16 	%rs143, [%r78+6768];
	ld.shared.u16 	%rs144, [%r78+7040];
	mov.b32 	%r567, {%rs141, %rs142};
	mov.b32 	%r568, {%rs143, %rs144};
	// begin inline asm
	mma.sync.aligned.m16n8k16.row.col.f32.f16.f16.f32 {%f1151, %f1152, %f1153, %f1154}, {%r383, %r384, %r385, %r386}, {%r567, %r568}, {%f867, %f868, %f869, %f870};

	// end inline asm
	bar.sync 	0;
	add.s32 	%r610, %r610, 32;
	setp.lt.s32 	%p58, %r610, %r74;
	@%p58 bra 	$L__BB0_35;
$L__BB0_62:
	setp.ge.s32 	%p59, %r5, %r94;
	setp.gt.f32 	%p60, %f1155, 0f00000000;
	rcp.rn.f32 	%f939, %f1155;
	selp.f32 	%f271, %f939, 0f00000000, %p60;
	setp.gt.f32 	%p61, %f1156, 0f00000000;
	rcp.rn.f32 	%f940, %f1156;
	selp.f32 	%f272, %f940, 0f00000000, %p61;
	@%p59 bra 	$L__BB0_64;
	mul.f32 	%f941, %f271, %f1138;
	// begin inline asm
	{  cvt.rn.f16.f32 %rs145, %f941;}

	// end inline asm
	add.s64 	%rd41, %rd5, %rd17;
	st.global.u16 	[%rd41], %rs145;
	mul.f32 	%f942, %f271, %f1137;
	// begin inline asm
	{  cvt.rn.f16.f32 %rs146, %f942;}

	// end inline asm
	st.global.u16 	[%rd41+2], %rs146;
$L__BB0_64:
	setp.ge.s32 	%p62, %r6, %r94;
	@%p62 bra 	$L__BB0_66;
	mul.f32 	%f943, %f272, %f1136;
	// begin inline asm
	{  cvt.rn.f16.f32 %rs147, %f943;}

	// end inline asm
	add.s32 	%r577, %r7, %r8;
	mul.wide.u32 	%rd42, %r577, 2;
	add.s64 	%rd43, %rd5, %rd42;
	st.global.u16 	[%rd43], %rs147;
	mul.f32 	%f944, %f272, %f1135;
	// begin inline asm
	{  cvt.rn.f16.f32 %rs148, %f944;}

	// end inline asm
	st.global.u16 	[%rd43+2], %rs148;
$L__BB0_66:
	setp.ge.s32 	%p63, %r5, %r94;
	add.s64 	%rd7, %rd5, %rd17;
	@%p63 bra 	$L__BB0_68;
	mul.f32 	%f945, %f271, %f1134;
	// begin inline asm
	{  cvt.rn.f16.f32 %rs149, %f945;}

	// end inline asm
	st.global.u16 	[%rd7+16], %rs149;
	mul.f32 	%f946, %f271, %f1133;
	// begin inline asm
	{  cvt.rn.f16.f32 %rs150, %f946;}

	// end inline asm
	st.global.u16 	[%rd7+18], %rs150;
$L__BB0_68:
	setp.ge.s32 	%p64, %r6, %r94;
	@%p64 bra 	$L__BB0_70;
	mul.f32 	%f947, %f272, %f1132;
	// begin inline asm
	{  cvt.rn.f16.f32 %rs151, %f947;}

	// end inline asm
	st.global.u16 	[%rd7+2064], %rs151;
	mul.f32 	%f948, %f272, %f1131;
	// begin inline asm
	{  cvt.rn.f16.f32 %rs152, %f948;}

	// end inline asm
	st.global.u16 	[%rd7+2066], %rs152;
$L__BB0_70:
	setp.ge.s32 	%p65, %r5, %r94;
	@%p65 bra 	$L__BB0_72;
	mul.f32 	%f949, %f271, %f1130;
	// begin inline asm
	{  cvt.rn.f16.f32 %rs153, %f949;}

	// end inline asm
	st.global.u16 	[%rd7+32], %rs153;
	mul.f32 	%f950, %f271, %f1129;
	// begin inline asm
	{  cvt.rn.f16.f32 %rs154, %f950;}

	// end inline asm
	st.global.u16 	[%rd7+34], %rs154;
$L__BB0_72:
	setp.ge.s32 	%p66, %r6, %r94;
	@%p66 bra 	$L__BB0_74;
	mul.f32 	%f951, %f272, %f1128;
	// begin inline asm
	{  cvt.rn.f16.f32 %rs155, %f951;}

	// end inline asm
	st.global.u16 	[%rd7+2080], %rs155;
	mul.f32 	%f952, %f272, %f1127;
	// begin inline asm
	{  cvt.rn.f16.f32 %rs156, %f952;}

	// end inline asm
	st.global.u16 	[%rd7+2082], %rs156;
$L__BB0_74:
	setp.ge.s32 	%p67, %r5, %r94;
	@%p67 bra 	$L__BB0_76;
	mul.f32 	%f953, %f271, %f1126;
	// begin inline asm
	{  cvt.rn.f16.f32 %rs157, %f953;}

	// end inline asm
	st.global.u16 	[%rd7+48], %rs157;
	mul.f32 	%f954, %f271, %f1125;
	// begin inline asm
	{  cvt.rn.f16.f32 %rs158, %f954;}

	// end inline asm
	st.global.u16 	[%rd7+50], %rs158;
$L__BB0_76:
	setp.ge.s32 	%p68, %r6, %r94;
	@%p68 bra 	$L__BB0_78;
	mul.f32 	%f955, %f272, %f1124;
	// begin inline asm
	{  cvt.rn.f16.f32 %rs159, %f955;}

	// end inline asm
	st.global.u16 	[%rd7+2096], %rs159;
	mul.f32 	%f956, %f272, %f1123;
	// begin inline asm
	{  cvt.rn.f16.f32 %rs160, %f956;}

	// end inline asm
	st.global.u16 	[%rd7+2098], %rs160;
$L__BB0_78:
	setp.ge.s32 	%p69, %r5, %r94;
	@%p69 bra 	$L__BB0_80;
	mul.f32 	%f957, %f271, %f1122;
	// begin inline asm
	{  cvt.rn.f16.f32 %rs161, %f957;}

	// end inline asm
	st.global.u16 	[%rd7+64], %rs161;
	mul.f32 	%f958, %f271, %f1121;
	// begin inline asm
	{  cvt.rn.f16.f32 %rs162, %f958;}

	// end inline asm
	st.global.u16 	[%rd7+66], %rs162;
$L__BB0_80:
	setp.ge.s32 	%p70, %r6, %r94;
	@%p70 bra 	$L__BB0_82;
	mul.f32 	%f959, %f272, %f1120;
	// begin inline asm
	{  cvt.rn.f16.f32 %rs163, %f959;}

	// end inline asm
	st.global.u16 	[%rd7+2112], %rs163;
	mul.f32 	%f960, %f272, %f1119;
	// begin inline asm
	{  cvt.rn.f16.f32 %rs164, %f960;}

	// end inline asm
	st.global.u16 	[%rd7+2114], %rs164;
$L__BB0_82:
	setp.ge.s32 	%p71, %r5, %r94;
	@%p71 bra 	$L__BB0_84;
	mul.f32 	%f961, %f271, %f1118;
	// begin inline asm
	{  cvt.rn.f16.f32 %rs165, %f961;}

	// end inline asm
	st.global.u16 	[%rd7+80], %rs165;
	mul.f32 	%f962, %f271, %f1117;
	// begin inline asm
	{  cvt.rn.f16.f32 %rs166, %f962;}

	// end inline asm
	st.global.u16 	[%rd7+82], %rs166;
$L__BB0_84:
	setp.ge.s32 	%p72, %r6, %r94;
	@%p72 bra 	$L__BB0_86;
	mul.f32 	%f963, %f272, %f1116;
	// begin inline asm
	{  cvt.rn.f16.f32 %rs167, %f963;}

	// end inline asm
	st.global.u16 	[%rd7+2128], %rs167;
	mul.f32 	%f964, %f272, %f1115;
	// begin inline asm
	{  cvt.rn.f16.f32 %rs168, %f964;}

	// end inline asm
	st.global.u16 	[%rd7+2130], %rs168;
$L__BB0_86:
	setp.ge.s32 	%p73, %r5, %r94;
	@%p73 bra 	$L__BB0_88;
	mul.f32 	%f965, %f271, %f1114;
	// begin inline asm
	{  cvt.rn.f16.f32 %rs169, %f965;}

	// end inline asm
	st.global.u16 	[%rd7+96], %rs169;
	mul.f32 	%f966, %f271, %f1113;
	// begin inline asm
	{  cvt.rn.f16.f32 %rs170, %f966;}

	// end inline asm
	st.global.u16 	[%rd7+98], %rs170;
$L__BB0_88:
	setp.ge.s32 	%p74, %r6, %r94;
	@%p74 bra 	$L__BB0_90;
	mul.f32 	%f967, %f272, %f1112;
	// begin inline asm
	{  cvt.rn.f16.f32 %rs171, %f967;}

	// end inline asm
	st.global.u16 	[%rd7+2144], %rs171;
	mul.f32 	%f968, %f272, %f1111;
	// begin inline asm
	{  cvt.rn.f16.f32 %rs172, %f968;}

	// end inline asm
	st.global.u16 	[%rd7+2146], %rs172;
$L__BB0_90:
	setp.ge.s32 	%p75, %r5, %r94;
	@%p75 bra 	$L__BB0_92;
	mul.f32 	%f969, %f271, %f1110;
	// begin inline asm
	{  cvt.rn.f16.f32 %rs173, %f969;}

	// end inline asm
	st.global.u16 	[%rd7+112], %rs173;
	mul.f32 	%f970, %f271, %f1109;
	// begin inline asm
	{  cvt.rn.f16.f32 %rs174, %f970;}

	// end inline asm
	st.global.u16 	[%rd7+114], %rs174;
$L__BB0_92:
	setp.ge.s32 	%p76, %r6, %r94;
	@%p76 bra 	$L__BB0_94;
	mul.f32 	%f971, %f272, %f1108;
	// begin inline asm
	{  cvt.rn.f16.f32 %rs175, %f971;}

	// end inline asm
	st.global.u16 	[%rd7+2160], %rs175;
	mul.f32 	%f972, %f272, %f1107;
	// begin inline asm
	{  cvt.rn.f16.f32 %rs176, %f972;}

	// end inline asm
	st.global.u16 	[%rd7+2162], %rs176;
$L__BB0_94:
	setp.ge.s32 	%p77, %r5, %r94;
	@%p77 bra 	$L__BB0_96;
	mul.f32 	%f973, %f271, %f1106;
	// begin inline asm
	{  cvt.rn.f16.f32 %rs177, %f973;}

	// end inline asm
	st.global.u16 	[%rd7+128], %rs177;
	mul.f32 	%f974, %f271, %f1105;
	// begin inline asm
	{  cvt.rn.f16.f32 %rs178, %f974;}

	// end inline asm
	st.global.u16 	[%rd7+130], %rs178;
$L__BB0_96:
	setp.ge.s32 	%p78, %r6, %r94;
	@%p78 bra 	$L__BB0_98;
	mul.f32 	%f975, %f272, %f1104;
	// begin inline asm
	{  cvt.rn.f16.f32 %rs179, %f975;}

	// end inline asm
	st.global.u16 	[%rd7+2176], %rs179;
	mul.f32 	%f976, %f272, %f1103;
	// begin inline asm
	{  cvt.rn.f16.f32 %rs180, %f976;}

	// end inline asm
	st.global.u16 	[%rd7+2178], %rs180;
$L__BB0_98:
	setp.ge.s32 	%p79, %r5, %r94;
	@%p79 bra 	$L__BB0_100;
	mul.f32 	%f977, %f271, %f1102;
	// begin inline asm
	{  cvt.rn.f16.f32 %rs181, %f977;}

	// end inline asm
	st.global.u16 	[%rd7+144], %rs181;
	mul.f32 	%f978, %f271, %f1101;
	// begin inline asm
	{  cvt.rn.f16.f32 %rs182, %f978;}

	// end inline asm
	st.global.u16 	[%rd7+146], %rs182;
$L__BB0_100:
	setp.ge.s32 	%p80, %r6, %r94;
	@%p80 bra 	$L__BB0_102;
	mul.f32 	%f979, %f272, %f1100;
	// begin inline asm
	{  cvt.rn.f16.f32 %rs183, %f979;}

	// end inline asm
	st.global.u16 	[%rd7+2192], %rs183;
	mul.f32 	%f980, %f272, %f1099;
	// begin inline asm
	{  cvt.rn.f16.f32 %rs184, %f980;}

	// end inline asm
	st.global.u16 	[%rd7+2194], %rs184;
$L__BB0_102:
	setp.ge.s32 	%p81, %r5, %r94;
	@%p81 bra 	$L__BB0_104;
	mul.f32 	%f981, %f271, %f1098;
	// begin inline asm
	{  cvt.rn.f16.f32 %rs185, %f981;}

	// end inline asm
	st.global.u16 	[%rd7+160], %rs185;
	mul.f32 	%f982, %f271, %f1097;
	// begin inline asm
	{  cvt.rn.f16.f32 %rs186, %f982;}

	// end inline asm
	st.global.u16 	[%rd7+162], %rs186;
$L__BB0_104:
	setp.ge.s32 	%p82, %r6, %r94;
	@%p82 bra 	$L__BB0_106;
	mul.f32 	%f983, %f272, %f1096;
	// begin inline asm
	{  cvt.rn.f16.f32 %rs187, %f983;}

	// end inline asm
	st.global.u16 	[%rd7+2208], %rs187;
	mul.f32 	%f984, %f272, %f1095;
	// begin inline asm
	{  cvt.rn.f16.f32 %rs188, %f984;}

	// end inline asm
	st.global.u16 	[%rd7+2210], %rs188;
$L__BB0_106:
	setp.ge.s32 	%p83, %r5, %r94;
	@%p83 bra 	$L__BB0_108;
	mul.f32 	%f985, %f271, %f1094;
	// begin inline asm
	{  cvt.rn.f16.f32 %rs189, %f985;}

	// end inline asm
	st.global.u16 	[%rd7+176], %rs189;
	mul.f32 	%f986, %f271, %f1093;
	// begin inline asm
	{  cvt.rn.f16.f32 %rs190, %f986;}

	// end inline asm
	st.global.u16 	[%rd7+178], %rs190;
$L__BB0_108:
	setp.ge.s32 	%p84, %r6, %r94;
	@%p84 bra 	$L__BB0_110;
	mul.f32 	%f987, %f272, %f1092;
	// begin inline asm
	{  cvt.rn.f16.f32 %rs191, %f987;}

	// end inline asm
	st.global.u16 	[%rd7+2224], %rs191;
	mul.f32 	%f988, %f272, %f1091;
	// begin inline asm
	{  cvt.rn.f16.f32 %rs192, %f988;}

	// end inline asm
	st.global.u16 	[%rd7+2226], %rs192;
$L__BB0_110:
	setp.ge.s32 	%p85, %r5, %r94;
	@%p85 bra 	$L__BB0_112;
	mul.f32 	%f989, %f271, %f1139;
	// begin inline asm
	{  cvt.rn.f16.f32 %rs193, %f989;}

	// end inline asm
	st.global.u16 	[%rd7+192], %rs193;
	mul.f32 	%f990, %f271, %f1140;
	// begin inline asm
	{  cvt.rn.f16.f32 %rs194, %f990;}

	// end inline asm
	st.global.u16 	[%rd7+194], %rs194;
$L__BB0_112:
	setp.ge.s32 	%p86, %r6, %r94;
	@%p86 bra 	$L__BB0_114;
	mul.f32 	%f991, %f272, %f1141;
	// begin inline asm
	{  cvt.rn.f16.f32 %rs195, %f991;}

	// end inline asm
	st.global.u16 	[%rd7+2240], %rs195;
	mul.f32 	%f992, %f272, %f1142;
	// begin inline asm
	{  cvt.rn.f16.f32 %rs196, %f992;}

	// end inline asm
	st.global.u16 	[%rd7+2242], %rs196;
$L__BB0_114:
	setp.ge.s32 	%p87, %r5, %r94;
	@%p87 bra 	$L__BB0_116;
	mul.f32 	%f993, %f271, %f1143;
	// begin inline asm
	{  cvt.rn.f16.f32 %rs197, %f993;}

	// end inline asm
	st.global.u16 	[%rd7+208], %rs197;
	mul.f32 	%f994, %f271, %f1144;
	// begin inline asm
	{  cvt.rn.f16.f32 %rs198, %f994;}

	// end inline asm
	st.global.u16 	[%rd7+210], %rs198;
$L__BB0_116:
	setp.ge.s32 	%p88, %r6, %r94;
	@%p88 bra 	$L__BB0_118;
	mul.f32 	%f995, %f272, %f1145;
	// begin inline asm
	{  cvt.rn.f16.f32 %rs199, %f995;}

	// end inline asm
	st.global.u16 	[%rd7+2256], %rs199;
	mul.f32 	%f996, %f272, %f1146;
	// begin inline asm
	{  cvt.rn.f16.f32 %rs200, %f996;}

	// end inline asm
	st.global.u16 	[%rd7+2258], %rs200;
$L__BB0_118:
	setp.ge.s32 	%p89, %r5, %r94;
	@%p89 bra 	$L__BB0_120;
	mul.f32 	%f997, %f271, %f1147;
	// begin inline asm
	{  cvt.rn.f16.f32 %rs201, %f997;}

	// end inline asm
	st.global.u16 	[%rd7+224], %rs201;
	mul.f32 	%f998, %f271, %f1148;
	// begin inline asm
	{  cvt.rn.f16.f32 %rs202, %f998;}

	// end inline asm
	st.global.u16 	[%rd7+226], %rs202;
$L__BB0_120:
	setp.ge.s32 	%p90, %r6, %r94;
	@%p90 bra 	$L__BB0_122;
	mul.f32 	%f999, %f272, %f1149;
	// begin inline asm
	{  cvt.rn.f16.f32 %rs203, %f999;}

	// end inline asm
	st.global.u16 	[%rd7+2272], %rs203;
	mul.f32 	%f1000, %f272, %f1150;
	// begin inline asm
	{  cvt.rn.f16.f32 %rs204, %f1000;}

	// end inline asm
	st.global.u16 	[%rd7+2274], %rs204;
$L__BB0_122:
	setp.ge.s32 	%p91, %r5, %r94;
	@%p91 bra 	$L__BB0_124;
	mul.f32 	%f1001, %f271, %f1151;
	// begin inline asm
	{  cvt.rn.f16.f32 %rs205, %f1001;}

	// end inline asm
	st.global.u16 	[%rd7+240], %rs205;
	mul.f32 	%f1002, %f271, %f1152;
	// begin inline asm
	{  cvt.rn.f16.f32 %rs206, %f1002;}

	// end inline asm
	st.global.u16 	[%rd7+242], %rs206;
$L__BB0_124:
	setp.ge.s32 	%p92, %r6, %r94;
	@%p92 bra 	$L__BB0_126;
	mul.f32 	%f1003, %f272, %f1153;
	// begin inline asm
	{  cvt.rn.f16.f32 %rs207, %f1003;}

	// end inline asm
	st.global.u16 	[%rd7+2288], %rs207;
	mul.f32 	%f1004, %f272, %f1154;
	// begin inline asm
	{  cvt.rn.f16.f32 %rs208, %f1004;}

	// end inline asm
	st.global.u16 	[%rd7+2290], %rs208;
$L__BB0_126:
	ret;

}
	// .globl	_Z28flash_attention_kernel_smallILi128ELb0EEvPK6__halfS2_S2_PS0_if
.visible .entry _Z28flash_attention_kernel_smallILi128ELb0EEvPK6__halfS2_S2_PS0_if(
	.param .u64 .ptr .align 1 _Z28flash_attention_kernel_smallILi128ELb0EEvPK6__halfS2_S2_PS0_if_param_0,
	.param .u64 .ptr .align 1 _Z28flash_attention_kernel_smallILi128ELb0EEvPK6__halfS2_S2_PS0_if_param_1,
	.param .u64 .ptr .align 1 _Z28flash_attention_kernel_smallILi128ELb0EEvPK6__halfS2_S2_PS0_if_param_2,
	.param .u64 .ptr .align 1 _Z28flash_attention_kernel_smallILi128ELb0EEvPK6__halfS2_S2_PS0_if_param_3,
	.param .u32 _Z28flash_attention_kernel_smallILi128ELb0EEvPK6__halfS2_S2_PS0_if_param_4,
	.param .f32 _Z28flash_attention_kernel_smallILi128ELb0EEvPK6__halfS2_S2_PS0_if_param_5
)
.maxntid 64
.minnctapersm 4
{
	.reg .pred 	%p<77>;
	.reg .b16 	%rs<209>;
	.reg .b32 	%r<610>;
	.reg .b32 	%f<1141>;
	.reg .b64 	%rd<45>;

	ld.param.u64 	%rd8, [_Z28flash_attention_kernel_smallILi128ELb0EEvPK6__halfS2_S2_PS0_if_param_0];
	ld.param.u64 	%rd10, [_Z28flash_attention_kernel_smallILi128ELb0EEvPK6__halfS2_S2_PS0_if_param_1];
	ld.param.u64 	%rd11, [_Z28flash_attention_kernel_smallILi128ELb0EEvPK6__halfS2_S2_PS0_if_param_2];
	ld.param.u64 	%rd9, [_Z28flash_attention_kernel_smallILi128ELb0EEvPK6__halfS2_S2_PS0_if_param_3];
	ld.param.u32 	%r90, [_Z28flash_attention_kernel_smallILi128ELb0EEvPK6__halfS2_S2_PS0_if_param_4];
	ld.param.f32 	%f257, [_Z28flash_attention_kernel_smallILi128ELb0EEvPK6__halfS2_S2_PS0_if_param_5];
	cvta.to.global.u64 	%rd1, %rd11;
	cvta.to.global.u64 	%rd2, %rd10;
	mov.u32 	%r1, %tid.x;
	shr.u32 	%r91, %r1, 2;
	and.b32  	%r2, %r91, 7;
	and.b32  	%r3, %r1, 3;
	mov.u32 	%r92, %ctaid.x;
	shl.b32 	%r4, %r92, 5;
	setp.ge.s32 	%p1, %r4, %r90;
	@%p1 bra 	$L__BB1_126;
	cvta.to.global.u64 	%rd12, %rd9;
	cvta.to.global.u64 	%rd13, %rd8;
	mov.u32 	%r94, %ctaid.y;
	shr.u32 	%r95, %r1, 1;
	and.b32  	%r96, %r95, 16;
	add.s32 	%r97, %r96, %r4;
	add.s32 	%r5, %r97, %r2;
	add.s32 	%r6, %r5, 8;
	mul.lo.s32 	%r98, %r94, %r90;
	shl.b32 	%r99, %r98, 7;
	cvt.s64.s32 	%rd3, %r99;
	shl.b32 	%r100, %r97, 7;
	cvt.s64.s32 	%rd14, %r100;
	add.s64 	%rd15, %rd3, %rd14;
	shl.b64 	%rd16, %rd15, 1;
	add.s64 	%rd4, %rd13, %rd16;
	add.s64 	%rd5, %rd12, %rd16;
	shl.b32 	%r7, %r3, 1;
	setp.lt.s32 	%p2, %r5, %r90;
	shl.b32 	%r101, %r2, 7;
	or.b32  	%r8, %r101, 1024;
	or.b32  	%r9, %r101, %r7;
	mul.wide.u32 	%rd17, %r9, 2;
	add.s64 	%rd6, %rd4, %rd17;
	mov.b32 	%r576, 0;
	mov.u32 	%r577, %r576;
	@%p2 bra 	$L__BB1_2;
	bra.uni 	$L__BB1_3;
$L__BB1_2:
	ld.global.nc.u32 	%r577, [%rd6];
	ld.global.nc.u32 	%r576, [%rd6+16];
$L__BB1_3:
	setp.ge.s32 	%p3, %r6, %r90;
	mov.b32 	%r578, 0;
	mov.u32 	%r579, %r578;
	@%p3 bra 	$L__BB1_5;
	add.s32 	%r103, %r8, %r7;
	mul.wide.u32 	%rd18, %r103, 2;
	add.s64 	%rd19, %rd4, %rd18;
	ld.global.nc.u32 	%r579, [%rd19];
	ld.global.nc.u32 	%r578, [%rd6+2064];
$L__BB1_5:
	setp.ge.s32 	%p4, %r5, %r90;
	mov.b32 	%r580, 0;
	mov.u32 	%r581, %r580;
	@%p4 bra 	$L__BB1_7;
	ld.global.nc.u32 	%r581, [%rd6+32];
	ld.global.nc.u32 	%r580, [%rd6+48];
$L__BB1_7:
	setp.ge.s32 	%p5, %r6, %r90;
	mov.b32 	%r582, 0;
	mov.u32 	%r583, %r582;
	@%p5 bra 	$L__BB1_9;
	ld.global.nc.u32 	%r583, [%rd6+2080];
	ld.global.nc.u32 	%r582, [%rd6+2096];
$L__BB1_9:
	setp.ge.s32 	%p6, %r5, %r90;
	mov.b32 	%r584, 0;
	mov.u32 	%r585, %r584;
	@%p6 bra 	$L__BB1_11;
	ld.global.nc.u32 	%r585, [%rd6+64];
	ld.global.nc.u32 	%r584, [%rd6+80];
$L__BB1_11:
	setp.ge.s32 	%p7, %r6, %r90;
	mov.b32 	%r586, 0;
	mov.u32 	%r587, %r586;
	@%p7 bra 	$L__BB1_13;
	ld.global.nc.u32 	%r587, [%rd6+2112];
	ld.global.nc.u32 	%r586, [%rd6+2128];
$L__BB1_13:
	setp.ge.s32 	%p8, %r5, %r90;
	mov.b32 	%r588, 0;
	mov.u32 	%r589, %r588;
	@%p8 bra 	$L__BB1_15;
	ld.global.nc.u32 	%r589, [%rd6+96];
	ld.global.nc.u32 	%r588, [%rd6+112];
$L__BB1_15:
	setp.ge.s32 	%p9, %r6, %r90;
	mov.b32 	%r590, 0;
	mov.u32 	%r591, %r590;
	@%p9 bra 	$L__BB1_17;
	ld.global.nc.u32 	%r591, [%rd6+2144];
	ld.global.nc.u32 	%r590, [%rd6+2160];
$L__BB1_17:
	setp.ge.s32 	%p10, %r5, %r90;
	mov.b32 	%r592, 0;
	mov.u32 	%r593, %r592;
	@%p10 bra 	$L__BB1_19;
	ld.global.nc.u32 	%r593, [%rd6+128];
	ld.global.nc.u32 	%r592, [%rd6+144];
$L__BB1_19:
	setp.ge.s32 	%p11, %r6, %r90;
	mov.b32 	%r594, 0;
	mov.u32 	%r595, %r594;
	@%p11 bra 	$L__BB1_21;
	ld.global.nc.u32 	%r595, [%rd6+2176];
	ld.global.nc.u32 	%r594, [%rd6+2192];
$L__BB1_21:
	setp.ge.s32 	%p12, %r5, %r90;
	mov.b32 	%r596, 0;
	mov.u32 	%r597, %r596;
	@%p12 bra 	$L__BB1_23;
	ld.global.nc.u32 	%r597, [%rd6+160];
	ld.global.nc.u32 	%r596, [%rd6+176];
$L__BB1_23:
	setp.ge.s32 	%p13, %r6, %r90;
	mov.b32 	%r598, 0;
	mov.u32 	%r599, %r598;
	@%p13 bra 	$L__BB1_25;
	ld.global.nc.u32 	%r599, [%rd6+2208];
	ld.global.nc.u32 	%r598, [%rd6+2224];
$L__BB1_25:
	setp.ge.s32 	%p14, %r5, %r90;
	mov.b32 	%r600, 0;
	mov.u32 	%r601, %r600;
	@%p14 bra 	$L__BB1_27;
	ld.global.nc.u32 	%r601, [%rd6+192];
	ld.global.nc.u32 	%r600, [%rd6+208];
$L__BB1_27:
	setp.ge.s32 	%p15, %r6, %r90;
	mov.b32 	%r602, 0;
	mov.u32 	%r603, %r602;
	@%p15 bra 	$L__BB1_29;
	ld.global.nc.u32 	%r603, [%rd6+2240];
	ld.global.nc.u32 	%r602, [%rd6+2256];
$L__BB1_29:
	setp.ge.s32 	%p16, %r5, %r90;
	mov.b32 	%r604, 0;
	mov.u32 	%r605, %r604;
	@%p16 bra 	$L__BB1_31;
	ld.global.nc.u32 	%r605, [%rd6+224];
	ld.global.nc.u32 	%r604, [%rd6+240];
$L__BB1_31:
	setp.ge.s32 	%p17, %r6, %r90;
	mov.b32 	%r606, 0;
	mov.u32 	%r607, %r606;
	@%p17 bra 	$L__BB1_33;
	ld.global.nc.u32 	%r607, [%rd6+2272];
	ld.global.nc.u32 	%r606, [%rd6+2288];
$L__BB1_33:
	setp.gt.s32 	%p18, %r90, 0;
	mov.f32 	%f1075, 0f00000000;
	mov.f32 	%f1076, %f1075;
	mov.f32 	%f1077, %f1075;
	mov.f32 	%f1078, %f1075;
	mov.f32 	%f1079, %f1075;
	mov.f32 	%f1080, %f1075;
	mov.f32 	%f1081, %f1075;
	mov.f32 	%f1082, %f1075;
	mov.f32 	%f1083, %f1075;
	mov.f32 	%f1084, %f1075;
	mov.f32 	%f1085, %f1075;
	mov.f32 	%f1086, %f1075;
	mov.f32 	%f1087, %f1075;
	mov.f32 	%f1088, %f1075;
	mov.f32 	%f1089, %f1075;
	mov.f32 	%f1090, %f1075;
	mov.f32 	%f1091, %f1075;
	mov.f32 	%f1092, %f1075;
	mov.f32 	%f1093, %f1075;
	mov.f32 	%f1094, %f1075;
	mov.f32 	%f1095, %f1075;
	mov.f32 	%f1096, %f1075;
	mov.f32 	%f1097, %f1075;
	mov.f32 	%f1098, %f1075;
	mov.f32 	%f1099, %f1075;
	mov.f32 	%f1100, %f1075;
	mov.f32 	%f1101, %f1075;
	mov.f32 	%f1102, %f1075;
	mov.f32 	%f1103, %f1075;
	mov.f32 	%f1104, %f1075;
	mov.f32 	%f1105, %f1075;
	mov.f32 	%f1106, %f1075;
	mov.f32 	%f1107, %f1075;
	mov.f32 	%f1108, %f1075;
	mov.f32 	%f1109, %f1075;
	mov.f32 	%f1110, %f1075;
	mov.f32 	%f1111, %f1075;
	mov.f32 	%f1112, %f1075;
	mov.f32 	%f1113, %f1075;
	mov.f32 	%f1114, %f1075;
	mov.f32 	%f1115, %f1075;
	mov.f32 	%f1116, %f1075;
	mov.f32 	%f1117, %f1075;
	mov.f32 	%f1118, %f1075;
	mov.f32 	%f1119, %f1075;
	mov.f32 	%f1120, %f1075;
	mov.f32 	%f1121, %f1075;
	mov.f32 	%f1122, %f1075;
	mov.f32 	%f1123, %f1075;
	mov.f32 	%f1124, %f1075;
	mov.f32 	%f1125, %f1075;
	mov.f32 	%f1126, %f1075;
	mov.f32 	%f1127, %f1075;
	mov.f32 	%f1128, %f1075;
	mov.f32 	%f1129, %f1075;
	mov.f32 	%f1130, %f1075;
	mov.f32 	%f1131, %f1075;
	mov.f32 	%f1132, %f1075;
	mov.f32 	%f1133, %f1075;
	mov.f32 	%f1134, %f1075;
	mov.f32 	%f1135, %f1075;
	mov.f32 	%f1136, %f1075;
	mov.f32 	%f1137, %f1075;
	mov.f32 	%f1138, %f1075;
	mov.f32 	%f1139, %f1075;
	mov.f32 	%f1140, %f1075;
	@%p18 bra 	$L__BB1_34;
	bra.uni 	$L__BB1_62;
$L__BB1_34:
	shr.u32 	%r10, %r1, 4;
	shl.b32 	%r119, %r1, 3;
	and.b32  	%r11, %r119, 120;
	mul.lo.s32 	%r120, %r2, 136;
	or.b32  	%r121, %r120, %r7;
	shl.b32 	%r122, %r121, 1;
	mov.u32 	%r123, smem;
	add.s32 	%r12, %r123, %r122;
	mul.lo.s32 	%r124, %r3, 272;
	or.b32  	%r125, %r124, %r2;
	shl.b32 	%r126, %r125, 1;
	add.s32 	%r127, %r123, %r126;
	add.s32 	%r13, %r127, 8704;
	mov.f32 	%f1053, 0fFF7FFFFF;
	mov.b32 	%r608, 0;
	mov.f32 	%f1075, 0f00000000;
	mov.f32 	%f1076, %f1075;
	mov.f32 	%f1077, %f1075;
	mov.f32 	%f1078, %f1075;
	mov.f32 	%f1079, %f1075;
	mov.f32 	%f1080, %f1075;
	mov.f32 	%f1081, %f1075;
	mov.f32 	%f1082, %f1075;
	mov.f32 	%f1083, %f1075;
	mov.f32 	%f1084, %f1075;
	mov.f32 	%f1085, %f1075;
	mov.f32 	%f1086, %f1075;
	mov.f32 	%f1087, %f1075;
	mov.f32 	%f1088, %f1075;
	mov.f32 	%f1089, %f1075;
	mov.f32 	%f1090, %f1075;
	mov.f32 	%f1091, %f1075;
	mov.f32 	%f1092, %f1075;
	mov.f32 	%f1093, %f1075;
	mov.f32 	%f1094, %f1075;
	mov.f32 	%f1095, %f1075;
	mov.f32 	%f1096, %f1075;
	mov.f32 	%f1097, %f1075;
	mov.f32 	%f1098, %f1075;
	mov.f32 	%f1099, %f1075;
	mov.f32 	%f1100, %f1075;
	mov.f32 	%f1101, %f1075;
	mov.f32 	%f1102, %f1075;
	mov.f32 	%f1103, %f1075;
	mov.f32 	%f1104, %f1075;
	mov.f32 	%f1105, %f1075;
	mov.f32 	%f1106, %f1075;
	mov.f32 	%f1107, %f1075;
	mov.f32 	%f1108, %f1075;
	mov.f32 	%f1109, %f1075;
	mov.f32 	%f1110, %f1075;
	mov.f32 	%f1111, %f1075;
	mov.f32 	%f1112, %f1075;
	mov.f32 	%f1113, %f1075;
	mov.f32 	%f1114, %f1075;
	mov.f32 	%f1115, %f1075;
	mov.f32 	%f1116, %f1075;
	mov.f32 	%f1117, %f1075;
	mov.f32 	%f1118, %f1075;
	mov.f32 	%f1119, %f1075;
	mov.f32 	%f1120, %f1075;
	mov.f32 	%f1121, %f1075;
	mov.f32 	%f1122, %f1075;
	mov.f32 	%f1123, %f1075;
	mov.f32 	%f1124, %f1075;
	mov.f32 	%f1125, %f1075;
	mov.f32 	%f1126, %f1075;
	mov.f32 	%f1127, %f1075;
	mov.f32 	%f1128, %f1075;
	mov.f32 	%f1129, %f1075;
	mov.f32 	%f1130, %f1075;
	mov.f32 	%f1131, %f1075;
	mov.f32 	%f1132, %f1075;
	mov.f32 	%f1133, %f1075;
	mov.f32 	%f1134, %f1075;
	mov.f32 	%f1135, %f1075;
	mov.f32 	%f1136, %f1075;
	mov.f32 	%f1137, %f1075;
	mov.f32 	%f1138, %f1075;
	mov.f32 	%f1054, %f1053;
	mov.f32 	%f1140, %f1075;
	mov.f32 	%f1139, %f1075;
$L__BB1_35:
	mov.f32 	%f66, %f1054;
	mov.f32 	%f65, %f1053;
	mov.u32 	%r609, %r10;
$L__BB1_36:
	add.s32 	%r80, %r609, %r608;
	setp.ge.s32 	%p19, %r80, %r90;
	@%p19 bra 	$L__BB1_38;
	mad.lo.s32 	%r132, %r609, 136, %r11;
	shl.b32 	%r133, %r132, 1;
	add.s32 	%r135, %r123, %r133;
	shl.b32 	%r136, %r80, 7;
	or.b32  	%r137, %r136, %r11;
	cvt.u64.u32 	%rd20, %r137;
	add.s64 	%rd21, %rd20, %rd3;
	shl.b64 	%rd22, %rd21, 1;
	add.s64 	%rd23, %rd2, %rd22;
	ld.global.nc.v4.f32 	{%f262, %f263, %f264, %f265}, [%rd23];
	st.shared.v4.f32 	[%r135], {%f262, %f263, %f264, %f265};
	add.s64 	%rd24, %rd1, %rd22;
	ld.global.nc.v4.f32 	{%f266, %f267, %f268, %f269}, [%rd24];
	st.shared.v4.f32 	[%r135+8704], {%f266, %f267, %f268, %f269};
	bra.uni 	$L__BB1_39;
$L__BB1_38:
	mad.lo.s32 	%r128, %r609, 136, %r11;
	shl.b32 	%r129, %r128, 1;
	add.s32 	%r131, %r123, %r129;
	mov.f32 	%f261, 0f00000000;
	st.shared.v4.f32 	[%r131], {%f261, %f261, %f261, %f261};
	st.shared.v4.f32 	[%r131+8704], {%f261, %f261, %f261, %f261};
$L__BB1_39:
	add.s32 	%r81, %r609, 4;
	add.s32 	%r82, %r80, 4;
	setp.lt.s32 	%p20, %r82, %r90;
	@%p20 bra 	$L__BB1_41;
	mad.lo.s32 	%r138, %r81, 136, %r11;
	shl.b32 	%r139, %r138, 1;
	add.s32 	%r141, %r123, %r139;
	mov.f32 	%f270, 0f00000000;
	st.shared.v4.f32 	[%r141], {%f270, %f270, %f270, %f270};
	st.shared.v4.f32 	[%r141+8704], {%f270, %f270, %f270, %f270};
	bra.uni 	$L__BB1_42;
$L__BB1_41:
	mad.lo.s32 	%r142, %r81, 136, %r11;
	shl.b32 	%r143, %r142, 1;
	add.s32 	%r145, %r123, %r143;
	shl.b32 	%r146, %r82, 7;
	or.b32  	%r147, %r146, %r11;
	cvt.u64.u32 	%rd25, %r147;
	add.s64 	%rd26, %rd25, %rd3;
	shl.b64 	%rd27, %rd26, 1;
	add.s64 	%rd28, %rd2, %rd27;
	ld.global.nc.v4.f32 	{%f271, %f272, %f273, %f274}, [%rd28];
	st.shared.v4.f32 	[%r145], {%f271, %f272, %f273, %f274};
	add.s64 	%rd29, %rd1, %rd27;
	ld.global.nc.v4.f32 	{%f275, %f276, %f277, %f278}, [%rd29];
	st.shared.v4.f32 	[%r145+8704], {%f275, %f276, %f277, %f278};
$L__BB1_42:
	add.s32 	%r83, %r609, 8;
	add.s32 	%r84, %r80, 8;
	setp.lt.s32 	%p21, %r84, %r90;
	@%p21 bra 	$L__BB1_44;
	mad.lo.s32 	%r148, %r83, 136, %r11;
	shl.b32 	%r149, %r148, 1;
	add.s32 	%r151, %r123, %r149;
	mov.f32 	%f279, 0f00000000;
	st.shared.v4.f32 	[%r151], {%f279, %f279, %f279, %f279};
	st.shared.v4.f32 	[%r151+8704], {%f279, %f279, %f279, %f279};
	bra.uni 	$L__BB1_45;
$L__BB1_44:
	mad.lo.s32 	%r152, %r83, 136, %r11;
	shl.b32 	%r153, %r152, 1;
	add.s32 	%r155, %r123, %r153;
	shl.b32 	%r156, %r84, 7;
	or.b32  	%r157, %r156, %r11;
	cvt.u64.u32 	%rd30, %r157;
	add.s64 	%rd31, %rd30, %rd3;
	shl.b64 	%rd32, %rd31, 1;
	add.s64 	%rd33, %rd2, %rd32;
	ld.global.nc.v4.f32 	{%f280, %f281, %f282, %f283}, [%rd33];
	st.shared.v4.f32 	[%r155], {%f280, %f281, %f282, %f283};
	add.s64 	%rd34, %rd1, %rd32;
	ld.global.nc.v4.f32 	{%f284, %f285, %f286, %f287}, [%rd34];
	st.shared.v4.f32 	[%r155+8704], {%f284, %f285, %f286, %f287};
$L__BB1_45:
	add.s32 	%r85, %r609, 12;
	add.s32 	%r86, %r80, 12;
	setp.lt.s32 	%p22, %r86, %r90;
	@%p22 bra 	$L__BB1_47;
	mad.lo.s32 	%r158, %r85, 136, %r11;
	shl.b32 	%r159, %r158, 1;
	add.s32 	%r161, %r123, %r159;
	mov.f32 	%f288, 0f00000000;
	st.shared.v4.f32 	[%r161], {%f288, %f288, %f288, %f288};
	st.shared.v4.f32 	[%r161+8704], {%f288, %f288, %f288, %f288};
	bra.uni 	$L__BB1_48;
$L__BB1_47:
	mad.lo.s32 	%r162, %r85, 136, %r11;
	shl.b32 	%r163, %r162, 1;
	add.s32 	%r165, %r123, %r163;
	shl.b32 	%r166, %r86, 7;
	or.b32  	%r167, %r166, %r11;
	cvt.u64.u32 	%rd35, %r167;
	add.s64 	%rd36, %rd35, %rd3;
	shl.b64 	%rd37, %rd36, 1;
	add.s64 	%rd38, %rd2, %rd37;
	ld.global.nc.v4.f32 	{%f289, %f290, %f291, %f292}, [%rd38];
	st.shared.v4.f32 	[%r165], {%f289, %f290, %f291, %f292};
	add.s64 	%rd39, %rd1, %rd37;
	ld.global.nc.v4.f32 	{%f293, %f294, %f295, %f296}, [%rd39];
	st.shared.v4.f32 	[%r165+8704], {%f293, %f294, %f295, %f296};
$L__BB1_48:
	add.s32 	%r87, %r609, 16;
	setp.lt.u32 	%p23, %r609, 16;
	mov.u32 	%r609, %r87;
	@%p23 bra 	$L__BB1_36;
	bar.sync 	0;
	ld.shared.u32 	%r172, [%r12];
	ld.shared.u32 	%r173, [%r12+16];
	mov.f32 	%f328, 0f00000000;
	// begin inline asm
	mma.sync.aligned.m16n8k16.row.col.f32.f16.f16.f32 {%f297, %f298, %f299, %f300}, {%r577, %r576, %r579, %r578}, {%r172, %r173}, {%f328, %f328, %f328, %f328};

	// end inline asm
	ld.shared.u32 	%r178, [%r12+2176];
	ld.shared.u32 	%r179, [%r12+2192];
	// begin inline asm
	mma.sync.aligned.m16n8k16.row.col.f32.f16.f16.f32 {%f305, %f306, %f307, %f308}, {%r577, %r576, %r579, %r578}, {%r178, %r179}, {%f328, %f328, %f328, %f328};

	// end inline asm
	ld.shared.u32 	%r184, [%r12+4352];
	ld.shared.u32 	%r185, [%r12+4368];
	// begin inline asm
	mma.sync.aligned.m16n8k16.row.col.f32.f16.f16.f32 {%f313, %f314, %f315, %f316}, {%r577, %r576, %r579, %r578}, {%r184, %r185}, {%f328, %f328, %f328, %f328};

	// end inline asm
	ld.shared.u32 	%r190, [%r12+6528];
	ld.shared.u32 	%r191, [%r12+6544];
	// begin inline asm
	mma.sync.aligned.m16n8k16.row.col.f32.f16.f16.f32 {%f321, %f322, %f323, %f324}, {%r577, %r576, %r579, %r578}, {%r190, %r191}, {%f328, %f328, %f328, %f328};

	// end inline asm
	ld.shared.u32 	%r196, [%r12+32];
	ld.shared.u32 	%r197, [%r12+48];
	// begin inline asm
	mma.sync.aligned.m16n8k16.row.col.f32.f16.f16.f32 {%f329, %f330, %f331, %f332}, {%r581, %r580, %r583, %r582}, {%r196, %r197}, {%f297, %f298, %f299, %f300};

	// end inline asm
	ld.shared.u32 	%r202, [%r12+2208];
	ld.shared.u32 	%r203, [%r12+2224];
	// begin inline asm
	mma.sync.aligned.m16n8k16.row.col.f32.f16.f16.f32 {%f337, %f338, %f339, %f340}, {%r581, %r580, %r583, %r582}, {%r202, %r203}, {%f305, %f306, %f307, %f308};

	// end inline asm
	ld.shared.u32 	%r208, [%r12+4384];
	ld.shared.u32 	%r209, [%r12+4400];
	// begin inline asm
	mma.sync.aligned.m16n8k16.row.col.f32.f16.f16.f32 {%f345, %f346, %f347, %f348}, {%r581, %r580, %r583, %r582}, {%r208, %r209}, {%f313, %f314, %f315, %f316};

	// end inline asm
	ld.shared.u32 	%r214, [%r12+6560];
	ld.shared.u32 	%r215, [%r12+6576];
	// begin inline asm
	mma.sync.aligned.m16n8k16.row.col.f32.f16.f16.f32 {%f353, %f354, %f355, %f356}, {%r581, %r580, %r583, %r582}, {%r214, %r215}, {%f321, %f322, %f323, %f324};

	// end inline asm
	ld.shared.u32 	%r220, [%r12+64];
	ld.shared.u32 	%r221, [%r12+80];
	// begin inline asm
	mma.sync.aligned.m16n8k16.row.col.f32.f16.f16.f32 {%f361, %f362, %f363, %f364}, {%r585, %r584, %r587, %r586}, {%r220, %r221}, {%f329, %f330, %f331, %f332};

	// end inline asm
	ld.shared.u32 	%r226, [%r12+2240];
	ld.shared.u32 	%r227, [%r12+2256];
	// begin inline asm
	mma.sync.aligned.m16n8k16.row.col.f32.f16.f16.f32 {%f369, %f370, %f371, %f372}, {%r585, %r584, %r587, %r586}, {%r226, %r227}, {%f337, %f338, %f339, %f340};

	// end inline asm
	ld.shared.u32 	%r232, [%r12+4416];
	ld.shared.u32 	%r233, [%r12+4432];
	// begin inline asm
	mma.sync.aligned.m16n8k16.row.col.f32.f16.f16.f32 {%f377, %f378, %f379, %f380}, {%r585, %r584, %r587, %r586}, {%r232, %r233}, {%f345, %f346, %f347, %f348};

	// end inline asm
	ld.shared.u32 	%r238, [%r12+6592];
	ld.shared.u32 	%r239, [%r12+6608];
	// begin inline asm
	mma.sync.aligned.m16n8k16.row.col.f32.f16.f16.f32 {%f385, %f386, %f387, %f388}, {%r585, %r584, %r587, %r586}, {%r238, %r239}, {%f353, %f354, %f355, %f356};

	// end inline asm
	ld.shared.u32 	%r244, [%r12+96];
	ld.shared.u32 	%r245, [%r12+112];
	// begin inline asm
	mma.sync.aligned.m16n8k16.row.col.f32.f16.f16.f32 {%f393, %f394, %f395, %f396}, {%r589, %r588, %r591, %r590}, {%r244, %r245}, {%f361, %f362, %f363, %f364};

	// end inline asm
	ld.shared.u32 	%r250, [%r12+2272];
	ld.shared.u32 	%r251, [%r12+2288];
	// begin inline asm
	mma.sync.aligned.m16n8k16.row.col.f32.f16.f16.f32 {%f401, %f402, %f403, %f404}, {%r589, %r588, %r591, %r590}, {%r250, %r251}, {%f369, %f370, %f371, %f372};

	// end inline asm
	ld.shared.u32 	%r256, [%r12+4448];
	ld.shared.u32 	%r257, [%r12+4464];
	// begin inline asm
	mma.sync.aligned.m16n8k16.row.col.f32.f16.f16.f32 {%f409, %f410, %f411, %f412}, {%r589, %r588, %r591, %r590}, {%r256, %r257}, {%f377, %f378, %f379, %f380};

	// end inline asm
	ld.shared.u32 	%r262, [%r12+6624];
	ld.shared.u32 	%r263, [%r12+6640];
	// begin inline asm
	mma.sync.aligned.m16n8k16.row.col.f32.f16.f16.f32 {%f417, %f418, %f419, %f420}, {%r589, %r588, %r591, %r590}, {%r262, %r263}, {%f385, %f386, %f387, %f388};

	// end inline asm
	ld.shared.u32 	%r268, [%r12+128];
	ld.shared.u32 	%r269, [%r12+144];
	// begin inline asm
	mma.sync.aligned.m16n8k16.row.col.f32.f16.f16.f32 {%f425, %f426, %f427, %f428}, {%r593, %r592, %r595, %r594}, {%r268, %r269}, {%f393, %f394, %f395, %f396};

	// end inline asm
	ld.shared.u32 	%r274, [%r12+2304];
	ld.shared.u32 	%r275, [%r12+2320];
	// begin inline asm
	mma.sync.aligned.m16n8k16.row.col.f32.f16.f16.f32 {%f433, %f434, %f435, %f436}, {%r593, %r592, %r595, %r594}, {%r274, %r275}, {%f401, %f402, %f403, %f404};

	// end inline asm
	ld.shared.u32 	%r280, [%r12+4480];
	ld.shared.u32 	%r281, [%r12+4496];
	// begin inline asm
	mma.sync.aligned.m16n8k16.row.col.f32.f16.f16.f32 {%f441, %f442, %f443, %f444}, {%r593, %r592, %r595, %r594}, {%r280, %r281}, {%f409, %f410, %f411, %f412};

	// end inline asm
	ld.shared.u32 	%r286, [%r12+6656];
	ld.shared.u32 	%r287, [%r12+6672];
	// begin inline asm
	mma.sync.aligned.m16n8k16.row.col.f32.f16.f16.f32 {%f449, %f450, %f451, %f452}, {%r593, %r592, %r595, %r594}, {%r286, %r287}, {%f417, %f418, %f419, %f420};

	// end inline asm
	ld.shared.u32 	%r292, [%r12+160];
	ld.shared.u32 	%r293, [%r12+176];
	// begin inline asm
	mma.sync.aligned.m16n8k16.row.col.f32.f16.f16.f32 {%f457, %f458, %f459, %f460}, {%r597, %r596, %r599, %r598}, {%r292, %r293}, {%f425, %f426, %f427, %f428};

	// end inline asm
	ld.shared.u32 	%r298, [%r12+2336];
	ld.shared.u32 	%r299, [%r12+2352];
	// begin inline asm
	mma.sync.aligned.m16n8k16.row.col.f32.f16.f16.f32 {%f465, %f466, %f467, %f468}, {%r597, %r596, %r599, %r598}, {%r298, %r299}, {%f433, %f434, %f435, %f436};

	// end inline asm
	ld.shared.u32 	%r304, [%r12+4512];
	ld.shared.u32 	%r305, [%r12+4528];
	// begin inline asm
	mma.sync.aligned.m16n8k16.row.col.f32.f16.f16.f32 {%f473, %f474, %f475, %f476}, {%r597, %r596, %r599, %r598}, {%r304, %r305}, {%f441, %f442, %f443, %f444};

	// end inline asm
	ld.shared.u32 	%r310, [%r12+6688];
	ld.shared.u32 	%r311, [%r12+6704];
	// begin inline asm
	mma.sync.aligned.m16n8k16.row.col.f32.f16.f16.f32 {%f481, %f482, %f483, %f484}, {%r597, %r596, %r599, %r598}, {%r310, %r311}, {%f449, %f450, %f451, %f452};

	// end inline asm
	ld.shared.u32 	%r316, [%r12+192];
	ld.shared.u32 	%r317, [%r12+208];
	// begin inline asm
	mma.sync.aligned.m16n8k16.row.col.f32.f16.f16.f32 {%f489, %f490, %f491, %f492}, {%r601, %r600, %r603, %r602}, {%r316, %r317}, {%f457, %f458, %f459, %f460};

	// end inline asm
	ld.shared.u32 	%r322, [%r12+2368];
	ld.shared.u32 	%r323, [%r12+2384];
	// begin inline asm
	mma.sync.aligned.m16n8k16.row.col.f32.f16.f16.f32 {%f497, %f498, %f499, %f500}, {%r601, %r600, %r603, %r602}, {%r322, %r323}, {%f465, %f466, %f467, %f468};

	// end inline asm
	ld.shared.u32 	%r328, [%r12+4544];
	ld.shared.u32 	%r329, [%r12+4560];
	// begin inline asm
	mma.sync.aligned.m16n8k16.row.col.f32.f16.f16.f32 {%f505, %f506, %f507, %f508}, {%r601, %r600, %r603, %r602}, {%r328, %r329}, {%f473, %f474, %f475, %f476};

	// end inline asm
	ld.shared.u32 	%r334, [%r12+6720];
	ld.shared.u32 	%r335, [%r12+6736];
	// begin inline asm
	mma.sync.aligned.m16n8k16.row.col.f32.f16.f16.f32 {%f513, %f514, %f515, %f516}, {%r601, %r600, %r603, %r602}, {%r334, %r335}, {%f481, %f482, %f483, %f484};

	// end inline asm
	ld.shared.u32 	%r340, [%r12+224];
	ld.shared.u32 	%r341, [%r12+240];
	// begin inline asm
	mma.sync.aligned.m16n8k16.row.col.f32.f16.f16.f32 {%f521, %f522, %f523, %f524}, {%r605, %r604, %r607, %r606}, {%r340, %r341}, {%f489, %f490, %f491, %f492};

	// end inline asm
	ld.shared.u32 	%r346, [%r12+2400];
	ld.shared.u32 	%r347, [%r12+2416];
	// begin inline asm
	mma.sync.aligned.m16n8k16.row.col.f32.f16.f16.f32 {%f529, %f530, %f531, %f532}, {%r605, %r604, %r607, %r606}, {%r346, %r347}, {%f497, %f498, %f499, %f500};

	// end inline asm
	ld.shared.u32 	%r352, [%r12+4576];
	ld.shared.u32 	%r353, [%r12+4592];
	// begin inline asm
	mma.sync.aligned.m16n8k16.row.col.f32.f16.f16.f32 {%f537, %f538, %f539, %f540}, {%r605, %r604, %r607, %r606}, {%r352, %r353}, {%f505, %f506, %f507, %f508};

	// end inline asm
	ld.shared.u32 	%r358, [%r12+6752];
	ld.shared.u32 	%r359, [%r12+6768];
	// begin inline asm
	mma.sync.aligned.m16n8k16.row.col.f32.f16.f16.f32 {%f545, %f546, %f547, %f548}, {%r605, %r604, %r607, %r606}, {%r358, %r359}, {%f513, %f514, %f515, %f516};

	// end inline asm
	add.s32 	%r88, %r608, %r7;
	setp.ge.s32 	%p24, %r88, %r90;
	mov.f32 	%f1057, 0fC61C4000;
	mov.f32 	%f1058, %f1057;
	mov.f32 	%f1059, %f1057;
	mov.f32 	%f1060, %f1057;
	@%p24 bra 	$L__BB1_51;
	add.s32 	%r360, %r88, 1;
	setp.lt.s32 	%p25, %r360, %r90;
	mul.f32 	%f554, %f257, %f524;
	selp.f32 	%f1057, %f554, 0fC61C4000, %p25;
	mul.f32 	%f555, %f257, %f522;
	selp.f32 	%f1059, %f555, 0fC61C4000, %p25;
	mul.f32 	%f1058, %f257, %f523;
	mul.f32 	%f1060, %f257, %f521;
$L__BB1_51:
	add.s32 	%r361, %r88, 8;
	setp.ge.s32 	%p26, %r361, %r90;
	mov.f32 	%f1061, 0fC61C4000;
	mov.f32 	%f1062, %f1061;
	mov.f32 	%f1063, %f1061;
	mov.f32 	%f1064, %f1061;
	@%p26 bra 	$L__BB1_53;
	add.s32 	%r362, %r88, 9;
	setp.lt.s32 	%p27, %r362, %r90;
	mul.f32 	%f557, %f257, %f532;
	selp.f32 	%f1061, %f557, 0fC61C4000, %p27;
	mul.f32 	%f558, %f257, %f530;
	selp.f32 	%f1063, %f558, 0fC61C4000, %p27;
	mul.f32 	%f1062, %f257, %f531;
	mul.f32 	%f1064, %f257, %f529;
$L__BB1_53:
	add.s32 	%r363, %r88, 16;
	setp.ge.s32 	%p28, %r363, %r90;
	mov.f32 	%f1065, 0fC61C4000;
	mov.f32 	%f1066, %f1065;
	mov.f32 	%f1067, %f1065;
	mov.f32 	%f1068, %f1065;
	@%p28 bra 	$L__BB1_55;
	add.s32 	%r364, %r88, 17;
	setp.lt.s32 	%p29, %r364, %r90;
	mul.f32 	%f560, %f257, %f540;
	selp.f32 	%f1065, %f560, 0fC61C4000, %p29;
	mul.f32 	%f561, %f257, %f538;
	selp.f32 	%f1067, %f561, 0fC61C4000, %p29;
	mul.f32 	%f1066, %f257, %f539;
	mul.f32 	%f1068, %f257, %f537;
$L__BB1_55:
	add.s32 	%r365, %r88, 24;
	setp.ge.s32 	%p30, %r365, %r90;
	mov.f32 	%f1069, 0fC61C4000;
	mov.f32 	%f1070, %f1069;
	mov.f32 	%f1071, %f1069;
	mov.f32 	%f1072, %f1069;
	@%p30 bra 	$L__BB1_57;
	add.s32 	%r366, %r88, 25;
	setp.lt.s32 	%p31, %r366, %r90;
	mul.f32 	%f563, %f257, %f548;
	selp.f32 	%f1069, %f563, 0fC61C4000, %p31;
	mul.f32 	%f564, %f257, %f546;
	selp.f32 	%f1071, %f564, 0fC61C4000, %p31;
	mul.f32 	%f1070, %f257, %f547;
	mul.f32 	%f1072, %f257, %f545;
$L__BB1_57:
	max.f32 	%f566, %f1072, %f1071;
	max.f32 	%f567, %f1064, %f1063;
	max.f32 	%f568, %f1060, %f1059;
	max.f32 	%f569, %f568, 0fFF7FFFFF;
	max.f32 	%f570, %f569, %f567;
	max.f32 	%f571, %f1068, %f1067;
	max.f32 	%f572, %f570, %f571;
	max.f32 	%f573, %f572, %f566;
	max.f32 	%f574, %f1070, %f1069;
	max.f32 	%f575, %f1062, %f1061;
	max.f32 	%f576, %f1058, %f1057;
	max.f32 	%f577, %f576, 0fFF7FFFFF;
	max.f32 	%f578, %f577, %f575;
	max.f32 	%f579, %f1066, %f1065;
	max.f32 	%f580, %f578, %f579;
	max.f32 	%f581, %f580, %f574;
	mov.b32 	%r367, %f573;
	shfl.sync.bfly.b32	%r368|%p32, %r367, 1, 31, -1;
	mov.b32 	%f582, %r368;
	max.f32 	%f583, %f573, %f582;
	mov.b32 	%r369, %f583;
	shfl.sync.bfly.b32	%r370|%p33, %r369, 2, 31, -1;
	mov.b32 	%f584, %r370;
	max.f32 	%f585, %f583, %f584;
	mov.b32 	%r371, %f581;
	shfl.sync.bfly.b32	%r372|%p34, %r371, 1, 31, -1;
	mov.b32 	%f586, %r372;
	max.f32 	%f587, %f581, %f586;
	mov.b32 	%r373, %f587;
	shfl.sync.bfly.b32	%r374|%p35, %r373, 2, 31, -1;
	mov.b32 	%f588, %r374;
	max.f32 	%f589, %f587, %f588;
	max.f32 	%f1054, %f66, %f585;
	max.f32 	%f1053, %f65, %f589;
	setp.leu.f32 	%p36, %f66, 0fFEFFFFFF;
	mov.f32 	%f1073, 0f00000000;
	@%p36 bra 	$L__BB1_59;
	sub.f32 	%f590, %f66, %f1054;
	mul.f32 	%f591, %f590, 0f3FB8AA3B;
	ex2.approx.f32 	%f1073, %f591;
$L__BB1_59:
	setp.leu.f32 	%p37, %f65, 0fFEFFFFFF;
	mov.f32 	%f1074, 0f00000000;
	@%p37 bra 	$L__BB1_61;
	sub.f32 	%f593, %f65, %f1053;
	mul.f32 	%f594, %f593, 0f3FB8AA3B;
	ex2.approx.f32 	%f1074, %f594;
$L__BB1_61:
	mul.f32 	%f607, %f1073, %f1122;
	mul.f32 	%f608, %f1073, %f1121;
	mul.f32 	%f609, %f1074, %f1120;
	mul.f32 	%f610, %f1074, %f1119;
	mul.f32 	%f631, %f1073, %f1118;
	mul.f32 	%f632, %f1073, %f1117;
	mul.f32 	%f633, %f1074, %f1116;
	mul.f32 	%f634, %f1074, %f1115;
	mul.f32 	%f647, %f1073, %f1114;
	mul.f32 	%f648, %f1073, %f1113;
	mul.f32 	%f649, %f1074, %f1112;
	mul.f32 	%f650, %f1074, %f1111;
	mul.f32 	%f663, %f1073, %f1110;
	mul.f32 	%f664, %f1073, %f1109;
	mul.f32 	%f665, %f1074, %f1108;
	mul.f32 	%f666, %f1074, %f1107;
	mul.f32 	%f679, %f1073, %f1106;
	mul.f32 	%f680, %f1073, %f1105;
	mul.f32 	%f681, %f1074, %f1104;
	mul.f32 	%f682, %f1074, %f1103;
	mul.f32 	%f695, %f1073, %f1102;
	mul.f32 	%f696, %f1073, %f1101;
	mul.f32 	%f697, %f1074, %f1100;
	mul.f32 	%f698, %f1074, %f1099;
	mul.f32 	%f711, %f1073, %f1098;
	mul.f32 	%f712, %f1073, %f1097;
	mul.f32 	%f713, %f1074, %f1096;
	mul.f32 	%f714, %f1074, %f1095;
	mul.f32 	%f727, %f1073, %f1094;
	mul.f32 	%f728, %f1073, %f1093;
	mul.f32 	%f729, %f1074, %f1092;
	mul.f32 	%f730, %f1074, %f1091;
	mul.f32 	%f743, %f1073, %f1090;
	mul.f32 	%f744, %f1073, %f1089;
	mul.f32 	%f745, %f1074, %f1088;
	mul.f32 	%f746, %f1074, %f1087;
	mul.f32 	%f759, %f1073, %f1086;
	mul.f32 	%f760, %f1073, %f1085;
	mul.f32 	%f761, %f1074, %f1084;
	mul.f32 	%f762, %f1074, %f1083;
	mul.f32 	%f775, %f1073, %f1082;
	mul.f32 	%f776, %f1073, %f1081;
	mul.f32 	%f777, %f1074, %f1080;
	mul.f32 	%f778, %f1074, %f1079;
	mul.f32 	%f791, %f1073, %f1078;
	mul.f32 	%f792, %f1073, %f1077;
	mul.f32 	%f793, %f1074, %f1076;
	mul.f32 	%f794, %f1074, %f1075;
	mul.f32 	%f807, %f1073, %f1123;
	mul.f32 	%f808, %f1073, %f1124;
	mul.f32 	%f809, %f1074, %f1125;
	mul.f32 	%f810, %f1074, %f1126;
	mul.f32 	%f823, %f1073, %f1127;
	mul.f32 	%f824, %f1073, %f1128;
	mul.f32 	%f825, %f1074, %f1129;
	mul.f32 	%f826, %f1074, %f1130;
	mul.f32 	%f839, %f1073, %f1131;
	mul.f32 	%f840, %f1073, %f1132;
	mul.f32 	%f841, %f1074, %f1133;
	mul.f32 	%f842, %f1074, %f1134;
	mul.f32 	%f855, %f1073, %f1135;
	mul.f32 	%f856, %f1073, %f1136;
	mul.f32 	%f857, %f1074, %f1137;
	mul.f32 	%f858, %f1074, %f1138;
	sub.f32 	%f867, %f1060, %f1054;
	mul.f32 	%f868, %f867, 0f3FB8AA3B;
	ex2.approx.f32 	%f595, %f868;
	sub.f32 	%f869, %f1059, %f1054;
	mul.f32 	%f870, %f869, 0f3FB8AA3B;
	ex2.approx.f32 	%f596, %f870;
	sub.f32 	%f871, %f1058, %f1053;
	mul.f32 	%f872, %f871, 0f3FB8AA3B;
	ex2.approx.f32 	%f599, %f872;
	sub.f32 	%f873, %f1057, %f1053;
	mul.f32 	%f874, %f873, 0f3FB8AA3B;
	ex2.approx.f32 	%f600, %f874;
	add.f32 	%f875, %f595, %f596;
	add.f32 	%f876, %f875, 0f00000000;
	add.f32 	%f877, %f600, %f599;
	add.f32 	%f878, %f877, 0f00000000;
	sub.f32 	%f879, %f1064, %f1054;
	mul.f32 	%f880, %f879, 0f3FB8AA3B;
	ex2.approx.f32 	%f597, %f880;
	sub.f32 	%f881, %f1063, %f1054;
	mul.f32 	%f882, %f881, 0f3FB8AA3B;
	ex2.approx.f32 	%f598, %f882;
	sub.f32 	%f883, %f1062, %f1053;
	mul.f32 	%f884, %f883, 0f3FB8AA3B;
	ex2.approx.f32 	%f601, %f884;
	sub.f32 	%f885, %f1061, %f1053;
	mul.f32 	%f886, %f885, 0f3FB8AA3B;
	ex2.approx.f32 	%f602, %f886;
	add.f32 	%f887, %f597, %f598;
	add.f32 	%f888, %f876, %f887;
	add.f32 	%f889, %f602, %f601;
	add.f32 	%f890, %f878, %f889;
	sub.f32 	%f891, %f1068, %f1054;
	mul.f32 	%f892, %f891, 0f3FB8AA3B;
	ex2.approx.f32 	%f611, %f892;
	sub.f32 	%f893, %f1067, %f1054;
	mul.f32 	%f894, %f893, 0f3FB8AA3B;
	ex2.approx.f32 	%f612, %f894;
	sub.f32 	%f895, %f1066, %f1053;
	mul.f32 	%f896, %f895, 0f3FB8AA3B;
	ex2.approx.f32 	%f615, %f896;
	sub.f32 	%f897, %f1065, %f1053;
	mul.f32 	%f898, %f897, 0f3FB8AA3B;
	ex2.approx.f32 	%f616, %f898;
	add.f32 	%f899, %f611, %f612;
	add.f32 	%f900, %f888, %f899;
	add.f32 	%f901, %f616, %f615;
	add.f32 	%f902, %f890, %f901;
	sub.f32 	%f903, %f1072, %f1054;
	mul.f32 	%f904, %f903, 0f3FB8AA3B;
	ex2.approx.f32 	%f613, %f904;
	sub.f32 	%f905, %f1071, %f1054;
	mul.f32 	%f906, %f905, 0f3FB8AA3B;
	ex2.approx.f32 	%f614, %f906;
	sub.f32 	%f907, %f1070, %f1053;
	mul.f32 	%f908, %f907, 0f3FB8AA3B;
	ex2.approx.f32 	%f617, %f908;
	sub.f32 	%f909, %f1069, %f1053;
	mul.f32 	%f910, %f909, 0f3FB8AA3B;
	ex2.approx.f32 	%f618, %f910;
	add.f32 	%f911, %f613, %f614;
	add.f32 	%f912, %f900, %f911;
	add.f32 	%f913, %f618, %f617;
	add.f32 	%f914, %f902, %f913;
	mov.b32 	%r567, %f912;
	shfl.sync.bfly.b32	%r568|%p38, %r567, 1, 31, -1;
	mov.b32 	%f915, %r568;
	add.f32 	%f916, %f912, %f915;
	mov.b32 	%r569, %f916;
	shfl.sync.bfly.b32	%r570|%p39, %r569, 2, 31, -1;
	mov.b32 	%f917, %r570;
	add.f32 	%f918, %f916, %f917;
	mov.b32 	%r571, %f914;
	shfl.sync.bfly.b32	%r572|%p40, %r571, 1, 31, -1;
	mov.b32 	%f919, %r572;
	add.f32 	%f920, %f914, %f919;
	mov.b32 	%r573, %f920;
	shfl.sync.bfly.b32	%r574|%p41, %r573, 2, 31, -1;
	mov.b32 	%f921, %r574;
	add.f32 	%f922, %f920, %f921;
	fma.rn.f32 	%f1139, %f1139, %f1073, %f918;
	fma.rn.f32 	%f1140, %f1140, %f1074, %f922;
	// begin inline asm
	{  cvt.rn.f16.f32 %rs1, %f595;}

	// end inline asm
	// begin inline asm
	{  cvt.rn.f16.f32 %rs2, %f596;}

	// end inline asm
	// begin inline asm
	{  cvt.rn.f16.f32 %rs3, %f597;}

	// end inline asm
	// begin inline asm
	{  cvt.rn.f16.f32 %rs4, %f598;}

	// end inline asm
	// begin inline asm
	{  cvt.rn.f16.f32 %rs5, %f599;}

	// end inline asm
	// begin inline asm
	{  cvt.rn.f16.f32 %rs6, %f600;}

	// end inline asm
	// begin inline asm
	{  cvt.rn.f16.f32 %rs7, %f601;}

	// end inline asm
	// begin inline asm
	{  cvt.rn.f16.f32 %rs8, %f602;}

	// end inline asm
	mov.b32 	%r375, {%rs1, %rs2};
	mov.b32 	%r376, {%rs5, %rs6};
	mov.b32 	%r377, {%rs3, %rs4};
	mov.b32 	%r378, {%rs7, %rs8};
	ld.shared.u16 	%rs17, [%r13];
	ld.shared.u16 	%rs18, [%r13+272];
	ld.shared.u16 	%rs19, [%r13+2176];
	ld.shared.u16 	%rs20, [%r13+2448];
	mov.b32 	%r379, {%rs17, %rs18};
	mov.b32 	%r380, {%rs19, %rs20};
	// begin inline asm
	mma.sync.aligned.m16n8k16.row.col.f32.f16.f16.f32 {%f603, %f604, %f605, %f606}, {%r375, %r376, %r377, %r378}, {%r379, %r380}, {%f607, %f608, %f609, %f610};

	// end inline asm
	// begin inline asm
	{  cvt.rn.f16.f32 %rs9, %f611;}

	// end inline asm
	// begin inline asm
	{  cvt.rn.f16.f32 %rs10, %f612;}

	// end inline asm
	// begin inline asm
	{  cvt.rn.f16.f32 %rs11, %f613;}

	// end inline asm
	// begin inline asm
	{  cvt.rn.f16.f32 %rs12, %f614;}

	// end inline asm
	// begin inline asm
	{  cvt.rn.f16.f32 %rs13, %f615;}

	// end inline asm
	// begin inline asm
	{  cvt.rn.f16.f32 %rs14, %f616;}

	// end inline asm
	// begin inline asm
	{  cvt.rn.f16.f32 %rs15, %f617;}

	// end inline asm
	// begin inline asm
	{  cvt.rn.f16.f32 %rs16, %f618;}

	// end inline asm
	mov.b32 	%r381, {%rs9, %rs10};
	mov.b32 	%r382, {%rs13, %rs14};
	mov.b32 	%r383, {%rs11, %rs12};
	mov.b32 	%r384, {%rs15, %rs16};
	ld.shared.u16 	%rs21, [%r13+4352];
	ld.shared.u16 	%rs22, [%r13+4624];
	ld.shared.u16 	%rs23, [%r13+6528];
	ld.shared.u16 	%rs24, [%r13+6800];
	mov.b32 	%r385, {%rs21, %rs22};
	mov.b32 	%r386, {%rs23, %rs24};
	// begin inline asm
	mma.sync.aligned.m16n8k16.row.col.f32.f16.f16.f32 {%f1122, %f1121, %f1120, %f1119}, {%r381, %r382, %r383, %r384}, {%r385, %r386}, {%f603, %f604, %f605, %f606};

	// end inline asm
	ld.shared.u16 	%rs25, [%r13+16];
	ld.shared.u16 	%rs26, [%r13+288];
	ld.shared.u16 	%rs27, [%r13+2192];
	ld.shared.u16 	%rs28, [%r13+2464];
	mov.b32 	%r391, {%rs25, %rs26};
	mov.b32 	%r392, {%rs27, %rs28};
	// begin inline asm
	mma.sync.aligned.m16n8k16.row.col.f32.f16.f16.f32 {%f627, %f628, %f629, %f630}, {%r375, %r376, %r377, %r378}, {%r391, %r392}, {%f631, %f632, %f633, %f634};

	// end inline asm
	ld.shared.u16 	%rs29, [%r13+4368];
	ld.shared.u16 	%rs30, [%r13+4640];
	ld.shared.u16 	%rs31, [%r13+6544];
	ld.shared.u16 	%rs32, [%r13+6816];
	mov.b32 	%r397, {%rs29, %rs30};
	mov.b32 	%r398, {%rs31, %rs32};
	// begin inline asm
	mma.sync.aligned.m16n8k16.row.col.f32.f16.f16.f32 {%f1118, %f1117, %f1116, %f1115}, {%r381, %r382, %r383, %r384}, {%r397, %r398}, {%f627, %f628, %f629, %f630};

	// end inline asm
	ld.shared.u16 	%rs33, [%r13+32];
	ld.shared.u16 	%rs34, [%r13+304];
	ld.shared.u16 	%rs35, [%r13+2208];
	ld.shared.u16 	%rs36, [%r13+2480];
	mov.b32 	%r403, {%rs33, %rs34};
	mov.b32 	%r404, {%rs35, %rs36};
	// begin inline asm
	mma.sync.aligned.m16n8k16.row.col.f32.f16.f16.f32 {%f643, %f644, %f645, %f646}, {%r375, %r376, %r377, %r378}, {%r403, %r404}, {%f647, %f648, %f649, %f650};

	// end inline asm
	ld.shared.u16 	%rs37, [%r13+4384];
	ld.shared.u16 	%rs38, [%r13+4656];
	ld.shared.u16 	%rs39, [%r13+6560];
	ld.shared.u16 	%rs40, [%r13+6832];
	mov.b32 	%r409, {%rs37, %rs38};
	mov.b32 	%r410, {%rs39, %rs40};
	// begin inline asm
	mma.sync.aligned.m16n8k16.row.col.f32.f16.f16.f32 {%f1114, %f1113, %f1112, %f1111}, {%r381, %r382, %r383, %r384}, {%r409, %r410}, {%f643, %f644, %f645, %f646};

	// end inline asm
	ld.shared.u16 	%rs41, [%r13+48];
	ld.shared.u16 	%rs42, [%r13+320];
	ld.shared.u16 	%rs43, [%r13+2224];
	ld.shared.u16 	%rs44, [%r13+2496];
	mov.b32 	%r415, {%rs41, %rs42};
	mov.b32 	%r416, {%rs43, %rs44};
	// begin inline asm
	mma.sync.aligned.m16n8k16.row.col.f32.f16.f16.f32 {%f659, %f660, %f661, %f662}, {%r375, %r376, %r377, %r378}, {%r415, %r416}, {%f663, %f664, %f665, %f666};

	// end inline asm
	ld.shared.u16 	%rs45, [%r13+4400];
	ld.shared.u16 	%rs46, [%r13+4672];
	ld.shared.u16 	%rs47, [%r13+6576];
	ld.shared.u16 	%rs48, [%r13+6848];
	mov.b32 	%r421, {%rs45, %rs46};
	mov.b32 	%r422, {%rs47, %rs48};
	// begin inline asm
	mma.sync.aligned.m16n8k16.row.col.f32.f16.f16.f32 {%f1110, %f1109, %f1108, %f1107}, {%r381, %r382, %r383, %r384}, {%r421, %r422}, {%f659, %f660, %f661, %f662};

	// end inline asm
	ld.shared.u16 	%rs49, [%r13+64];
	ld.shared.u16 	%rs50, [%r13+336];
	ld.shared.u16 	%rs51, [%r13+2240];
	ld.shared.u16 	%rs52, [%r13+2512];
	mov.b32 	%r427, {%rs49, %rs50};
	mov.b32 	%r428, {%rs51, %rs52};
	// begin inline asm
	mma.sync.aligned.m16n8k16.row.col.f32.f16.f16.f32 {%f675, %f676, %f677, %f678}, {%r375, %r376, %r377, %r378}, {%r427, %r428}, {%f679, %f680, %f681, %f682};

	// end inline asm
	ld.shared.u16 	%rs53, [%r13+4416];
	ld.shared.u16 	%rs54, [%r13+4688];
	ld.shared.u16 	%rs55, [%r13+6592];
	ld.shared.u16 	%rs56, [%r13+6864];
	mov.b32 	%r433, {%rs53, %rs54};
	mov.b32 	%r434, {%rs55, %rs56};
	// begin inline asm
	mma.sync.aligned.m16n8k16.row.col.f32.f16.f16.f32 {%f1106, %f1105, %f1104, %f1103}, {%r381, %r382, %r383, %r384}, {%r433, %r434}, {%f675, %f676, %f677, %f678};

	// end inline asm
	ld.shared.u16 	%rs57, [%r13+80];
	ld.shared.u16 	%rs58, [%r13+352];
	ld.shared.u16 	%rs59, [%r13+2256];
	ld.shared.u16 	%rs60, [%r13+2528];
	mov.b32 	%r439, {%rs57, %rs58};
	mov.b32 	%r440, {%rs59, %rs60};
	// begin inline asm
	mma.sync.aligned.m16n8k16.row.col.f32.f16.f16.f32 {%f691, %f692, %f693, %f694}, {%r375, %r376, %r377, %r378}, {%r439, %r440}, {%f695, %f696, %f697, %f698};

	// end inline asm
	ld.shared.u16 	%rs61, [%r13+4432];
	ld.shared.u16 	%rs62, [%r13+4704];
	ld.shared.u16 	%rs63, [%r13+6608];
	ld.shared.u16 	%rs64, [%r13+6880];
	mov.b32 	%r445, {%rs61, %rs62};
	mov.b32 	%r446, {%rs63, %rs64};
	// begin inline asm
	mma.sync.aligned.m16n8k16.row.col.f32.f16.f16.f32 {%f1102, %f1101, %f1100, %f1099}, {%r381, %r382, %r383, %r384}, {%r445, %r446}, {%f691, %f692, %f693, %f694};

	// end inline asm
	ld.shared.u16 	%rs65, [%r13+96];
	ld.shared.u16 	%rs66, [%r13+368];
	ld.shared.u16 	%rs67, [%r13+2272];
	ld.shared.u16 	%rs68, [%r13+2544];
	mov.b32 	%r451, {%rs65, %rs66};
	mov.b32 	%r452, {%rs67, %rs68};
	// begin inline asm
	mma.sync.aligned.m16n8k16.row.col.f32.f16.f16.f32 {%f707, %f708, %f709, %f710}, {%r375, %r376, %r377, %r378}, {%r451, %r452}, {%f711, %f712, %f713, %f714};

	// end inline asm
	ld.shared.u16 	%rs69, [%r13+4448];
	ld.shared.u16 	%rs70, [%r13+4720];
	ld.shared.u16 	%rs71, [%r13+6624];
	ld.shared.u16 	%rs72, [%r13+6896];
	mov.b32 	%r457, {%rs69, %rs70};
	mov.b32 	%r458, {%rs71, %rs72};
	// begin inline asm
	mma.sync.aligned.m16n8k16.row.col.f32.f16.f16.f32 {%f1098, %f1097, %f1096, %f1095}, {%r381, %r382, %r383, %r384}, {%r457, %r458}, {%f707, %f708, %f709, %f710};

	// end inline asm
	ld.shared.u16 	%rs73, [%r13+112];
	ld.shared.u16 	%rs74, [%r13+384];
	ld.shared.u16 	%rs75, [%r13+2288];
	ld.shared.u16 	%rs76, [%r13+2560];
	mov.b32 	%r463, {%rs73, %rs74};
	mov.b32 	%r464, {%rs75, %rs76};
	// begin inline asm
	mma.sync.aligned.m16n8k16.row.col.f32.f16.f16.f32 {%f723, %f724, %f725, %f726}, {%r375, %r376, %r377, %r378}, {%r463, %r464}, {%f727, %f728, %f729, %f730};

	// end inline asm
	ld.shared.u16 	%rs77, [%r13+4464];
	ld.shared.u16 	%rs78, [%r13+4736];
	ld.shared.u16 	%rs79, [%r13+6640];
	ld.shared.u16 	%rs80, [%r13+6912];
	mov.b32 	%r469, {%rs77, %rs78};
	mov.b32 	%r470, {%rs79, %rs80};
	// begin inline asm
	mma.sync.aligned.m16n8k16.row.col.f32.f16.f16.f32 {%f1094, %f1093, %f1092, %f1091}, {%r381, %r382, %r383, %r384}, {%r469, %r470}, {%f723, %f724, %f725, %f726};

	// end inline asm
	ld.shared.u16 	%rs81, [%r13+128];
	ld.shared.u16 	%rs82, [%r13+400];
	ld.shared.u16 	%rs83, [%r13+2304];
	ld.shared.u16 	%rs84, [%r13+2576];
	mov.b32 	%r475, {%rs81, %rs82};
	mov.b32 	%r476, {%rs83, %rs84};
	// begin inline asm
	mma.sync.aligned.m16n8k16.row.col.f32.f16.f16.f32 {%f739, %f740, %f741, %f742}, {%r375, %r376, %r377, %r378}, {%r475, %r476}, {%f743, %f744, %f745, %f746};

	// end inline asm
	ld.shared.u16 	%rs85, [%r13+4480];
	ld.shared.u16 	%rs86, [%r13+4752];
	ld.shared.u16 	%rs87, [%r13+6656];
	ld.shared.u16 	%rs88, [%r13+6928];
	mov.b32 	%r481, {%rs85, %rs86};
	mov.b32 	%r482, {%rs87, %rs88};
	// begin inline asm
	mma.sync.aligned.m16n8k16.row.col.f32.f16.f16.f32 {%f1090, %f1089, %f1088, %f1087}, {%r381, %r382, %r383, %r384}, {%r481, %r482}, {%f739, %f740, %f741, %f742};

	// end inline asm
	ld.shared.u16 	%rs89, [%r13+144];
	ld.shared.u16 	%rs90, [%r13+416];
	ld.shared.u16 	%rs91, [%r13+2320];
	ld.shared.u16 	%rs92, [%r13+2592];
	mov.b32 	%r487, {%rs89, %rs90};
	mov.b32 	%r488, {%rs91, %rs92};
	// begin inline asm
	mma.sync.aligned.m16n8k16.row.col.f32.f16.f16.f32 {%f755, %f756, %f757, %f758}, {%r375, %r376, %r377, %r378}, {%r487, %r488}, {%f759, %f760, %f761, %f762};

	// end inline asm
	ld.shared.u16 	%rs93, [%r13+4496];
	ld.shared.u16 	%rs94, [%r13+4768];
	ld.shared.u16 	%rs95, [%r13+6672];
	ld.shared.u16 	%rs96, [%r13+6944];
	mov.b32 	%r493, {%rs93, %rs94};
	mov.b32 	%r494, {%rs95, %rs96};
	// begin inline asm
	mma.sync.aligned.m16n8k16.row.col.f32.f16.f16.f32 {%f1086, %f1085, %f1084, %f1083}, {%r381, %r382, %r383, %r384}, {%r493, %r494}, {%f755, %f756, %f757, %f758};

	// end inline asm
	ld.shared.u16 	%rs97, [%r13+160];
	ld.shared.u16 	%rs98, [%r13+432];
	ld.shared.u16 	%rs99, [%r13+2336];
	ld.shared.u16 	%rs100, [%r13+2608];
	mov.b32 	%r499, {%rs97, %rs98};
	mov.b32 	%r500, {%rs99, %rs100};
	// begin inline asm
	mma.sync.aligned.m16n8k16.row.col.f32.f16.f16.f32 {%f771, %f772, %f773, %f774}, {%r375, %r376, %r377, %r378}, {%r499, %r500}, {%f775, %f776, %f777, %f778};

	// end inline asm
	ld.shared.u16 	%rs101, [%r13+4512];
	ld.shared.u16 	%rs102, [%r13+4784];
	ld.shared.u16 	%rs103, [%r13+6688];
	ld.shared.u16 	%rs104, [%r13+6960];
	mov.b32 	%r505, {%rs101, %rs102};
	mov.b32 	%r506, {%rs103, %rs104};
	// begin inline asm
	mma.sync.aligned.m16n8k16.row.col.f32.f16.f16.f32 {%f1082, %f1081, %f1080, %f1079}, {%r381, %r382, %r383, %r384}, {%r505, %r506}, {%f771, %f772, %f773, %f774};

	// end inline asm
	ld.shared.u16 	%rs105, [%r13+176];
	ld.shared.u16 	%rs106, [%r13+448];
	ld.shared.u16 	%rs107, [%r13+2352];
	ld.shared.u16 	%rs108, [%r13+2624];
	mov.b32 	%r511, {%rs105, %rs106};
	mov.b32 	%r512, {%rs107, %rs108};
	// begin inline asm
	mma.sync.aligned.m16n8k16.row.col.f32.f16.f16.f32 {%f787, %f788, %f789, %f790}, {%r375, %r376, %r377, %r378}, {%r511, %r512}, {%f791, %f792, %f793, %f794};

	// end inline asm
	ld.shared.u16 	%rs109, [%r13+4528];
	ld.shared.u16 	%rs110, [%r13+4800];
	ld.shared.u16 	%rs111, [%r13+6704];
	ld.shared.u16 	%rs112, [%r13+6976];
	mov.b32 	%r517, {%rs109, %rs110};
	mov.b32 	%r518, {%rs111, %rs112};
	// begin inline asm
	mma.sync.aligned.m16n8k16.row.col.f32.f16.f16.f32 {%f1078, %f1077, %f1076, %f1075}, {%r381, %r382, %r383, %r384}, {%r517, %r518}, {%f787, %f788, %f789, %f790};

	// end inline asm
	ld.shared.u16 	%rs113, [%r13+192];
	ld.shared.u16 	%rs114, [%r13+464];
	ld.shared.u16 	%rs115, [%r13+2368];
	ld.shared.u16 	%rs116, [%r13+2640];
	mov.b32 	%r523, {%rs113, %rs114};
	mov.b32 	%r524, {%rs115, %rs116};
	// begin inline asm
	mma.sync.aligned.m16n8k16.row.col.f32.f16.f16.f32 {%f803, %f804, %f805, %f806}, {%r375, %r376, %r377, %r378}, {%r523, %r524}, {%f807, %f808, %f809, %f810};

	// end inline asm
	ld.shared.u16 	%rs117, [%r13+4544];
	ld.shared.u16 	%rs118, [%r13+4816];
	ld.shared.u16 	%rs119, [%r13+6720];
	ld.shared.u16 	%rs120, [%r13+6992];
	mov.b32 	%r529, {%rs117, %rs118};
	mov.b32 	%r530, {%rs119, %rs120};
	// begin inline asm
	mma.sync.aligned.m16n8k16.row.col.f32.f16.f16.f32 {%f1123, %f1124, %f1125, %f1126}, {%r381, %r382, %r383, %r384}, {%r529, %r530}, {%f803, %f804, %f805, %f806};

	// end inline asm
	ld.shared.u16 	%rs121, [%r13+208];
	ld.shared.u16 	%rs122, [%r13+480];
	ld.shared.u16 	%rs123, [%r13+2384];
	ld.shared.u16 	%rs124, [%r13+2656];
	mov.b32 	%r535, {%rs121, %rs122};
	mov.b32 	%r536, {%rs123, %rs124};
	// begin inline asm
	mma.sync.aligned.m16n8k16.row.col.f32.f16.f16.f32 {%f819, %f820, %f821, %f822}, {%r375, %r376, %r377, %r378}, {%r535, %r536}, {%f823, %f824, %f825, %f826};

	// end inline asm
	ld.shared.u16 	%rs125, [%r13+4560];
	ld.shared.u16 	%rs126, [%r13+4832];
	ld.shared.u16 	%rs127, [%r13+6736];
	ld.shared.u16 	%rs128, [%r13+7008];
	mov.b32 	%r541, {%rs125, %rs126};
	mov.b32 	%r542, {%rs127, %rs128};
	// begin inline asm
	mma.sync.aligned.m16n8k16.row.col.f32.f16.f16.f32 {%f1127, %f1128, %f1129, %f1130}, {%r381, %r382, %r383, %r384}, {%r541, %r542}, {%f819, %f820, %f821, %f822};

	// end inline asm
	ld.shared.u16 	%rs129, [%r13+224];
	ld.shared.u16 	%rs130, [%r13+496];
	ld.shared.u16 	%rs131, [%r13+2400];
	ld.shared.u16 	%rs132, [%r13+2672];
	mov.b32 	%r547, {%rs129, %rs130};
	mov.b32 	%r548, {%rs131, %rs132};
	// begin inline asm
	mma.sync.aligned.m16n8k16.row.col.f32.f16.f16.f32 {%f835, %f836, %f837, %f838}, {%r375, %r376, %r377, %r378}, {%r547, %r548}, {%f839, %f840, %f841, %f842};

	// end inline asm
	ld.shared.u16 	%rs133, [%r13+4576];
	ld.shared.u16 	%rs134, [%r13+4848];
	ld.shared.u16 	%rs135, [%r13+6752];
	ld.shared.u16 	%rs136, [%r13+7024];
	mov.b32 	%r553, {%rs133, %rs134};
	mov.b32 	%r554, {%rs135, %rs136};
	// begin inline asm
	mma.sync.aligned.m16n8k16.row.col.f32.f16.f16.f32 {%f1131, %f1132, %f1133, %f1134}, {%r381, %r382, %r383, %r384}, {%r553, %r554}, {%f835, %f836, %f837, %f838};

	// end inline asm
	ld.shared.u16 	%rs137, [%r13+240];
	ld.shared.u16 	%rs138, [%r13+512];
	ld.shared.u16 	%rs139, [%r13+2416];
	ld.shared.u16 	%rs140, [%r13+2688];
	mov.b32 	%r559, {%rs137, %rs138};
	mov.b32 	%r560, {%rs139, %rs140};
	// begin inline asm
	mma.sync.aligned.m16n8k16.row.col.f32.f16.f16.f32 {%f851, %f852, %f853, %f854}, {%r375, %r376, %r377, %r378}, {%r559, %r560}, {%f855, %f856, %f857, %f858};

	// end inline asm
	ld.shared.u16 	%rs141, [%r13+4592];
	ld.shared.u16 	%rs142, [%r13+4864];
	ld.shared.u16 	%rs143, [%r13+6768];
	ld.shared.u16 	%rs144, [%r13+7040];
	mov.b32 	%r565, {%rs141, %rs142};
	mov.b32 	%r566, {%rs143, %rs144};
	// begin inline asm
	mma.sync.aligned.m16n8k16.row.col.f32.f16.f16.f32 {%f1135, %f1136, %f1137, %f1138}, {%r381, %r382, %r383, %r384}, {%r565, %r566}, {%f851, %f852, %f853, %f854};

	// end inline asm
	bar.sync 	0;
	add.s32 	%r608, %r608, 32;
	setp.lt.s32 	%p42, %r608, %r90;
	@%p42 bra 	$L__BB1_35;
$L__BB1_62:
	setp.ge.s32 	%p43, %r5, %r90;
	setp.gt.f32 	%p44, %f1139, 0f00000000;
	rcp.rn.f32 	%f923, %f1139;
	selp.f32 	%f255, %f923, 0f00000000, %p44;
	setp.gt.f32 	%p45, %f1140, 0f00000000;
	rcp.rn.f32 	%f924, %f1140;
	selp.f32 	%f256, %f924, 0f00000000, %p45;
	@%p43 bra 	$L__BB1_64;
	mul.f32 	%f925, %f255, %f1122;
	// begin inline asm
	{  cvt.rn.f16.f32 %rs145, %f925;}

	// end inline asm
	add.s64 	%rd41, %rd5, %rd17;
	st.global.u16 	[%rd41], %rs145;
	mul.f32 	%f926, %f255, %f1121;
	// begin inline asm
	{  cvt.rn.f16.f32 %rs146, %f926;}

	// end inline asm
	st.global.u16 	[%rd41+2], %rs146;
$L__BB1_64:
	setp.ge.s32 	%p46, %r6, %r90;
	@%p46 bra 	$L__BB1_66;
	mul.f32 	%f927, %f256, %f1120;
	// begin inline asm
	{  cvt.rn.f16.f32 %rs147, %f927;}

	// end inline asm
	add.s32 	%r575, %r7, %r8;
	mul.wide.u32 	%rd42, %r575, 2;
	add.s64 	%rd43, %rd5, %rd42;
	st.global.u16 	[%rd43], %rs147;
	mul.f32 	%f928, %f256, %f1119;
	// begin inline asm
	{  cvt.rn.f16.f32 %rs148, %f928;}

	// end inline asm
	st.global.u16 	[%rd43+2], %rs148;
$L__BB1_66:
	setp.ge.s32 	%p47, %r5, %r90;
	add.s64 	%rd7, %rd5, %rd17;
	@%p47 bra 	$L__BB1_68;
	mul.f32 	%f929, %f255, %f1118;
	// begin inline asm
	{  cvt.rn.f16.f32 %rs149, %f929;}

	// end inline asm
	st.global.u16 	[%rd7+16], %rs149;
	mul.f32 	%f930, %f255, %f1117;
	// begin inline asm
	{  cvt.rn.f16.f32 %rs150, %f930;}

	// end inline asm
	st.global.u16 	[%rd7+18], %rs150;
$L__BB1_68:
	setp.ge.s32 	%p48, %r6, %r90;
	@%p48 bra 	$L__BB1_70;
	mul.f32 	%f931, %f256, %f1116;
	// begin inline asm
	{  cvt.rn.f16.f32 %rs151, %f931;}

	// end inline asm
	st.global.u16 	[%rd7+2064], %rs151;
	mul.f32 	%f932, %f256, %f1115;
	// begin inline asm
	{  cvt.rn.f16.f32 %rs152, %f932;}

	// end inline asm
	st.global.u16 	[%rd7+2066], %rs152;
$L__BB1_70:
	setp.ge.s32 	%p49, %r5, %r90;
	@%p49 bra 	$L__BB1_72;
	mul.f32 	%f933, %f255, %f1114;
	// begin inline asm
	{  cvt.rn.f16.f32 %rs153, %f933;}

	// end inline asm
	st.global.u16 	[%rd7+32], %rs153;
	mul.f32 	%f934, %f255, %f1113;
	// begin inline asm
	{  cvt.rn.f16.f32 %rs154, %f934;}

	// end inline asm
	st.global.u16 	[%rd7+34], %rs154;
$L__BB1_72:
	setp.ge.s32 	%p50, %r6, %r90;
	@%p50 bra 	$L__BB1_74;
	mul.f32 	%f935, %f256, %f1112;
	// begin inline asm
	{  cvt.rn.f16.f32 %rs155, %f935;}

	// end inline asm
	st.global.u16 	[%rd7+2080], %rs155;
	mul.f32 	%f936, %f256, %f1111;
	// begin inline asm
	{  cvt.rn.f16.f32 %rs156, %f936;}

	// end inline asm
	st.global.u16 	[%rd7+2082], %rs156;
$L__BB1_74:
	setp.ge.s32 	%p51, %r5, %r90;
	@%p51 bra 	$L__BB1_76;
	mul.f32 	%f937, %f255, %f1110;
	// begin inline asm
	{  cvt.rn.f16.f32 %rs157, %f937;}

	// end inline asm
	st.global.u16 	[%rd7+48], %rs157;
	mul.f32 	%f938, %f255, %f1109;
	// begin inline asm
	{  cvt.rn.f16.f32 %rs158, %f938;}

	// end inline asm
	st.global.u16 	[%rd7+50], %rs158;
$L__BB1_76:
	setp.ge.s32 	%p52, %r6, %r90;
	@%p52 bra 	$L__BB1_78;
	mul.f32 	%f939, %f256, %f1108;
	// begin inline asm
	{  cvt.rn.f16.f32 %rs159, %f939;}

	// end inline asm
	st.global.u16 	[%rd7+2096], %rs159;
	mul.f32 	%f940, %f256, %f1107;
	// begin inline asm
	{  cvt.rn.f16.f32 %rs160, %f940;}

	// end inline asm
	st.global.u16 	[%rd7+2098], %rs160;
$L__BB1_78:
	setp.ge.s32 	%p53, %r5, %r90;
	@%p53 bra 	$L__BB1_80;
	mul.f32 	%f941, %f255, %f1106;
	// begin inline asm
	{  cvt.rn.f16.f32 %rs161, %f941;}

	// end inline asm
	st.global.u16 	[%rd7+64], %rs161;
	mul.f32 	%f942, %f255, %f1105;
	// begin inline asm
	{  cvt.rn.f16.f32 %rs162, %f942;}

	// end inline asm
	st.global.u16 	[%rd7+66], %rs162;
$L__BB1_80:
	setp.ge.s32 	%p54, %r6, %r90;
	@%p54 bra 	$L__BB1_82;
	mul.f32 	%f943, %f256, %f1104;
	// begin inline asm
	{  cvt.rn.f16.f32 %rs163, %f943;}

	// end inline asm
	st.global.u16 	[%rd7+2112], %rs163;
	mul.f32 	%f944, %f256, %f1103;
	// begin inline asm
	{  cvt.rn.f16.f32 %rs164, %f944;}

	// end inline asm
	st.global.u16 	[%rd7+2114], %rs164;
$L__BB1_82:
	setp.ge.s32 	%p55, %r5, %r90;
	@%p55 bra 	$L__BB1_84;
	mul.f32 	%f945, %f255, %f1102;
	// begin inline asm
	{  cvt.rn.f16.f32 %rs165, %f945;}

	// end inline asm
	st.global.u16 	[%rd7+80], %rs165;
	mul.f32 	%f946, %f255, %f1101;
	// begin inline asm
	{  cvt.rn.f16.f32 %rs166, %f946;}

	// end inline asm
	st.global.u16 	[%rd7+82], %rs166;
$L__BB1_84:
	setp.ge.s32 	%p56, %r6, %r90;
	@%p56 bra 	$L__BB1_86;
	mul.f32 	%f947, %f256, %f1100;
	// begin inline asm
	{  cvt.rn.f16.f32 %rs167, %f947;}

	// end inline asm
	st.global.u16 	[%rd7+2128], %rs167;
	mul.f32 	%f948, %f256, %f1099;
	// begin inline asm
	{  cvt.rn.f16.f32 %rs168, %f948;}

	// end inline asm
	st.global.u16 	[%rd7+2130], %rs168;
$L__BB1_86:
	setp.ge.s32 	%p57, %r5, %r90;
	@%p57 bra 	$L__BB1_88;
	mul.f32 	%f949, %f255, %f1098;
	// begin inline asm
	{  cvt.rn.f16.f32 %rs169, %f949;}

	// end inline asm
	st.global.u16 	[%rd7+96], %rs169;
	mul.f32 	%f950, %f255, %f1097;
	// begin inline asm
	{  cvt.rn.f16.f32 %rs170, %f950;}

	// end inline asm
	st.global.u16 	[%rd7+98], %rs170;
$L__BB1_88:
	setp.ge.s32 	%p58, %r6, %r90;
	@%p58 bra 	$L__BB1_90;
	mul.f32 	%f951, %f256, %f1096;
	// begin inline asm
	{  cvt.rn.f16.f32 %rs171, %f951;}

	// end inline asm
	st.global.u16 	[%rd7+2144], %rs171;
	mul.f32 	%f952, %f256, %f1095;
	// begin inline asm
	{  cvt.rn.f16.f32 %rs172, %f952;}

	// end inline asm
	st.global.u16 	[%rd7+2146], %rs172;
$L__BB1_90:
	setp.ge.s32 	%p59, %r5, %r90;
	@%p59 bra 	$L__BB1_92;
	mul.f32 	%f953, %f255, %f1094;
	// begin inline asm
	{  cvt.rn.f16.f32 %rs173, %f953;}

	// end inline asm
	st.global.u16 	[%rd7+112], %rs173;
	mul.f32 	%f954, %f255, %f1093;
	// begin inline asm
	{  cvt.rn.f16.f32 %rs174, %f954;}

	// end inline asm
	st.global.u16 	[%rd7+114], %rs174;
$L__BB1_92:
	setp.ge.s32 	%p60, %r6, %r90;
	@%p60 bra 	$L__BB1_94;
	mul.f32 	%f955, %f256, %f1092;
	// begin inline asm
	{  cvt.rn.f16.f32 %rs175, %f955;}

	// end inline asm
	st.global.u16 	[%rd7+2160], %rs175;
	mul.f32 	%f956, %f256, %f1091;
	// begin inline asm
	{  cvt.rn.f16.f32 %rs176, %f956;}

	// end inline asm
	st.global.u16 	[%rd7+2162], %rs176;
$L__BB1_94:
	setp.ge.s32 	%p61, %r5, %r90;
	@%p61 bra 	$L__BB1_96;
	mul.f32 	%f957, %f255, %f1090;
	// begin inline asm
	{  cvt.rn.f16.f32 %rs177, %f957;}

	// end inline asm
	st.global.u16 	[%rd7+128], %rs177;
	mul.f32 	%f958, %f255, %f1089;
	// begin inline asm
	{  cvt.rn.f16.f32 %rs178, %f958;}

	// end inline asm
	st.global.u16 	[%rd7+130], %rs178;
$L__BB1_96:
	setp.ge.s32 	%p62, %r6, %r90;
	@%p62 bra 	$L__BB1_98;
	mul.f32 	%f959, %f256, %f1088;
	// begin inline asm
	{  cvt.rn.f16.f32 %rs179, %f959;}

	// end inline asm
	st.global.u16 	[%rd7+2176], %rs179;
	mul.f32 	%f960, %f256, %f1087;
	// begin inline asm
	{  cvt.rn.f16.f32 %rs180, %f960;}

	// end inline asm
	st.global.u16 	[%rd7+2178], %rs180;
$L__BB1_98:
	setp.ge.s32 	%p63, %r5, %r90;
	@%p63 bra 	$L__BB1_100;
	mul.f32 	%f961, %f255, %f1086;
	// begin inline asm
	{  cvt.rn.f16.f32 %rs181, %f961;}

	// end inline asm
	st.global.u16 	[%rd7+144], %rs181;
	mul.f32 	%f962, %f255, %f1085;
	// begin inline asm
	{  cvt.rn.f16.f32 %rs182, %f962;}

	// end inline asm
	st.global.u16 	[%rd7+146], %rs182;
$L__BB1_100:
	setp.ge.s32 	%p64, %r6, %r90;
	@%p64 bra 	$L__BB1_102;
	mul.f32 	%f963, %f256, %f1084;
	// begin inline asm
	{  cvt.rn.f16.f32 %rs183, %f963;}

	// end inline asm
	st.global.u16 	[%rd7+2192], %rs183;
	mul.f32 	%f964, %f256, %f1083;
	// begin inline asm
	{  cvt.rn.f16.f32 %rs184, %f964;}

	// end inline asm
	st.global.u16 	[%rd7+2194], %rs184;
$L__BB1_102:
	setp.ge.s32 	%p65, %r5, %r90;
	@%p65 bra 	$L__BB1_104;
	mul.f32 	%f965, %f255, %f1082;
	// begin inline asm
	{  cvt.rn.f16.f32 %rs185, %f965;}

	// end inline asm
	st.global.u16 	[%rd7+160], %rs185;
	mul.f32 	%f966, %f255, %f1081;
	// begin inline asm
	{  cvt.rn.f16.f32 %rs186, %f966;}

	// end inline asm
	st.global.u16 	[%rd7+162], %rs186;
$L__BB1_104:
	setp.ge.s32 	%p66, %r6, %r90;
	@%p66 bra 	$L__BB1_106;
	mul.f32 	%f967, %f256, %f1080;
	// begin inline asm
	{  cvt.rn.f16.f32 %rs187, %f967;}

	// end inline asm
	st.global.u16 	[%rd7+2208], %rs187;
	mul.f32 	%f968, %f256, %f1079;
	// begin inline asm
	{  cvt.rn.f16.f32 %rs188, %f968;}

	// end inline asm
	st.global.u16 	[%rd7+2210], %rs188;
$L__BB1_106:
	setp.ge.s32 	%p67, %r5, %r90;
	@%p67 bra 	$L__BB1_108;
	mul.f32 	%f969, %f255, %f1078;
	// begin inline asm
	{  cvt.rn.f16.f32 %rs189, %f969;}

	// end inline asm
	st.global.u16 	[%rd7+176], %rs189;
	mul.f32 	%f970, %f255, %f1077;
	// begin inline asm
	{  cvt.rn.f16.f32 %rs190, %f970;}

	// end inline asm
	st.global.u16 	[%rd7+178], %rs190;
$L__BB1_108:
	setp.ge.s32 	%p68, %r6, %r90;
	@%p68 bra 	$L__BB1_110;
	mul.f32 	%f971, %f256, %f1076;
	// begin inline asm
	{  cvt.rn.f16.f32 %rs191, %f971;}

	// end inline asm
	st.global.u16 	[%rd7+2224], %rs191;
	mul.f32 	%f972, %f256, %f1075;
	// begin inline asm
	{  cvt.rn.f16.f32 %rs192, %f972;}

	// end inline asm
	st.global.u16 	[%rd7+2226], %rs192;
$L__BB1_110:
	setp.ge.s32 	%p69, %r5, %r90;
	@%p69 bra 	$L__BB1_112;
	mul.f32 	%f973, %f255, %f1123;
	// begin inline asm
	{  cvt.rn.f16.f32 %rs193, %f973;}

	// end inline asm
	st.global.u16 	[%rd7+192], %rs193;
	mul.f32 	%f974, %f255, %f1124;
	// begin inline asm
	{  cvt.rn.f16.f32 %rs194, %f974;}

	// end inline asm
	st.global.u16 	[%rd7+194], %rs194;
$L__BB1_112:
	setp.ge.s32 	%p70, %r6, %r90;
	@%p70 bra 	$L__BB1_114;
	mul.f32 	%f975, %f256, %f1125;
	// begin inline asm
	{  cvt.rn.f16.f32 %rs195, %f975;}

	// end inline asm
	st.global.u16 	[%rd7+2240], %rs195;
	mul.f32 	%f976, %f256, %f1126;
	// begin inline asm
	{  cvt.rn.f16.f32 %rs196, %f976;}

	// end inline asm
	st.global.u16 	[%rd7+2242], %rs196;
$L__BB1_114:
	setp.ge.s32 	%p71, %r5, %r90;
	@%p71 bra 	$L__BB1_116;
	mul.f32 	%f977, %f255, %f1127;
	// begin inline asm
	{  cvt.rn.f16.f32 %rs197, %f977;}

	// end inline asm
	st.global.u16 	[%rd7+208], %rs197;
	mul.f32 	%f978, %f255, %f1128;
	// begin inline asm
	{  cvt.rn.f16.f32 %rs198, %f978;}

	// end inline asm
	st.global.u16 	[%rd7+210], %rs198;
$L__BB1_116:
	setp.ge.s32 	%p72, %r6, %r90;
	@%p72 bra 	$L__BB1_118;
	mul.f32 	%f979, %f256, %f1129;
	// begin inline asm
	{  cvt.rn.f16.f32 %rs199, %f979;}

	// end inline asm
	st.global.u16 	[%rd7+2256], %rs199;
	mul.f32 	%f980, %f256, %f1130;
	// begin inline asm
	{  cvt.rn.f16.f32 %rs200, %f980;}

	// end inline asm
	st.global.u16 	[%rd7+2258], %rs200;
$L__BB1_118:
	setp.ge.s32 	%p73, %r5, %r90;
	@%p73 bra 	$L__BB1_120;
	mul.f32 	%f981, %f255, %f1131;
	// begin inline asm
	{  cvt.rn.f16.f32 %rs201, %f981;}

	// end inline asm
	st.global.u16 	[%rd7+224], %rs201;
	mul.f32 	%f982, %f255, %f1132;
	// begin inline asm
	{  cvt.rn.f16.f32 %rs202, %f982;}

	// end inline asm
	st.global.u16 	[%rd7+226], %rs202;
$L__BB1_120:
	setp.ge.s32 	%p74, %r6, %r90;
	@%p74 bra 	$L__BB1_122;
	mul.f32 	%f983, %f256, %f1133;
	// begin inline asm
	{  cvt.rn.f16.f32 %rs203, %f983;}

	// end inline asm
	st.global.u16 	[%rd7+2272], %rs203;
	mul.f32 	%f984, %f256, %f1134;
	// begin inline asm
	{  cvt.rn.f16.f32 %rs204, %f984;}

	// end inline asm
	st.global.u16 	[%rd7+2274], %rs204;
$L__BB1_122:
	setp.ge.s32 	%p75, %r5, %r90;
	@%p75 bra 	$L__BB1_124;
	mul.f32 	%f985, %f255, %f1135;
	// begin inline asm
	{  cvt.rn.f16.f32 %rs205, %f985;}

	// end inline asm
	st.global.u16 	[%rd7+240], %rs205;
	mul.f32 	%f986, %f255, %f1136;
	// begin inline asm
	{  cvt.rn.f16.f32 %rs206, %f986;}

	// end inline asm
	st.global.u16 	[%rd7+242], %rs206;
$L__BB1_124:
	setp.ge.s32 	%p76, %r6, %r90;
	@%p76 bra 	$L__BB1_126;
	mul.f32 	%f987, %f256, %f1137;
	// begin inline asm
	{  cvt.rn.f16.f32 %rs207, %f987;}

	// end inline asm
	st.global.u16 	[%rd7+2288], %rs207;
	mul.f32 	%f988, %f256, %f1138;
	// begin inline asm
	{  cvt.rn.f16.f32 %rs208, %f988;}

	// end inline asm
	st.global.u16 	[%rd7+2290], %rs208;
$L__BB1_126:
	ret;

}
	// .globl	_Z28flash_attention_kernel_largeILi128ELb1EEvPK6__halfS2_S2_PS0_if
.visible .entry _Z28flash_attention_kernel_largeILi128ELb1EEvPK6__halfS2_S2_PS0_if(
	.param .u64 .ptr .align 1 _Z28flash_attention_kernel_largeILi128ELb1EEvPK6__halfS2_S2_PS0_if_param_0,
	.param .u64 .ptr .align 1 _Z28flash_attention_kernel_largeILi128ELb1EEvPK6__halfS2_S2_PS0_if_param_1,
	.param .u64 .ptr .align 1 _Z28flash_attention_kernel_largeILi128ELb1EEvPK6__halfS2_S2_PS0_if_param_2,
	.param .u64 .ptr .align 1 _Z28flash_attention_kernel_largeILi128ELb1EEvPK6__halfS2_S2_PS0_if_param_3,
	.param .u32 _Z28flash_attention_kernel_largeILi128ELb1EEvPK6__halfS2_S2_PS0_if_param_4,
	.param .f32 _Z28flash_attention_kernel_largeILi128ELb1EEvPK6__halfS2_S2_PS0_if_param_5
)
.maxntid 128
.minnctapersm 2
{
	.reg .pred 	%p<90>;
	.reg .b16 	%rs<209>;
	.reg .b32 	%r<578>;
	.reg .b32 	%f<1130>;
	.reg .b64 	%rd<30>;

	ld.param.u64 	%rd8, [_Z28flash_attention_kernel_largeILi128ELb1EEvPK6__halfS2_S2_PS0_if_param_0];
	ld.param.u64 	%rd9, [_Z28flash_attention_kernel_largeILi128ELb1EEvPK6__halfS2_S2_PS0_if_param_1];
	ld.param.u64 	%rd10, [_Z28flash_attention_kernel_largeILi128ELb1EEvPK6__halfS2_S2_PS0_if_param_2];
	ld.param.u64 	%rd11, [_Z28flash_attention_kernel_largeILi128ELb1EEvPK6__halfS2_S2_PS0_if_param_3];
	ld.param.u32 	%r89, [_Z28flash_attention_kernel_largeILi128ELb1EEvPK6__halfS2_S2_PS0_if_param_4];
	ld.param.f32 	%f273, [_Z28flash_attention_kernel_largeILi128ELb1EEvPK6__halfS2_S2_PS0_if_param_5];
	mov.u32 	%r1, %tid.x;
	shr.u32 	%r90, %r1, 2;
	and.b32  	%r2, %r90, 7;
	and.b32  	%r3, %r1, 3;
	mov.u32 	%r91, %ctaid.x;
	shl.b32 	%r4, %r91, 6;
	setp.ge.s32 	%p1, %r4, %r89;
	@%p1 bra 	$L__BB2_117;
	cvta.to.global.u64 	%rd12, %rd11;
	cvta.to.global.u64 	%rd13, %rd8;
	mov.u32 	%r93, %ctaid.y;
	shr.u32 	%r94, %r1, 1;
	and.b32  	%r95, %r94, 48;
	add.s32 	%r96, %r95, %r4;
	add.s32 	%r5, %r96, %r2;
	add.s32 	%r6, %r5, 8;
	mul.lo.s32 	%r97, %r93, %r89;
	shl.b32 	%r98, %r97, 7;
	cvt.s64.s32 	%rd1, %r98;
	shl.b32 	%r99, %r96, 7;
	cvt.s64.s32 	%rd14, %r99;
	add.s64 	%rd15, %rd1, %rd14;
	shl.b64 	%rd16, %rd15, 1;
	add.s64 	%rd2, %rd13, %rd16;
	add.s64 	%rd3, %rd12, %rd16;
	shl.b32 	%r7, %r3, 1;
	setp.ge.s32 	%p2, %r5, %r89;
	shl.b32 	%r100, %r2, 7;
	or.b32  	%r8, %r100, 1024;
	or.b32  	%r9, %r100, %r7;
	mul.wide.u32 	%rd17, %r9, 2;
	add.s64 	%rd4, %rd2, %rd17;
	mov.b32 	%r544, 0;
	mov.u32 	%r545, %r544;
	@%p2 bra 	$L__BB2_3;
	ld.global.nc.u32 	%r545, [%rd4];
	ld.global.nc.u32 	%r544, [%rd4+16];
$L__BB2_3:
	setp.ge.s32 	%p3, %r6, %r89;
	mov.b32 	%r546, 0;
	mov.u32 	%r547, %r546;
	@%p3 bra 	$L__BB2_5;
	add.s32 	%r102, %r8, %r7;
	mul.wide.u32 	%rd18, %r102, 2;
	add.s64 	%rd19, %rd2, %rd18;
	ld.global.nc.u32 	%r547, [%rd19];
	ld.global.nc.u32 	%r546, [%rd4+2064];
$L__BB2_5:
	setp.ge.s32 	%p4, %r5, %r89;
	mov.b32 	%r548, 0;
	mov.u32 	%r549, %r548;
	@%p4 bra 	$L__BB2_7;
	ld.global.nc.u32 	%r549, [%rd4+32];
	ld.global.nc.u32 	%r548, [%rd4+48];
$L__BB2_7:
	setp.ge.s32 	%p5, %r6, %r89;
	mov.b32 	%r550, 0;
	mov.u32 	%r551, %r550;
	@%p5 bra 	$L__BB2_9;
	ld.global.nc.u32 	%r551, [%rd4+2080];
	ld.global.nc.u32 	%r550, [%rd4+2096];
$L__BB2_9:
	setp.ge.s32 	%p6, %r5, %r89;
	mov.b32 	%r552, 0;
	mov.u32 	%r553, %r552;
	@%p6 bra 	$L__BB2_11;
	ld.global.nc.u32 	%r553, [%rd4+64];
	ld.global.nc.u32 	%r552, [%rd4+80];
$L__BB2_11:
	setp.ge.s32 	%p7, %r6, %r89;
	mov.b32 	%r554, 0;
	mov.u32 	%r555, %r554;
	@%p7 bra 	$L__BB2_13;
	ld.global.nc.u32 	%r555, [%rd4+2112];
	ld.global.nc.u32 	%r554, [%rd4+2128];
$L__BB2_13:
	setp.ge.s32 	%p8, %r5, %r89;
	mov.b32 	%r556, 0;
	mov.u32 	%r557, %r556;
	@%p8 bra 	$L__BB2_15;
	ld.global.nc.u32 	%r557, [%rd4+96];
	ld.global.nc.u32 	%r556, [%rd4+112];
$L__BB2_15:
	setp.ge.s32 	%p9, %r6, %r89;
	mov.b32 	%r558, 0;
	mov.u32 	%r559, %r558;
	@%p9 bra 	$L__BB2_17;
	ld.global.nc.u32 	%r559, [%rd4+2144];
	ld.global.nc.u32 	%r558, [%rd4+2160];
$L__BB2_17:
	setp.ge.s32 	%p10, %r5, %r89;
	mov.b32 	%r560, 0;
	mov.u32 	%r561, %r560;
	@%p10 bra 	$L__BB2_19;
	ld.global.nc.u32 	%r561, [%rd4+128];
	ld.global.nc.u32 	%r560, [%rd4+144];
$L__BB2_19:
	setp.ge.s32 	%p11, %r6, %r89;
	mov.b32 	%r562, 0;
	mov.u32 	%r563, %r562;
	@%p11 bra 	$L__BB2_21;
	ld.global.nc.u32 	%r563, [%rd4+2176];
	ld.global.nc.u32 	%r562, [%rd4+2192];
$L__BB2_21:
	setp.ge.s32 	%p12, %r5, %r89;
	mov.b32 	%r564, 0;
	mov.u32 	%r565, %r564;
	@%p12 bra 	$L__BB2_23;
	ld.global.nc.u32 	%r565, [%rd4+160];
	ld.global.nc.u32 	%r564, [%rd4+176];
$L__BB2_23:
	setp.ge.s32 	%p13, %r6, %r89;
	mov.b32 	%r566, 0;
	mov.u32 	%r567, %r566;
	@%p13 bra 	$L__BB2_25;
	ld.global.nc.u32 	%r567, [%rd4+2208];
	ld.global.nc.u32 	%r566, [%rd4+2224];
$L__BB2_25:
	setp.ge.s32 	%p14, %r5, %r89;
	mov.b32 	%r568, 0;
	mov.u32 	%r569, %r568;
	@%p14 bra 	$L__BB2_27;
	ld.global.nc.u32 	%r569, [%rd4+192];
	ld.global.nc.u32 	%r568, [%rd4+208];
$L__BB2_27:
	setp.ge.s32 	%p15, %r6, %r89;
	mov.b32 	%r570, 0;
	mov.u32 	%r571, %r570;
	@%p15 bra 	$L__BB2_29;
	ld.global.nc.u32 	%r571, [%rd4+2240];
	ld.global.nc.u32 	%r570, [%rd4+2256];
$L__BB2_29:
	setp.ge.s32 	%p16, %r5, %r89;
	mov.b32 	%r572, 0;
	mov.u32 	%r573, %r572;
	@%p16 bra 	$L__BB2_31;
	ld.global.nc.u32 	%r573, [%rd4+224];
	ld.global.nc.u32 	%r572, [%rd4+240];
$L__BB2_31:
	setp.ge.s32 	%p17, %r6, %r89;
	mov.b32 	%r574, 0;
	mov.u32 	%r575, %r574;
	@%p17 bra 	$L__BB2_33;
	ld.global.nc.u32 	%r575, [%rd4+2272];
	ld.global.nc.u32 	%r574, [%rd4+2288];
$L__BB2_33:
	add.s32 	%r117, %r4, 64;
	min.s32 	%r74, %r117, %r89;
	setp.lt.s32 	%p18, %r74, 1;
	mov.f32 	%f1064, 0f00000000;
	mov.f32 	%f1065, %f1064;
	mov.f32 	%f1066, %f1064;
	mov.f32 	%f1067, %f1064;
	mov.f32 	%f1068, %f1064;
	mov.f32 	%f1069, %f1064;
	mov.f32 	%f1070, %f1064;
	mov.f32 	%f1071, %f1064;
	mov.f32 	%f1072, %f1064;
	mov.f32 	%f1073, %f1064;
	mov.f32 	%f1074, %f1064;
	mov.f32 	%f1075, %f1064;
	mov.f32 	%f1076, %f1064;
	mov.f32 	%f1077, %f1064;
	mov.f32 	%f1078, %f1064;
	mov.f32 	%f1079, %f1064;
	mov.f32 	%f1080, %f1064;
	mov.f32 	%f1081, %f1064;
	mov.f32 	%f1082, %f1064;
	mov.f32 	%f1083, %f1064;
	mov.f32 	%f1084, %f1064;
	mov.f32 	%f1085, %f1064;
	mov.f32 	%f1086, %f1064;
	mov.f32 	%f1087, %f1064;
	mov.f32 	%f1088, %f1064;
	mov.f32 	%f1089, %f1064;
	mov.f32 	%f1090, %f1064;
	mov.f32 	%f1091, %f1064;
	mov.f32 	%f1092, %f1064;
	mov.f32 	%f1093, %f1064;
	mov.f32 	%f1094, %f1064;
	mov.f32 	%f1095, %f1064;
	mov.f32 	%f1096, %f1064;
	mov.f32 	%f1097, %f1064;
	mov.f32 	%f1098, %f1064;
	mov.f32 	%f1099, %f1064;
	mov.f32 	%f1100, %f1064;
	mov.f32 	%f1101, %f1064;
	mov.f32 	%f1102, %f1064;
	mov.f32 	%f1103, %f1064;
	mov.f32 	%f1104, %f1064;
	mov.f32 	%f1105, %f1064;
	mov.f32 	%f1106, %f1064;
	mov.f32 	%f1107, %f1064;
	mov.f32 	%f1108, %f1064;
	mov.f32 	%f1109, %f1064;
	mov.f32 	%f1110, %f1064;
	mov.f32 	%f1111, %f1064;
	mov.f32 	%f1112, %f1064;
	mov.f32 	%f1113, %f1064;
	mov.f32 	%f1114, %f1064;
	mov.f32 	%f1115, %f1064;
	mov.f32 	%f1116, %f1064;
	mov.f32 	%f1117, %f1064;
	mov.f32 	%f1118, %f1064;
	mov.f32 	%f1119, %f1064;
	mov.f32 	%f1120, %f1064;
	mov.f32 	%f1121, %f1064;
	mov.f32 	%f1122, %f1064;
	mov.f32 	%f1123, %f1064;
	mov.f32 	%f1124, %f1064;
	mov.f32 	%f1125, %f1064;
	mov.f32 	%f1126, %f1064;
	mov.f32 	%f1127, %f1064;
	mov.f32 	%f1128, %f1064;
	mov.f32 	%f1129, %f1064;
	@%p18 bra 	$L__BB2_53;
	shr.u32 	%r75, %r1, 4;
	shl.b32 	%r119, %r1, 3;
	and.b32  	%r76, %r119, 120;
	mov.u32 	%r120, %ntid.x;
	shr.u32 	%r77, %r120, 4;
	mul.lo.s32 	%r121, %r2, 136;
	or.b32  	%r122, %r121, %r7;
	shl.b32 	%r123, %r122, 1;
	mov.u32 	%r124, smem;
	add.s32 	%r78, %r124, %r123;
	mul.lo.s32 	%r125, %r3, 272;
	or.b32  	%r126, %r125, %r2;
	shl.b32 	%r127, %r126, 1;
	add.s32 	%r128, %r124, %r127;
	add.s32 	%r79, %r128, 8704;
	cvta.to.global.u64 	%rd5, %rd9;
	cvta.to.global.u64 	%rd6, %rd10;
	mov.f32 	%f1042, 0fFF7FFFFF;
	mov.b32 	%r576, 0;
	mov.f32 	%f1064, 0f00000000;
	mov.f32 	%f1043, %f1042;
$L__BB2_35:
	mov.f32 	%f66, %f1043;
	mov.f32 	%f65, %f1042;
	mov.u32 	%r577, %r75;
$L__BB2_36:
	add.s32 	%r82, %r577, %r576;
	setp.ge.s32 	%p19, %r82, %r89;
	@%p19 bra 	$L__BB2_38;
	mad.lo.s32 	%r133, %r577, 136, %r76;
	shl.b32 	%r134, %r133, 1;
	add.s32 	%r136, %r124, %r134;
	shl.b32 	%r137, %r82, 7;
	or.b32  	%r138, %r137, %r76;
	cvt.u64.u32 	%rd20, %r138;
	add.s64 	%rd21, %rd20, %rd1;
	shl.b64 	%rd22, %rd21, 1;
	add.s64 	%rd23, %rd5, %rd22;
	ld.global.nc.v4.f32 	{%f278, %f279, %f280, %f281}, [%rd23];
	st.shared.v4.f32 	[%r136], {%f278, %f279, %f280, %f281};
	add.s64 	%rd24, %rd6, %rd22;
	ld.global.nc.v4.f32 	{%f282, %f283, %f284, %f285}, [%rd24];
	st.shared.v4.f32 	[%r136+8704], {%f282, %f283, %f284, %f285};
	bra.uni 	$L__BB2_39;
$L__BB2_38:
	mad.lo.s32 	%r129, %r577, 136, %r76;
	shl.b32 	%r130, %r129, 1;
	add.s32 	%r132, %r124, %r130;
	mov.f32 	%f277, 0f00000000;
	st.shared.v4.f32 	[%r132], {%f277, %f277, %f277, %f277};
	st.shared.v4.f32 	[%r132+8704], {%f277, %f277, %f277, %f277};
$L__BB2_39:
	add.s32 	%r577, %r577, %r77;
	setp.lt.u32 	%p20, %r577, 32;
	@%p20 bra 	$L__BB2_36;
	bar.sync 	0;
	ld.shared.u32 	%r143, [%r78];
	ld.shared.u32 	%r144, [%r78+16];
	mov.f32 	%f317, 0f00000000;
	// begin inline asm
	mma.sync.aligned.m16n8k16.row.col.f32.f16.f16.f32 {%f286, %f287, %f288, %f289}, {%r545, %r544, %r547, %r546}, {%r143, %r144}, {%f317, %f317, %f317, %f317};

	// end inline asm
	ld.shared.u32 	%r149, [%r78+2176];
	ld.shared.u32 	%r150, [%r78+2192];
	// begin inline asm
	mma.sync.aligned.m16n8k16.row.col.f32.f16.f16.f32 {%f294, %f295, %f296, %f297}, {%r545, %r544, %r547, %r546}, {%r149, %r150}, {%f317, %f317, %f317, %f317};

	// end inline asm
	ld.shared.u32 	%r155, [%r78+4352];
	ld.shared.u32 	%r156, [%r78+4368];
	// begin inline asm
	mma.sync.aligned.m16n8k16.row.col.f32.f16.f16.f32 {%f302, %f303, %f304, %f305}, {%r545, %r544, %r547, %r546}, {%r155, %r156}, {%f317, %f317, %f317, %f317};

	// end inline asm
	ld.shared.u32 	%r161, [%r78+6528];
	ld.shared.u32 	%r162, [%r78+6544];
	// begin inline asm
	mma.sync.aligned.m16n8k16.row.col.f32.f16.f16.f32 {%f310, %f311, %f312, %f313}, {%r545, %r544, %r547, %r546}, {%r161, %r162}, {%f317, %f317, %f317, %f317};

	// end inline asm
	ld.shared.u32 	%r167, [%r78+32];
	ld.shared.u32 	%r168, [%r78+48];
	// begin inline asm
	mma.sync.aligned.m16n8k16.row.col.f32.f16.f16.f32 {%f318, %f319, %f320, %f321}, {%r549, %r548, %r551, %r550}, {%r167, %r168}, {%f286, %f287, %f288, %f289};

	// end inline asm
	ld.shared.u32 	%r173, [%r78+2208];
	ld.shared.u32 	%r174, [%r78+2224];
	// begin inline asm
	mma.sync.aligned.m16n8k16.row.col.f32.f16.f16.f32 {%f326, %f327, %f328, %f329}, {%r549, %r548, %r551, %r550}, {%r173, %r174}, {%f294, %f295, %f296, %f297};

	// end inline asm
	ld.shared.u32 	%r179, [%r78+4384];
	ld.shared.u32 	%r180, [%r78+4400];
	// begin inline asm
	mma.sync.aligned.m16n8k16.row.col.f32.f16.f16.f32 {%f334, %f335, %f336, %f337}, {%r549, %r548, %r551, %r550}, {%r179, %r180}, {%f302, %f303, %f304, %f305};

	// end inline asm
	ld.shared.u32 	%r185, [%r78+6560];
	ld.shared.u32 	%r186, [%r78+6576];
	// begin inline asm
	mma.sync.aligned.m16n8k16.row.col.f32.f16.f16.f32 {%f342, %f343, %f344, %f345}, {%r549, %r548, %r551, %r550}, {%r185, %r186}, {%f310, %f311, %f312, %f313};

	// end inline asm
	ld.shared.u32 	%r191, [%r78+64];
	ld.shared.u32 	%r192, [%r78+80];
	// begin inline asm
	mma.sync.aligned.m16n8k16.row.col.f32.f16.f16.f32 {%f350, %f351, %f352, %f353}, {%r553, %r552, %r555, %r554}, {%r191, %r192}, {%f318, %f319, %f320, %f321};

	// end inline asm
	ld.shared.u32 	%r197, [%r78+2240];
	ld.shared.u32 	%r198, [%r78+2256];
	// begin inline asm
	mma.sync.aligned.m16n8k16.row.col.f32.f16.f16.f32 {%f358, %f359, %f360, %f361}, {%r553, %r552, %r555, %r554}, {%r197, %r198}, {%f326, %f327, %f328, %f329};

	// end inline asm
	ld.shared.u32 	%r203, [%r78+4416];
	ld.shared.u32 	%r204, [%r78+4432];
	// begin inline asm
	mma.sync.aligned.m16n8k16.row.col.f32.f16.f16.f32 {%f366, %f367, %f368, %f369}, {%r553, %r552, %r555, %r554}, {%r203, %r204}, {%f334, %f335, %f336, %f337};

	// end inline asm
	ld.shared.u32 	%r209, [%r78+6592];
	ld.shared.u32 	%r210, [%r78+6608];
	// begin inline asm
	mma.sync.aligned.m16n8k16.row.col.f32.f16.f16.f32 {%f374, %f375, %f376, %f377}, {%r553, %r552, %r555, %r554}, {%r209, %r210}, {%f342, %f343, %f344, %f345};

	// end inline asm
	ld.shared.u32 	%r215, [%r78+96];
	ld.shared.u32 	%r216, [%r78+112];
	// begin inline asm
	mma.sync.aligned.m16n8k16.row.col.f32.f16.f16.f32 {%f382, %f383, %f384, %f385}, {%r557, %r556, %r559, %r558}, {%r215, %r216}, {%f350, %f351, %f352, %f353};

	// end inline asm
	ld.shared.u32 	%r221, [%r78+2272];
	ld.shared.u32 	%r222, [%r78+2288];
	// begin inline asm
	mma.sync.aligned.m16n8k16.row.col.f32.f16.f16.f32 {%f390, %f391, %f392, %f393}, {%r557, %r556, %r559, %r558}, {%r221, %r222}, {%f358, %f359, %f360, %f361};

	// end inline asm
	ld.shared.u32 	%r227, [%r78+4448];
	ld.shared.u32 	%r228, [%r78+4464];
	// begin inline asm
	mma.sync.aligned.m16n8k16.row.col.f32.f16.f16.f32 {%f398, %f399, %f400, %f401}, {%r557, %r556, %r559, %r558}, {%r227, %r228}, {%f366, %f367, %f368, %f369};

	// end inline asm
	ld.shared.u32 	%r233, [%r78+6624];
	ld.shared.u32 	%r234, [%r78+6640];
	// begin inline asm
	mma.sync.aligned.m16n8k16.row.col.f32.f16.f16.f32 {%f406, %f407, %f408, %f409}, {%r557, %r556, %r559, %r558}, {%r233, %r234}, {%f374, %f375, %f376, %f377};

	// end inline asm
	ld.shared.u32 	%r239, [%r78+128];
	ld.shared.u32 	%r240, [%r78+144];
	// begin inline asm
	mma.sync.aligned.m16n8k16.row.col.f32.f16.f16.f32 {%f414, %f415, %f416, %f417}, {%r561, %r560, %r563, %r562}, {%r239, %r240}, {%f382, %f383, %f384, %f385};

	// end inline asm
	ld.shared.u32 	%r245, [%r78+2304];
	ld.shared.u32 	%r246, [%r78+2320];
	// begin inline asm
	mma.sync.aligned.m16n8k16.row.col.f32.f16.f16.f32 {%f422, %f423, %f424, %f425}, {%r561, %r560, %r563, %r562}, {%r245, %r246}, {%f390, %f391, %f392, %f393};

	// end inline asm
	ld.shared.u32 	%r251, [%r78+4480];
	ld.shared.u32 	%r252, [%r78+4496];
	// begin inline asm
	mma.sync.aligned.m16n8k16.row.col.f32.f16.f16.f32 {%f430, %f431, %f432, %f433}, {%r561, %r560, %r563, %r562}, {%r251, %r252}, {%f398, %f399, %f400, %f401};

	// end inline asm
	ld.shared.u32 	%r257, [%r78+6656];
	ld.shared.u32 	%r258, [%r78+6672];
	// begin inline asm
	mma.sync.aligned.m16n8k16.row.col.f32.f16.f16.f32 {%f438, %f439, %f440, %f441}, {%r561, %r560, %r563, %r562}, {%r257, %r258}, {%f406, %f407, %f408, %f409};

	// end inline asm
	ld.shared.u32 	%r263, [%r78+160];
	ld.shared.u32 	%r264, [%r78+176];
	// begin inline asm
	mma.sync.aligned.m16n8k16.row.col.f32.f16.f16.f32 {%f446, %f447, %f448, %f449}, {%r565, %r564, %r567, %r566}, {%r263, %r264}, {%f414, %f415, %f416, %f417};

	// end inline asm
	ld.shared.u32 	%r269, [%r78+2336];
	ld.shared.u32 	%r270, [%r78+2352];
	// begin inline asm
	mma.sync.aligned.m16n8k16.row.col.f32.f16.f16.f32 {%f454, %f455, %f456, %f457}, {%r565, %r564, %r567, %r566}, {%r269, %r270}, {%f422, %f423, %f424, %f425};

	// end inline asm
	ld.shared.u32 	%r275, [%r78+4512];
	ld.shared.u32 	%r276, [%r78+4528];
	// begin inline asm
	mma.sync.aligned.m16n8k16.row.col.f32.f16.f16.f32 {%f462, %f463, %f464, %f465}, {%r565, %r564, %r567, %r566}, {%r275, %r276}, {%f430, %f431, %f432, %f433};

	// end inline asm
	ld.shared.u32 	%r281, [%r78+6688];
	ld.shared.u32 	%r282, [%r78+6704];
	// begin inline asm
	mma.sync.aligned.m16n8k16.row.col.f32.f16.f16.f32 {%f470, %f471, %f472, %f473}, {%r565, %r564, %r567, %r566}, {%r281, %r282}, {%f438, %f439, %f440, %f441};

	// end inline asm
	ld.shared.u32 	%r287, [%r78+192];
	ld.shared.u32 	%r288, [%r78+208];
	// begin inline asm
	mma.sync.aligned.m16n8k16.row.col.f32.f16.f16.f32 {%f478, %f479, %f480, %f481}, {%r569, %r568, %r571, %r570}, {%r287, %r288}, {%f446, %f447, %f448, %f449};

	// end inline asm
	ld.shared.u32 	%r293, [%r78+2368];
	ld.shared.u32 	%r294, [%r78+2384];
	// begin inline asm
	mma.sync.aligned.m16n8k16.row.col.f32.f16.f16.f32 {%f486, %f487, %f488, %f489}, {%r569, %r568, %r571, %r570}, {%r293, %r294}, {%f454, %f455, %f456, %f457};

	// end inline asm
	ld.shared.u32 	%r299, [%r78+4544];
	ld.shared.u32 	%r300, [%r78+4560];
	// begin inline asm
	mma.sync.aligned.m16n8k16.row.col.f32.f16.f16.f32 {%f494, %f495, %f496, %f497}, {%r569, %r568, %r571, %r570}, {%r299, %r300}, {%f462, %f463, %f464, %f465};

	// end inline asm
	ld.shared.u32 	%r305, [%r78+6720];
	ld.shared.u32 	%r306, [%r78+6736];
	// begin inline asm
	mma.sync.aligned.m16n8k16.row.col.f32.f16.f16.f32 {%f502, %f503, %f504, %f505}, {%r569, %r568, %r571, %r570}, {%r305, %r306}, {%f470, %f471, %f472, %f473};

	// end inline asm
	ld.shared.u32 	%r311, [%r78+224];
	ld.shared.u32 	%r312, [%r78+240];
	// begin inline asm
	mma.sync.aligned.m16n8k16.row.col.f32.f16.f16.f32 {%f510, %f511, %f512, %f513}, {%r573, %r572, %r575, %r574}, {%r311, %r312}, {%f478, %f479, %f480, %f481};

	// end inline asm
	ld.shared.u32 	%r317, [%r78+2400];
	ld.shared.u32 	%r318, [%r78+2416];
	// begin inline asm
	mma.sync.aligned.m16n8k16.row.col.f32.f16.f16.f32 {%f518, %f519, %f520, %f521}, {%r573, %r572, %r575, %r574}, {%r317, %r318}, {%f486, %f487, %f488, %f489};

	// end inline asm
	ld.shared.u32 	%r323, [%r78+4576];
	ld.shared.u32 	%r324, [%r78+4592];
	// begin inline asm
	mma.sync.aligned.m16n8k16.row.col.f32.f16.f16.f32 {%f526, %f527, %f528, %f529}, {%r573, %r572, %r575, %r574}, {%r323, %r324}, {%f494, %f495, %f496, %f497};

	// end inline asm
	ld.shared.u32 	%r329, [%r78+6752];
	ld.shared.u32 	%r330, [%r78+6768];
	// begin inline asm
	mma.sync.aligned.m16n8k16.row.col.f32.f16.f16.f32 {%f534, %f535, %f536, %f537}, {%r573, %r572, %r575, %r574}, {%r329, %r330}, {%f502, %f503, %f504, %f505};

	// end inline asm
	add.s32 	%r84, %r576, %r7;
	setp.ge.s32 	%p21, %r84, %r89;
	mov.f32 	%f1046, 0fC61C4000;
	mov.f32 	%f1047, %f1046;
	mov.f32 	%f1048, %f1046;
	mov.f32 	%f1049, %f1046;
	@%p21 bra 	$L__BB2_42;
	add.s32 	%r331, %r84, 1;
	setp.lt.s32 	%p22, %r331, %r89;
	mul.f32 	%f543, %f273, %f513;
	selp.f32 	%f1046, %f543, 0fC61C4000, %p22;
	mul.f32 	%f544, %f273, %f511;
	selp.f32 	%f1048, %f544, 0fC61C4000, %p22;
	mul.f32 	%f1047, %f273, %f512;
	mul.f32 	%f1049, %f273, %f510;
$L__BB2_42:
	setp.gt.s32 	%p23, %r84, %r5;
	selp.f32 	%f93, 0fC61C4000, %f1049, %p23;
	setp.lt.s32 	%p24, %r84, %r5;
	selp.f32 	%f94, %f1048, 0fC61C4000, %p24;
	setp.gt.s32 	%p25, %r84, %r6;
	selp.f32 	%f95, 0fC61C4000, %f1047, %p25;
	setp.lt.s32 	%p26, %r84, %r6;
	selp.f32 	%f96, %f1046, 0fC61C4000, %p26;
	add.s32 	%r85, %r84, 8;
	setp.ge.s32 	%p27, %r85, %r89;
	mov.f32 	%f1050, 0fC61C4000;
	mov.f32 	%f1051, %f1050;
	mov.f32 	%f1052, %f1050;
	mov.f32 	%f1053, %f1050;
	@%p27 bra 	$L__BB2_44;
	add.s32 	%r332, %r84, 9;
	setp.lt.s32 	%p28, %r332, %r89;
	mul.f32 	%f546, %f273, %f521;
	selp.f32 	%f1050, %f546, 0fC61C4000, %p28;
	mul.f32 	%f547, %f273, %f519;
	selp.f32 	%f1052, %f547, 0fC61C4000, %p28;
	mul.f32 	%f1051, %f273, %f520;
	mul.f32 	%f1053, %f273, %f518;
$L__BB2_44:
	setp.lt.s32 	%p29, %r84, %r5;
	setp.gt.s32 	%p30, %r84, %r5;
	setp.gt.s32 	%p31, %r85, %r5;
	selp.f32 	%f105, 0fC61C4000, %f1053, %p31;
	setp.lt.s32 	%p32, %r85, %r5;
	selp.f32 	%f106, %f1052, 0fC61C4000, %p32;
	selp.f32 	%f107, 0fC61C4000, %f1051, %p30;
	selp.f32 	%f108, %f1050, 0fC61C4000, %p29;
	add.s32 	%r86, %r84, 16;
	setp.ge.s32 	%p33, %r86, %r89;
	mov.f32 	%f1054, 0fC61C4000;
	mov.f32 	%f1055, %f1054;
	mov.f32 	%f1056, %f1054;
	mov.f32 	%f1057, %f1054;
	@%p33 bra 	$L__BB2_46;
	add.s32 	%r333, %r84, 17;
	setp.lt.s32 	%p34, %r333, %r89;
	mul.f32 	%f549, %f273, %f529;
	selp.f32 	%f1054, %f549, 0fC61C4000, %p34;
	mul.f32 	%f550, %f273, %f527;
	selp.f32 	%f1056, %f550, 0fC61C4000, %p34;
	mul.f32 	%f1055, %f273, %f528;
	mul.f32 	%f1057, %f273, %f526;
$L__BB2_46:
	setp.gt.s32 	%p35, %r86, %r5;
	selp.f32 	%f117, 0fC61C4000, %f1057, %p35;
	setp.lt.s32 	%p36, %r86, %r5;
	selp.f32 	%f118, %f1056, 0fC61C4000, %p36;
	setp.gt.s32 	%p37, %r86, %r6;
	selp.f32 	%f119, 0fC61C4000, %f1055, %p37;
	setp.lt.s32 	%p38, %r86, %r6;
	selp.f32 	%f120, %f1054, 0fC61C4000, %p38;
	add.s32 	%r87, %r84, 24;
	setp.ge.s32 	%p39, %r87, %r89;
	mov.f32 	%f1058, 0fC61C4000;
	mov.f32 	%f1059, %f1058;
	mov.f32 	%f1060, %f1058;
	mov.f32 	%f1061, %f1058;
	@%p39 bra 	$L__BB2_48;
	add.s32 	%r334, %r84, 25;
	setp.lt.s32 	%p40, %r334, %r89;
	mul.f32 	%f552, %f273, %f537;
	selp.f32 	%f1058, %f552, 0fC61C4000, %p40;
	mul.f32 	%f553, %f273, %f535;
	selp.f32 	%f1060, %f553, 0fC61C4000, %p40;
	mul.f32 	%f1059, %f273, %f536;
	mul.f32 	%f1061, %f273, %f534;
$L__BB2_48:
	setp.gt.s32 	%p41, %r87, %r5;
	selp.f32 	%f129, 0fC61C4000, %f1061, %p41;
	setp.lt.s32 	%p42, %r87, %r5;
	selp.f32 	%f130, %f1060, 0fC61C4000, %p42;
	setp.gt.s32 	%p43, %r87, %r6;
	selp.f32 	%f131, 0fC61C4000, %f1059, %p43;
	setp.lt.s32 	%p44, %r87, %r6;
	selp.f32 	%f132, %f1058, 0fC61C4000, %p44;
	max.f32 	%f555, %f129, %f130;
	max.f32 	%f556, %f105, %f106;
	max.f32 	%f557, %f93, %f94;
	max.f32 	%f558, %f557, 0fFF7FFFFF;
	max.f32 	%f559, %f558, %f556;
	max.f32 	%f560, %f117, %f118;
	max.f32 	%f561, %f559, %f560;
	max.f32 	%f562, %f561, %f555;
	max.f32 	%f563, %f131, %f132;
	max.f32 	%f564, %f107, %f108;
	max.f32 	%f565, %f95, %f96;
	max.f32 	%f566, %f565, 0fFF7FFFFF;
	max.f32 	%f567, %f566, %f564;
	max.f32 	%f568, %f119, %f120;
	max.f32 	%f569, %f567, %f568;
	max.f32 	%f570, %f569, %f563;
	mov.b32 	%r335, %f562;
	shfl.sync.bfly.b32	%r336|%p45, %r335, 1, 31, -1;
	mov.b32 	%f571, %r336;
	max.f32 	%f572, %f562, %f571;
	mov.b32 	%r337, %f572;
	shfl.sync.bfly.b32	%r338|%p46, %r337, 2, 31, -1;
	mov.b32 	%f573, %r338;
	max.f32 	%f574, %f572, %f573;
	mov.b32 	%r339, %f570;
	shfl.sync.bfly.b32	%r340|%p47, %r339, 1, 31, -1;
	mov.b32 	%f575, %r340;
	max.f32 	%f576, %f570, %f575;
	mov.b32 	%r341, %f576;
	shfl.sync.bfly.b32	%r342|%p48, %r341, 2, 31, -1;
	mov.b32 	%f577, %r342;
	max.f32 	%f578, %f576, %f577;
	max.f32 	%f1043, %f66, %f574;
	max.f32 	%f1042, %f65, %f578;
	setp.leu.f32 	%p49, %f66, 0fFEFFFFFF;
	mov.f32 	%f1062, 0f00000000;
	@%p49 bra 	$L__BB2_50;
	sub.f32 	%f579, %f66, %f1043;
	mul.f32 	%f580, %f579, 0f3FB8AA3B;
	ex2.approx.f32 	%f1062, %f580;
$L__BB2_50:
	setp.leu.f32 	%p50, %f65, 0fFEFFFFFF;
	mov.f32 	%f1063, 0f00000000;
	@%p50 bra 	$L__BB2_52;
	sub.f32 	%f582, %f65, %f1042;
	mul.f32 	%f583, %f582, 0f3FB8AA3B;
	ex2.approx.f32 	%f1063, %f583;
$L__BB2_52:
	mul.f32 	%f596, %f1062, %f1111;
	mul.f32 	%f597, %f1062, %f1110;
	mul.f32 	%f598, %f1063, %f1109;
	mul.f32 	%f599, %f1063, %f1108;
	mul.f32 	%f620, %f1062, %f1107;
	mul.f32 	%f621, %f1062, %f1106;
	mul.f32 	%f622, %f1063, %f1105;
	mul.f32 	%f623, %f1063, %f1104;
	mul.f32 	%f636, %f1062, %f1103;
	mul.f32 	%f637, %f1062, %f1102;
	mul.f32 	%f638, %f1063, %f1101;
	mul.f32 	%f639, %f1063, %f1100;
	mul.f32 	%f652, %f1062, %f1099;
	mul.f32 	%f653, %f1062, %f1098;
	mul.f32 	%f654, %f1063, %f1097;
	mul.f32 	%f655, %f1063, %f1096;
	mul.f32 	%f668, %f1062, %f1095;
	mul.f32 	%f669, %f1062, %f1094;
	mul.f32 	%f670, %f1063, %f1093;
	mul.f32 	%f671, %f1063, %f1092;
	mul.f32 	%f684, %f1062, %f1091;
	mul.f32 	%f685, %f1062, %f1090;
	mul.f32 	%f686, %f1063, %f1089;
	mul.f32 	%f687, %f1063, %f1088;
	mul.f32 	%f700, %f1062, %f1087;
	mul.f32 	%f701, %f1062, %f1086;
	mul.f32 	%f702, %f1063, %f1085;
	mul.f32 	%f703, %f1063, %f1084;
	mul.f32 	%f716, %f1062, %f1083;
	mul.f32 	%f717, %f1062, %f1082;
	mul.f32 	%f718, %f1063, %f1081;
	mul.f32 	%f719, %f1063, %f1080;
	mul.f32 	%f732, %f1062, %f1079;
	mul.f32 	%f733, %f1062, %f1078;
	mul.f32 	%f734, %f1063, %f1077;
	mul.f32 	%f735, %f1063, %f1076;
	mul.f32 	%f748, %f1062, %f1075;
	mul.f32 	%f749, %f1062, %f1074;
	mul.f32 	%f750, %f1063, %f1073;
	mul.f32 	%f751, %f1063, %f1072;
	mul.f32 	%f764, %f1062, %f1071;
	mul.f32 	%f765, %f1062, %f1070;
	mul.f32 	%f766, %f1063, %f1069;
	mul.f32 	%f767, %f1063, %f1068;
	mul.f32 	%f780, %f1062, %f1067;
	mul.f32 	%f781, %f1062, %f1066;
	mul.f32 	%f782, %f1063, %f1065;
	mul.f32 	%f783, %f1063, %f1064;
	mul.f32 	%f796, %f1062, %f1112;
	mul.f32 	%f797, %f1062, %f1113;
	mul.f32 	%f798, %f1063, %f1114;
	mul.f32 	%f799, %f1063, %f1115;
	mul.f32 	%f812, %f1062, %f1116;
	mul.f32 	%f813, %f1062, %f1117;
	mul.f32 	%f814, %f1063, %f1118;
	mul.f32 	%f815, %f1063, %f1119;
	mul.f32 	%f828, %f1062, %f1120;
	mul.f32 	%f829, %f1062, %f1121;
	mul.f32 	%f830, %f1063, %f1122;
	mul.f32 	%f831, %f1063, %f1123;
	mul.f32 	%f844, %f1062, %f1124;
	mul.f32 	%f845, %f1062, %f1125;
	mul.f32 	%f846, %f1063, %f1126;
	mul.f32 	%f847, %f1063, %f1127;
	sub.f32 	%f856, %f93, %f1043;
	mul.f32 	%f857, %f856, 0f3FB8AA3B;
	ex2.approx.f32 	%f584, %f857;
	sub.f32 	%f858, %f94, %f1043;
	mul.f32 	%f859, %f858, 0f3FB8AA3B;
	ex2.approx.f32 	%f585, %f859;
	sub.f32 	%f860, %f95, %f1042;
	mul.f32 	%f861, %f860, 0f3FB8AA3B;
	ex2.approx.f32 	%f588, %f861;
	sub.f32 	%f862, %f96, %f1042;
	mul.f32 	%f863, %f862, 0f3FB8AA3B;
	ex2.approx.f32 	%f589, %f863;
	add.f32 	%f864, %f584, %f585;
	add.f32 	%f865, %f864, 0f00000000;
	add.f32 	%f866, %f589, %f588;
	add.f32 	%f867, %f866, 0f00000000;
	sub.f32 	%f868, %f105, %f1043;
	mul.f32 	%f869, %f868, 0f3FB8AA3B;
	ex2.approx.f32 	%f586, %f869;
	sub.f32 	%f870, %f106, %f1043;
	mul.f32 	%f871, %f870, 0f3FB8AA3B;
	ex2.approx.f32 	%f587, %f871;
	sub.f32 	%f872, %f107, %f1042;
	mul.f32 	%f873, %f872, 0f3FB8AA3B;
	ex2.approx.f32 	%f590, %f873;
	sub.f32 	%f874, %f108, %f1042;
	mul.f32 	%f875, %f874, 0f3FB8AA3B;
	ex2.approx.f32 	%f591, %f875;
	add.f32 	%f876, %f586, %f587;
	add.f32 	%f877, %f865, %f876;
	add.f32 	%f878, %f591, %f590;
	add.f32 	%f879, %f867, %f878;
	sub.f32 	%f880, %f117, %f1043;
	mul.f32 	%f881, %f880, 0f3FB8AA3B;
	ex2.approx.f32 	%f600, %f881;
	sub.f32 	%f882, %f118, %f1043;
	mul.f32 	%f883, %f882, 0f3FB8AA3B;
	ex2.approx.f32 	%f601, %f883;
	sub.f32 	%f884, %f119, %f1042;
	mul.f32 	%f885, %f884, 0f3FB8AA3B;
	ex2.approx.f32 	%f604, %f885;
	sub.f32 	%f886, %f120, %f1042;
	mul.f32 	%f887, %f886, 0f3FB8AA3B;
	ex2.approx.f32 	%f605, %f887;
	add.f32 	%f888, %f600, %f601;
	add.f32 	%f889, %f877, %f888;
	add.f32 	%f890, %f605, %f604;
	add.f32 	%f891, %f879, %f890;
	sub.f32 	%f892, %f129, %f1043;
	mul.f32 	%f893, %f892, 0f3FB8AA3B;
	ex2.approx.f32 	%f602, %f893;
	sub.f32 	%f894, %f130, %f1043;
	mul.f32 	%f895, %f894, 0f3FB8AA3B;
	ex2.approx.f32 	%f603, %f895;
	sub.f32 	%f896, %f131, %f1042;
	mul.f32 	%f897, %f896, 0f3FB8AA3B;
	ex2.approx.f32 	%f606, %f897;
	sub.f32 	%f898, %f132, %f1042;
	mul.f32 	%f899, %f898, 0f3FB8AA3B;
	ex2.approx.f32 	%f607, %f899;
	add.f32 	%f900, %f602, %f603;
	add.f32 	%f901, %f889, %f900;
	add.f32 	%f902, %f607, %f606;
	add.f32 	%f903, %f891, %f902;
	mov.b32 	%r535, %f901;
	shfl.sync.bfly.b32	%r536|%p51, %r535, 1, 31, -1;
	mov.b32 	%f904, %r536;
	add.f32 	%f905, %f901, %f904;
	mov.b32 	%r537, %f905;
	shfl.sync.bfly.b32	%r538|%p52, %r537, 2, 31, -1;
	mov.b32 	%f906, %r538;
	add.f32 	%f907, %f905, %f906;
	mov.b32 	%r539, %f903;
	shfl.sync.bfly.b32	%r540|%p53, %r539, 1, 31, -1;
	mov.b32 	%f908, %r540;
	add.f32 	%f909, %f903, %f908;
	mov.b32 	%r541, %f909;
	shfl.sync.bfly.b32	%r542|%p54, %r541, 2, 31, -1;
	mov.b32 	%f910, %r542;
	add.f32 	%f911, %f909, %f910;
	fma.rn.f32 	%f1128, %f1128, %f1062, %f907;
	fma.rn.f32 	%f1129, %f1129, %f1063, %f911;
	// begin inline asm
	{  cvt.rn.f16.f32 %rs1, %f584;}

	// end inline asm
	// begin inline asm
	{  cvt.rn.f16.f32 %rs2, %f585;}

	// end inline asm
	// begin inline asm
	{  cvt.rn.f16.f32 %rs3, %f586;}

	// end inline asm
	// begin inline asm
	{  cvt.rn.f16.f32 %rs4, %f587;}

	// end inline asm
	// begin inline asm
	{  cvt.rn.f16.f32 %rs5, %f588;}

	// end inline asm
	// begin inline asm
	{  cvt.rn.f16.f32 %rs6, %f589;}

	// end inline asm
	// begin inline asm
	{  cvt.rn.f16.f32 %rs7, %f590;}

	// end inline asm
	// begin inline asm
	{  cvt.rn.f16.f32 %rs8, %f591;}

	// end inline asm
	mov.b32 	%r343, {%rs1, %rs2};
	mov.b32 	%r344, {%rs5, %rs6};
	mov.b32 	%r345, {%rs3, %rs4};
	mov.b32 	%r346, {%rs7, %rs8};
	ld.shared.u16 	%rs17, [%r79];
	ld.shared.u16 	%rs18, [%r79+272];
	ld.shared.u16 	%rs19, [%r79+2176];
	ld.shared.u16 	%rs20, [%r79+2448];
	mov.b32 	%r347, {%rs17, %rs18};
	mov.b32 	%r348, {%rs19, %rs20};
	// begin inline asm
	mma.sync.aligned.m16n8k16.row.col.f32.f16.f16.f32 {%f592, %f593, %f594, %f595}, {%r343, %r344, %r345, %r346}, {%r347, %r348}, {%f596, %f597, %f598, %f599};

	// end inline asm
	// begin inline asm
	{  cvt.rn.f16.f32 %rs9, %f600;}

	// end inline asm
	// begin inline asm
	{  cvt.rn.f16.f32 %rs10, %f601;}

	// end inline asm
	// begin inline asm
	{  cvt.rn.f16.f32 %rs11, %f602;}

	// end inline asm
	// begin inline asm
	{  cvt.rn.f16.f32 %rs12, %f603;}

	// end inline asm
	// begin inline asm
	{  cvt.rn.f16.f32 %rs13, %f604;}

	// end inline asm
	// begin inline asm
	{  cvt.rn.f16.f32 %rs14, %f605;}

	// end inline asm
	// begin inline asm
	{  cvt.rn.f16.f32 %rs15, %f606;}

	// end inline asm
	// begin inline asm
	{  cvt.rn.f16.f32 %rs16, %f607;}

	// end inline asm
	mov.b32 	%r349, {%rs9, %rs10};
	mov.b32 	%r350, {%rs13, %rs14};
	mov.b32 	%r351, {%rs11, %rs12};
	mov.b32 	%r352, {%rs15, %rs16};
	ld.shared.u16 	%rs21, [%r79+4352];
	ld.shared.u16 	%rs22, [%r79+4624];
	ld.shared.u16 	%rs23, [%r79+6528];
	ld.shared.u16 	%rs24, [%r79+6800];
	mov.b32 	%r353, {%rs21, %rs22};
	mov.b32 	%r354, {%rs23, %rs24};
	// begin inline asm
	mma.sync.aligned.m16n8k16.row.col.f32.f16.f16.f32 {%f1111, %f1110, %f1109, %f1108}, {%r349, %r350, %r351, %r352}, {%r353, %r354}, {%f592, %f593, %f594, %f595};

	// end inline asm
	ld.shared.u16 	%rs25, [%r79+16];
	ld.shared.u16 	%rs26, [%r79+288];
	ld.shared.u16 	%rs27, [%r79+2192];
	ld.shared.u16 	%rs28, [%r79+2464];
	mov.b32 	%r359, {%rs25, %rs26};
	mov.b32 	%r360, {%rs27, %rs28};
	// begin inline asm
	mma.sync.aligned.m16n8k16.row.col.f32.f16.f16.f32 {%f616, %f617, %f618, %f619}, {%r343, %r344, %r345, %r346}, {%r359, %r360}, {%f620, %f621, %f622, %f623};

	// end inline asm
	ld.shared.u16 	%rs29, [%r79+4368];
	ld.shared.u16 	%rs30, [%r79+4640];
	ld.shared.u16 	%rs31, [%r79+6544];
	ld.shared.u16 	%rs32, [%r79+6816];
	mov.b32 	%r365, {%rs29, %rs30};
	mov.b32 	%r366, {%rs31, %rs32};
	// begin inline asm
	mma.sync.aligned.m16n8k16.row.col.f32.f16.f16.f32 {%f1107, %f1106, %f1105, %f1104}, {%r349, %r350, %r351, %r352}, {%r365, %r366}, {%f616, %f617, %f618, %f619};

	// end inline asm
	ld.shared.u16 	%rs33, [%r79+32];
	ld.shared.u16 	%rs34, [%r79+304];
	ld.shared.u16 	%rs35, [%r79+2208];
	ld.shared.u16 	%rs36, [%r79+2480];
	mov.b32 	%r371, {%rs33, %rs34};
	mov.b32 	%r372, {%rs35, %rs36};
	// begin inline asm
	mma.sync.aligned.m16n8k16.row.col.f32.f16.f16.f32 {%f632, %f633, %f634, %f635}, {%r343, %r344, %r345, %r346}, {%r371, %r372}, {%f636, %f637, %f638, %f639};

	// end inline asm
	ld.shared.u16 	%rs37, [%r79+4384];
	ld.shared.u16 	%rs38, [%r79+4656];
	ld.shared.u16 	%rs39, [%r79+6560];
	ld.shared.u16 	%rs40, [%r79+6832];
	mov.b32 	%r377, {%rs37, %rs38};
	mov.b32 	%r378, {%rs39, %rs40};
	// begin inline asm
	mma.sync.aligned.m16n8k16.row.col.f32.f16.f16.f32 {%f1103, %f1102, %f1101, %f1100}, {%r349, %r350, %r351, %r352}, {%r377, %r378}, {%f632, %f633, %f634, %f635};

	// end inline asm
	ld.shared.u16 	%rs41, [%r79+48];
	ld.shared.u16 	%rs42, [%r79+320];
	ld.shared.u16 	%rs43, [%r79+2224];
	ld.shared.u16 	%rs44, [%r79+2496];
	mov.b32 	%r383, {%rs41, %rs42};
	mov.b32 	%r384, {%rs43, %rs44};
	// begin inline asm
	mma.sync.aligned.m16n8k16.row.col.f32.f16.f16.f32 {%f648, %f649, %f650, %f651}, {%r343, %r344, %r345, %r346}, {%r383, %r384}, {%f652, %f653, %f654, %f655};

	// end inline asm
	ld.shared.u16 	%rs45, [%r79+4400];
	ld.shared.u16 	%rs46, [%r79+4672];
	ld.shared.u16 	%rs47, [%r79+6576];
	ld.shared.u16 	%rs48, [%r79+6848];
	mov.b32 	%r389, {%rs45, %rs46};
	mov.b32 	%r390, {%rs47, %rs48};
	// begin inline asm
	mma.sync.aligned.m16n8k16.row.col.f32.f16.f16.f32 {%f1099, %f1098, %f1097, %f1096}, {%r349, %r350, %r351, %r352}, {%r389, %r390}, {%f648, %f649, %f650, %f651};

	// end inline asm
	ld.shared.u16 	%rs49, [%r79+64];
	ld.shared.u16 	%rs50, [%r79+336];
	ld.shared.u16 	%rs51, [%r79+2240];
	ld.shared.u16 	%rs52, [%r79+2512];
	mov.b32 	%r395, {%rs49, %rs50};
	mov.b32 	%r396, {%rs51, %rs52};
	// begin inline asm
	mma.sync.aligned.m16n8k16.row.col.f32.f16.f16.f32 {%f664, %f665, %f666, %f667}, {%r343, %r344, %r345, %r346}, {%r395, %r396}, {%f668, %f669, %f670, %f671};

	// end inline asm
	ld.shared.u16 	%rs53, [%r79+4416];
	ld.shared.u16 	%rs54, [%r79+4688];
	ld.shared.u16 	%rs55, [%r79+6592];
	ld.shared.u16 	%rs56, [%r79+6864];
	mov.b32 	%r401, {%rs53, %rs54};
	mov.b32 	%r402, {%rs55, %rs56};
	// begin inline asm
	mma.sync.aligned.m16n8k16.row.col.f32.f16.f16.f32 {%f1095, %f1094, %f1093, %f1092}, {%r349, %r350, %r351, %r352}, {%r401, %r402}, {%f664, %f665, %f666, %f667};

	// end inline asm
	ld.shared.u16 	%rs57, [%r79+80];
	ld.shared.u16 	%rs58, [%r79+352];
	ld.shared.u16 	%rs59, [%r79+2256];
	ld.shared.u16 	%rs60, [%r79+2528];
	mov.b32 	%r407, {%rs57, %rs58};
	mov.b32 	%r408, {%rs59, %rs60};
	// begin inline asm
	mma.sync.aligned.m16n8k16.row.col.f32.f16.f16.f32 {%f680, %f681, %f682, %f683}, {%r343, %r344, %r345, %r346}, {%r407, %r408}, {%f684, %f685, %f686, %f687};

	// end inline asm
	ld.shared.u16 	%rs61, [%r79+4432];
	ld.shared.u16 	%rs62, [%r79+4704];
	ld.shared.u16 	%rs63, [%r79+6608];
	ld.shared.u16 	%rs64, [%r79+6880];
	mov.b32 	%r413, {%rs61, %rs62};
	mov.b32 	%r414, {%rs63, %rs64};
	// begin inline asm
	mma.sync.aligned.m16n8k16.row.col.f32.f16.f16.f32 {%f1091, %f1090, %f1089, %f1088}, {%r349, %r350, %r351, %r352}, {%r413, %r414}, {%f680, %f681, %f682, %f683};

	// end inline asm
	ld.shared.u16 	%rs65, [%r79+96];
	ld.shared.u16 	%rs66, [%r79+368];
	ld.shared.u16 	%rs67, [%r79+2272];
	ld.shared.u16 	%rs68, [%r79+2544];
	mov.b32 	%r419, {%rs65, %rs66};
	mov.b32 	%r420, {%rs67, %rs68};
	// begin inline asm
	mma.sync.aligned.m16n8k16.row.col.f32.f16.f16.f32 {%f696, %f697, %f698, %f699}, {%r343, %r344, %r345, %r346}, {%r419, %r420}, {%f700, %f701, %f702, %f703};

	// end inline asm
	ld.shared.u16 	%rs69, [%r79+4448];
	ld.shared.u16 	%rs70, [%r79+4720];
	ld.shared.u16 	%rs71, [%r79+6624];
	ld.shared.u16 	%rs72, [%r79+6896];
	mov.b32 	%r425, {%rs69, %rs70};
	mov.b32 	%r426, {%rs71, %rs72};
	// begin inline asm
	mma.sync.aligned.m16n8k16.row.col.f32.f16.f16.f32 {%f1087, %f1086, %f1085, %f1084}, {%r349, %r350, %r351, %r352}, {%r425, %r426}, {%f696, %f697, %f698, %f699};

	// end inline asm
	ld.shared.u16 	%rs73, [%r79+112];
	ld.shared.u16 	%rs74, [%r79+384];
	ld.shared.u16 	%rs75, [%r79+2288];
	ld.shared.u16 	%rs76, [%r79+2560];
	mov.b32 	%r431, {%rs73, %rs74};
	mov.b32 	%r432, {%rs75, %rs76};
	// begin inline asm
	mma.sync.aligned.m16n8k16.row.col.f32.f16.f16.f32 {%f712, %f713, %f714, %f715}, {%r343, %r344, %r345, %r346}, {%r431, %r432}, {%f716, %f717, %f718, %f719};

	// end inline asm
	ld.shared.u16 	%rs77, [%r79+4464];
	ld.shared.u16 	%rs78, [%r79+4736];
	ld.shared.u16 	%rs79, [%r79+6640];
	ld.shared.u16 	%rs80, [%r79+6912];
	mov.b32 	%r437, {%rs77, %rs78};
	mov.b32 	%r438, {%rs79, %rs80};
	// begin inline asm
	mma.sync.aligned.m16n8k16.row.col.f32.f16.f16.f32 {%f1083, %f1082, %f1081, %f1080}, {%r349, %r350, %r351, %r352}, {%r437, %r438}, {%f712, %f713, %f714, %f715};

	// end inline asm
	ld.shared.u16 	%rs81, [%r79+128];
	ld.shared.u16 	%rs82, [%r79+400];
	ld.shared.u16 	%rs83, [%r79+2304];
	ld.shared.u16 	%rs84, [%r79+2576];
	mov.b32 	%r443, {%rs81, %rs82};
	mov.b32 	%r444, {%rs83, %rs84};
	// begin inline asm
	mma.sync.aligned.m16n8k16.row.col.f32.f16.f16.f32 {%f728, %f729, %f730, %f731}, {%r343, %r344, %r345, %r346}, {%r443, %r444}, {%f732, %f733, %f734, %f735};

	// end inline asm
	ld.shared.u16 	%rs85, [%r79+4480];
	ld.shared.u16 	%rs86, [%r79+4752];
	ld.shared.u16 	%rs87, [%r79+6656];
	ld.shared.u16 	%rs88, [%r79+6928];
	mov.b32 	%r449, {%rs85, %rs86};
	mov.b32 	%r450, {%rs87, %rs88};
	// begin inline asm
	mma.sync.aligned.m16n8k16.row.col.f32.f16.f16.f32 {%f1079, %f1078, %f1077, %f1076}, {%r349, %r350, %r351, %r352}, {%r449, %r450}, {%f728, %f729, %f730, %f731};

	// end inline asm
	ld.shared.u16 	%rs89, [%r79+144];
	ld.shared.u16 	%rs90, [%r79+416];
	ld.shared.u16 	%rs91, [%r79+2320];
	ld.shared.u16 	%rs92, [%r79+2592];
	mov.b32 	%r455, {%rs89, %rs90};
	mov.b32 	%r456, {%rs91, %rs92};
	// begin inline asm
	mma.sync.aligned.m16n8k16.row.col.f32.f16.f16.f32 {%f744, %f745, %f746, %f747}, {%r343, %r344, %r345, %r346}, {%r455, %r456}, {%f748, %f749, %f750, %f751};

	// end inline asm
	ld.shared.u16 	%rs93, [%r79+4496];
	ld.shared.u16 	%rs94, [%r79+4768];
	ld.shared.u16 	%rs95, [%r79+6672];
	ld.shared.u16 	%rs96, [%r79+6944];
	mov.b32 	%r461, {%rs93, %rs94};
	mov.b32 	%r462, {%rs95, %rs96};
	// begin inline asm
	mma.sync.aligned.m16n8k16.row.col.f32.f16.f16.f32 {%f1075, %f1074, %f1073, %f1072}, {%r349, %r350, %r351, %r352}, {%r461, %r462}, {%f744, %f745, %f746, %f747};

	// end inline asm
	ld.shared.u16 	%rs97, [%r79+160];
	ld.shared.u16 	%rs98, [%r79+432];
	ld.shared.u16 	%rs99, [%r79+2336];
	ld.shared.u16 	%rs100, [%r79+2608];
	mov.b32 	%r467, {%rs97, %rs98};
	mov.b32 	%r468, {%rs99, %rs100};
	// begin inline asm
	mma.sync.aligned.m16n8k16.row.col.f32.f16.f16.f32 {%f760, %f761, %f762, %f763}, {%r343, %r344, %r345, %r346}, {%r467, %r468}, {%f764, %f765, %f766, %f767};

	// end inline asm
	ld.shared.u16 	%rs101, [%r79+4512];
	ld.shared.u16 	%rs102, [%r79+4784];
	ld.shared.u16 	%rs103, [%r79+6688];
	ld.shared.u16 	%rs104, [%r79+6960];
	mov.b32 	%r473, {%rs101, %rs102};
	mov.b32 	%r474, {%rs103, %rs104};
	// begin inline asm
	mma.sync.aligned.m16n8k16.row.col.f32.f16.f16.f32 {%f1071, %f1070, %f1069, %f1068}, {%r349, %r350, %r351, %r352}, {%r473, %r474}, {%f760, %f761, %f762, %f763};

	// end inline asm
	ld.shared.u16 	%rs105, [%r79+176];
	ld.shared.u16 	%rs106, [%r79+448];
	ld.shared.u16 	%rs107, [%r79+2352];
	ld.shared.u16 	%rs108, [%r79+2624];
	mov.b32 	%r479, {%rs105, %rs106};
	mov.b32 	%r480, {%rs107, %rs108};
	// begin inline asm
	mma.sync.aligned.m16n8k16.row.col.f32.f16.f16.f32 {%f776, %f777, %f778, %f779}, {%r343, %r344, %r345, %r346}, {%r479, %r480}, {%f780, %f781, %f782, %f783};

	// end inline asm
	ld.shared.u16 	%rs109, [%r79+4528];
	ld.shared.u16 	%rs110, [%r79+4800];
	ld.shared.u16 	%rs111, [%r79+6704];
	ld.shared.u16 	%rs112, [%r79+6976];
	mov.b32 	%r485, {%rs109, %rs110};
	mov.b32 	%r486, {%rs111, %rs112};
	// begin inline asm
	mma.sync.aligned.m16n8k16.row.col.f32.f16.f16.f32 {%f1067, %f1066, %f1065, %f1064}, {%r349, %r350, %r351, %r352}, {%r485, %r486}, {%f776, %f777, %f778, %f779};

	// end inline asm
	ld.shared.u16 	%rs113, [%r79+192];
	ld.shared.u16 	%rs114, [%r79+464];
	ld.shared.u16 	%rs115, [%r79+2368];
	ld.shared.u16 	%rs116, [%r79+2640];
	mov.b32 	%r491, {%rs113, %rs114};
	mov.b32 	%r492, {%rs115, %rs116};
	// begin inline asm
	mma.sync.aligned.m16n8k16.row.col.f32.f16.f16.f32 {%f792, %f793, %f794, %f795}, {%r343, %r344, %r345, %r346}, {%r491, %r492}, {%f796, %f797, %f798, %f799};

	// end inline asm
	ld.shared.u16 	%rs117, [%r79+4544];
	ld.shared.u16 	%rs118, [%r79+4816];
	ld.shared.u16 	%rs119, [%r79+6720];
	ld.shared.u16 	%rs120, [%r79+6992];
	mov.b32 	%r497, {%rs117, %rs118};
	mov.b32 	%r498, {%rs119, %rs120};
	// begin inline asm
	mma.sync.aligned.m16n8k16.row.col.f32.f16.f16.f32 {%f1112, %f1113, %f1114, %f1115}, {%r349, %r350, %r351, %r352}, {%r497, %r498}, {%f792, %f793, %f794, %f795};

	// end inline asm
	ld.shared.u16 	%rs121, [%r79+208];
	ld.shared.u16 	%rs122, [%r79+480];
	ld.shared.u16 	%rs123, [%r79+2384];
	ld.shared.u16 	%rs124, [%r79+2656];
	mov.b32 	%r503, {%rs121, %rs122};
	mov.b32 	%r504, {%rs123, %rs124};
	// begin inline asm
	mma.sync.aligned.m16n8k16.row.col.f32.f16.f16.f32 {%f808, %f809, %f810, %f811}, {%r343, %r344, %r345, %r346}, {%r503, %r504}, {%f812, %f813, %f814, %f815};

	// end inline asm
	ld.shared.u16 	%rs125, [%r79+4560];
	ld.shared.u16 	%rs126, [%r79+4832];
	ld.shared.u16 	%rs127, [%r79+6736];
	ld.shared.u16 	%rs128, [%r79+7008];
	mov.b32 	%r509, {%rs125, %rs126};
	mov.b32 	%r510, {%rs127, %rs128};
	// begin inline asm
	mma.sync.aligned.m16n8k16.row.col.f32.f16.f16.f32 {%f1116, %f1117, %f1118, %f1119}, {%r349, %r350, %r351, %r352}, {%r509, %r510}, {%f808, %f809, %f810, %f811};

	// end inline asm
	ld.shared.u16 	%rs129, [%r79+224];
	ld.shared.u16 	%rs130, [%r79+496];
	ld.shared.u16 	%rs131, [%r79+2400];
	ld.shared.u16 	%rs132, [%r79+2672];
	mov.b32 	%r515, {%rs129, %rs130};
	mov.b32 	%r516, {%rs131, %rs132};
	// begin inline asm
	mma.sync.aligned.m16n8k16.row.col.f32.f16.f16.f32 {%f824, %f825, %f826, %f827}, {%r343, %r344, %r345, %r346}, {%r515, %r516}, {%f828, %f829, %f830, %f831};

	// end inline asm
	ld.shared.u16 	%rs133, [%r79+4576];
	ld.shared.u16 	%rs134, [%r79+4848];
	ld.shared.u16 	%rs135, [%r79+6752];
	ld.shared.u16 	%rs136, [%r79+7024];
	mov.b32 	%r521, {%rs133, %rs134};
	mov.b32 	%r522, {%rs135, %rs136};
	// begin inline asm
	mma.sync.aligned.m16n8k16.row.col.f32.f16.f16.f32 {%f1120, %f1121, %f1122, %f1123}, {%r349, %r350, %r351, %r352}, {%r521, %r522}, {%f824, %f825, %f826, %f827};

	// end inline asm
	ld.shared.u16 	%rs137, [%r79+240];
	ld.shared.u16 	%rs138, [%r79+512];
	ld.shared.u16 	%rs139, [%r79+2416];
	ld.shared.u16 	%rs140, [%r79+2688];
	mov.b32 	%r527, {%rs137, %rs138};
	mov.b32 	%r528, {%rs139, %rs140};
	// begin inline asm
	mma.sync.aligned.m16n8k16.row.col.f32.f16.f16.f32 {%f840, %f841, %f842, %f843}, {%r343, %r344, %r345, %r346}, {%r527, %r528}, {%f844, %f845, %f846, %f847};

	// end inline asm
	ld.shared.u16 	%rs141, [%r79+4592];
	ld.shared.u16 	%rs142, [%r79+4864];
	ld.shared.u16 	%rs143, [%r79+6768];
	ld.shared.u16 	%rs144, [%r79+7040];
	mov.b32 	%r533, {%rs141, %rs142};
	mov.b32 	%r534, {%rs143, %rs144};
	// begin inline asm
	mma.sync.aligned.m16n8k16.row.col.f32.f16.f16.f32 {%f1124, %f1125, %f1126, %f1127}, {%r349, %r350, %r351, %r352}, {%r533, %r534}, {%f840, %f841, %f842, %f843};

	// end inline asm
	bar.sync 	0;
	add.s32 	%r576, %r576, 32;
	setp.lt.s32 	%p55, %r576, %r74;
	@%p55 bra 	$L__BB2_35;
$L__BB2_53:
	setp.ge.s32 	%p56, %r5, %r89;
	setp.gt.f32 	%p57, %f1128, 0f00000000;
	rcp.rn.f32 	%f912, %f1128;
	selp.f32 	%f271, %f912, 0f00000000, %p57;
	setp.gt.f32 	%p58, %f1129, 0f00000000;
	rcp.rn.f32 	%f913, %f1129;
	selp.f32 	%f272, %f913, 0f00000000, %p58;
	@%p56 bra 	$L__BB2_55;
	mul.f32 	%f914, %f271, %f1111;
	// begin inline asm
	{  cvt.rn.f16.f32 %rs145, %f914;}

	// end inline asm
	add.s64 	%rd26, %rd3, %rd17;
	st.global.u16 	[%rd26], %rs145;
	mul.f32 	%f915, %f271, %f1110;
	// begin inline asm
	{  cvt.rn.f16.f32 %rs146, %f915;}

	// end inline asm
	st.global.u16 	[%rd26+2], %rs146;
$L__BB2_55:
	setp.ge.s32 	%p59, %r6, %r89;
	@%p59 bra 	$L__BB2_57;
	mul.f32 	%f916, %f272, %f1109;
	// begin inline asm
	{  cvt.rn.f16.f32 %rs147, %f916;}

	// end inline asm
	add.s32 	%r543, %r7, %r8;
	mul.wide.u32 	%rd27, %r543, 2;
	add.s64 	%rd28, %rd3, %rd27;
	st.global.u16 	[%rd28], %rs147;
	mul.f32 	%f917, %f272, %f1108;
	// begin inline asm
	{  cvt.rn.f16.f32 %rs148, %f917;}

	// end inline asm
	st.global.u16 	[%rd28+2], %rs148;
$L__BB2_57:
	setp.ge.s32 	%p60, %r5, %r89;
	add.s64 	%rd7, %rd3, %rd17;
	@%p60 bra 	$L__BB2_59;
	mul.f32 	%f918, %f271, %f1107;
	// begin inline asm
	{  cvt.rn.f16.f32 %rs149, %f918;}

	// end inline asm
	st.global.u16 	[%rd7+16], %rs149;
	mul.f32 	%f919, %f271, %f1106;
	// begin inline asm
	{  cvt.rn.f16.f32 %rs150, %f919;}

	// end inline asm
	st.global.u16 	[%rd7+18], %rs150;
$L__BB2_59:
	setp.ge.s32 	%p61, %r6, %r89;
	@%p61 bra 	$L__BB2_61;
	mul.f32 	%f920, %f272, %f1105;
	// begin inline asm
	{  cvt.rn.f16.f32 %rs151, %f920;}

	// end inline asm
	st.global.u16 	[%rd7+2064], %rs151;
	mul.f32 	%f921, %f272, %f1104;
	// begin inline asm
	{  cvt.rn.f16.f32 %rs152, %f921;}

	// end inline asm
	st.global.u16 	[%rd7+2066], %rs152;
$L__BB2_61:
	setp.ge.s32 	%p62, %r5, %r89;
	@%p62 bra 	$L__BB2_63;
	mul.f32 	%f922, %f271, %f1103;
	// begin inline asm
	{  cvt.rn.f16.f32 %rs153, %f922;}

	// end inline asm
	st.global.u16 	[%rd7+32], %rs153;
	mul.f32 	%f923, %f271, %f1102;
	// begin inline asm
	{  cvt.rn.f16.f32 %rs154, %f923;}

	// end inline asm
	st.global.u16 	[%rd7+34], %rs154;
$L__BB2_63:
	setp.ge.s32 	%p63, %r6, %r89;
	@%p63 bra 	$L__BB2_65;
	mul.f32 	%f924, %f272, %f1101;
	// begin inline asm
	{  cvt.rn.f16.f32 %rs155, %f924;}

	// end inline asm
	st.global.u16 	[%rd7+2080], %rs155;
	mul.f32 	%f925, %f272, %f1100;
	// begin inline asm
	{  cvt.rn.f16.f32 %rs156, %f925;}

	// end inline asm
	st.global.u16 	[%rd7+2082], %rs156;
$L__BB2_65:
	setp.ge.s32 	%p64, %r5, %r89;
	@%p64 bra 	$L__BB2_67;
	mul.f32 	%f926, %f271, %f1099;
	// begin inline asm
	{  cvt.rn.f16.f32 %rs157, %f926;}

	// end inline asm
	st.global.u16 	[%rd7+48], %rs157;
	mul.f32 	%f927, %f271, %f1098;
	// begin inline asm
	{  cvt.rn.f16.f32 %rs158, %f927;}

	// end inline asm
	st.global.u16 	[%rd7+50], %rs158;
$L__BB2_67:
	setp.ge.s32 	%p65, %r6, %r89;
	@%p65 bra 	$L__BB2_69;
	mul.f32 	%f928, %f272, %f1097;
	// begin inline asm
	{  cvt.rn.f16.f32 %rs159, %f928;}

	// end inline asm
	st.global.u16 	[%rd7+2096], %rs159;
	mul.f32 	%f929, %f272, %f1096;
	// begin inline asm
	{  cvt.rn.f16.f32 %rs160, %f929;}

	// end inline asm
	st.global.u16 	[%rd7+2098], %rs160;
$L__BB2_69:
	setp.ge.s32 	%p66, %r5, %r89;
	@%p66 bra 	$L__BB2_71;
	mul.f32 	%f930, %f271, %f1095;
	// begin inline asm
	{  cvt.rn.f16.f32 %rs161, %f930;}

	// end inline asm
	st.global.u16 	[%rd7+64], %rs161;
	mul.f32 	%f931, %f271, %f1094;
	// begin inline asm
	{  cvt.rn.f16.f32 %rs162, %f931;}

	// end inline asm
	st.global.u16 	[%rd7+66], %rs162;
$L__BB2_71:
	setp.ge.s32 	%p67, %r6, %r89;
	@%p67 bra 	$L__BB2_73;
	mul.f32 	%f932, %f272, %f1093;
	// begin inline asm
	{  cvt.rn.f16.f32 %rs163, %f932;}

	// end inline asm
	st.global.u16 	[%rd7+2112], %rs163;
	mul.f32 	%f933, %f272, %f1092;
	// begin inline asm
	{  cvt.rn.f16.f32 %rs164, %f933;}

	// end inline asm
	st.global.u16 	[%rd7+2114], %rs164;
$L__BB2_73:
	setp.ge.s32 	%p68, %r5, %r89;
	@%p68 bra 	$L__BB2_75;
	mul.f32 	%f934, %f271, %f1091;
	// begin inline asm
	{  cvt.rn.f16.f32 %rs165, %f934;}

	// end inline asm
	st.global.u16 	[%rd7+80], %rs165;
	mul.f32 	%f935, %f271, %f1090;
	// begin inline asm
	{  cvt.rn.f16.f32 %rs166, %f935;}

	// end inline asm
	st.global.u16 	[%rd7+82], %rs166;
$L__BB2_75:
	setp.ge.s32 	%p69, %r6, %r89;
	@%p69 bra 	$L__BB2_77;
	mul.f32 	%f936, %f272, %f1089;
	// begin inline asm
	{  cvt.rn.f16.f32 %rs167, %f936;}

	// end inline asm
	st.global.u16 	[%rd7+2128], %rs167;
	mul.f32 	%f937, %f272, %f1088;
	// begin inline asm
	{  cvt.rn.f16.f32 %rs168, %f937;}

	// end inline asm
	st.global.u16 	[%rd7+2130], %rs168;
$L__BB2_77:
	setp.ge.s32 	%p70, %r5, %r89;
	@%p70 bra 	$L__BB2_79;
	mul.f32 	%f938, %f271, %f1087;
	// begin inline asm
	{  cvt.rn.f16.f32 %rs169, %f938;}

	// end inline asm
	st.global.u16 	[%rd7+96], %rs169;
	mul.f32 	%f939, %f271, %f1086;
	// begin inline asm
	{  cvt.rn.f16.f32 %rs170, %f939;}

	// end inline asm
	st.global.u16 	[%rd7+98], %rs170;
$L__BB2_79:
	setp.ge.s32 	%p71, %r6, %r89;
	@%p71 bra 	$L__BB2_81;
	mul.f32 	%f940, %f272, %f1085;
	// begin inline asm
	{  cvt.rn.f16.f32 %rs171, %f940;}

	// end inline asm
	st.global.u16 	[%rd7+2144], %rs171;
	mul.f32 	%f941, %f272, %f1084;
	// begin inline asm
	{  cvt.rn.f16.f32 %rs172, %f941;}

	// end inline asm
	st.global.u16 	[%rd7+2146], %rs172;
$L__BB2_81:
	setp.ge.s32 	%p72, %r5, %r89;
	@%p72 bra 	$L__BB2_83;
	mul.f32 	%f942, %f271, %f1083;
	// begin inline asm
	{  cvt.rn.f16.f32 %rs173, %f942;}

	// end inline asm
	st.global.u16 	[%rd7+112], %rs173;
	mul.f32 	%f943, %f271, %f1082;
	// begin inline asm
	{  cvt.rn.f16.f32 %rs174, %f943;}

	// end inline asm
	st.global.u16 	[%rd7+114], %rs174;
$L__BB2_83:
	setp.ge.s32 	%p73, %r6, %r89;
	@%p73 bra 	$L__BB2_85;
	mul.f32 	%f944, %f272, %f1081;
	// begin inline asm
	{  cvt.rn.f16.f32 %rs175, %f944;}

	// end inline asm
	st.global.u16 	[%rd7+2160], %rs175;
	mul.f32 	%f945, %f272, %f1080;
	// begin inline asm
	{  cvt.rn.f16.f32 %rs176, %f945;}

	// end inline asm
	st.global.u16 	[%rd7+2162], %rs176;
$L__BB2_85:
	setp.ge.s32 	%p74, %r5, %r89;
	@%p74 bra 	$L__BB2_87;
	mul.f32 	%f946, %f271, %f1079;
	// begin inline asm
	{  cvt.rn.f16.f32 %rs177, %f946;}

	// end inline asm
	st.global.u16 	[%rd7+128], %rs177;
	mul.f32 	%f947, %f271, %f1078;
	// begin inline asm
	{  cvt.rn.f16.f32 %rs178, %f947;}

	// end inline asm
	st.global.u16 	[%rd7+130], %rs178;
$L__BB2_87:
	setp.ge.s32 	%p75, %r6, %r89;
	@%p75 bra 	$L__BB2_89;
	mul.f32 	%f948, %f272, %f1077;
	// begin inline asm
	{  cvt.rn.f16.f32 %rs179, %f948;}

	// end inline asm
	st.global.u16 	[%rd7+2176], %rs179;
	mul.f32 	%f949, %f272, %f1076;
	// begin inline asm
	{  cvt.rn.f16.f32 %rs180, %f949;}

	// end inline asm
	st.global.u16 	[%rd7+2178], %rs180;
$L__BB2_89:
	setp.ge.s32 	%p76, %r5, %r89;
	@%p76 bra 	$L__BB2_91;
	mul.f32 	%f950, %f271, %f1075;
	// begin inline asm
	{  cvt.rn.f16.f32 %rs181, %f950;}

	// end inline asm
	st.global.u16 	[%rd7+144], %rs181;
	mul.f32 	%f951, %f271, %f1074;
	// begin inline asm
	{  cvt.rn.f16.f32 %rs182, %f951;}

	// end inline asm
	st.global.u16 	[%rd7+146], %rs182;
$L__BB2_91:
	setp.ge.s32 	%p77, %r6, %r89;
	@%p77 bra 	$L__BB2_93;
	mul.f32 	%f952, %f272, %f1073;
	// begin inline asm
	{  cvt.rn.f16.f32 %rs183, %f952;}

	// end inline asm
	st.global.u16 	[%rd7+2192], %rs183;
	mul.f32 	%f953, %f272, %f1072;
	// begin inline asm
	{  cvt.rn.f16.f32 %rs184, %f953;}

	// end inline asm
	st.global.u16 	[%rd7+2194], %rs184;
$L__BB2_93:
	setp.ge.s32 	%p78, %r5, %r89;
	@%p78 bra 	$L__BB2_95;
	mul.f32 	%f954, %f271, %f1071;
	// begin inline asm
	{  cvt.rn.f16.f32 %rs185, %f954;}

	// end inline asm
	st.global.u16 	[%rd7+160], %rs185;
	mul.f32 	%f955, %f271, %f1070;
	// begin inline asm
	{  cvt.rn.f16.f32 %rs186, %f955;}

	// end inline asm
	st.global.u16 	[%rd7+162], %rs186;
$L__BB2_95:
	setp.ge.s32 	%p79, %r6, %r89;
	@%p79 bra 	$L__BB2_97;
	mul.f32 	%f956, %f272, %f1069;
	// begin inline asm
	{  cvt.rn.f16.f32 %rs187, %f956;}

	// end inline asm
	st.global.u16 	[%rd7+2208], %rs187;
	mul.f32 	%f957, %f272, %f1068;
	// begin inline asm
	{  cvt.rn.f16.f32 %rs188, %f957;}

	// end inline asm
	st.global.u16 	[%rd7+2210], %rs188;
$L__BB2_97:
	setp.ge.s32 	%p80, %r5, %r89;
	@%p80 bra 	$L__BB2_99;
	mul.f32 	%f958, %f271, %f1067;
	// begin inline asm
	{  cvt.rn.f16.f32 %rs189, %f958;}

	// end inline asm
	st.global.u16 	[%rd7+176], %rs189;
	mul.f32 	%f959, %f271, %f1066;
	// begin inline asm
	{  cvt.rn.f16.f32 %rs190, %f959;}

	// end inline asm
	st.global.u16 	[%rd7+178], %rs190;
$L__BB2_99:
	setp.ge.s32 	%p81, %r6, %r89;
	@%p81 bra 	$L__BB2_101;
	mul.f32 	%f960, %f272, %f1065;
	// begin inline asm
	{  cvt.rn.f16.f32 %rs191, %f960;}

	// end inline asm
	st.global.u16 	[%rd7+2224], %rs191;
	mul.f32 	%f961, %f272, %f1064;
	// begin inline asm
	{  cvt.rn.f16.f32 %rs192, %f961;}

	// end inline asm
	st.global.u16 	[%rd7+2226], %rs192;
$L__BB2_101:
	setp.ge.s32 	%p82, %r5, %r89;
	@%p82 bra 	$L__BB2_103;
	mul.f32 	%f962, %f271, %f1112;
	// begin inline asm
	{  cvt.rn.f16.f32 %rs193, %f962;}

	// end inline asm
	st.global.u16 	[%rd7+192], %rs193;
	mul.f32 	%f963, %f271, %f1113;
	// begin inline asm
	{  cvt.rn.f16.f32 %rs194, %f963;}

	// end inline asm
	st.global.u16 	[%rd7+194], %rs194;
$L__BB2_103:
	setp.ge.s32 	%p83, %r6, %r89;
	@%p83 bra 	$L__BB2_105;
	mul.f32 	%f964, %f272, %f1114;
	// begin inline asm
	{  cvt.rn.f16.f32 %rs195, %f964;}

	// end inline asm
	st.global.u16 	[%rd7+2240], %rs195;
	mul.f32 	%f965, %f272, %f1115;
	// begin inline asm
	{  cvt.rn.f16.f32 %rs196, %f965;}

	// end inline asm
	st.global.u16 	[%rd7+2242], %rs196;
$L__BB2_105:
	setp.ge.s32 	%p84, %r5, %r89;
	@%p84 bra 	$L__BB2_107;
	mul.f32 	%f966, %f271, %f1116;
	// begin inline asm
	{  cvt.rn.f16.f32 %rs197, %f966;}

	// end inline asm
	st.global.u16 	[%rd7+208], %rs197;
	mul.f32 	%f967, %f271, %f1117;
	// begin inline asm
	{  cvt.rn.f16.f32 %rs198, %f967;}

	// end inline asm
	st.global.u16 	[%rd7+210], %rs198;
$L__BB2_107:
	setp.ge.s32 	%p85, %r6, %r89;
	@%p85 bra 	$L__BB2_109;
	mul.f32 	%f968, %f272, %f1118;
	// begin inline asm
	{  cvt.rn.f16.f32 %rs199, %f968;}

	// end inline asm
	st.global.u16 	[%rd7+2256], %rs199;
	mul.f32 	%f969, %f272, %f1119;
	// begin inline asm
	{  cvt.rn.f16.f32 %rs200, %f969;}

	// end inline asm
	st.global.u16 	[%rd7+2258], %rs200;
$L__BB2_109:
	setp.ge.s32 	%p86, %r5, %r89;
	@%p86 bra 	$L__BB2_111;
	mul.f32 	%f970, %f271, %f1120;
	// begin inline asm
	{  cvt.rn.f16.f32 %rs201, %f970;}

	// end inline asm
	st.global.u16 	[%rd7+224], %rs201;
	mul.f32 	%f971, %f271, %f1121;
	// begin inline asm
	{  cvt.rn.f16.f32 %rs202, %f971;}

	// end inline asm
	st.global.u16 	[%rd7+226], %rs202;
$L__BB2_111:
	setp.ge.s32 	%p87, %r6, %r89;
	@%p87 bra 	$L__BB2_113;
	mul.f32 	%f972, %f272, %f1122;
	// begin inline asm
	{  cvt.rn.f16.f32 %rs203, %f972;}

	// end inline asm
	st.global.u16 	[%rd7+2272], %rs203;
	mul.f32 	%f973, %f272, %f1123;
	// begin inline asm
	{  cvt.rn.f16.f32 %rs204, %f973;}

	// end inline asm
	st.global.u16 	[%rd7+2274], %rs204;
$L__BB2_113:
	setp.ge.s32 	%p88, %r5, %r89;
	@%p88 bra 	$L__BB2_115;
	mul.f32 	%f974, %f271, %f1124;
	// begin inline asm
	{  cvt.rn.f16.f32 %rs205, %f974;}

	// end inline asm
	st.global.u16 	[%rd7+240], %rs205;
	mul.f32 	%f975, %f271, %f1125;
	// begin inline asm
	{  cvt.rn.f16.f32 %rs206, %f975;}

	// end inline asm
	st.global.u16 	[%rd7+242], %rs206;
$L__BB2_115:
	setp.ge.s32 	%p89, %r6, %r89;
	@%p89 bra 	$L__BB2_117;
	mul.f32 	%f976, %f272, %f1126;
	// begin inline asm
	{  cvt.rn.f16.f32 %rs207, %f976;}

	// end inline asm
	st.global.u16 	[%rd7+2288], %rs207;
	mul.f32 	%f977, %f272, %f1127;
	// begin inline asm
	{  cvt.rn.f16.f32 %rs208, %f977;}

	// end inline asm
	st.global.u16 	[%rd7+2290], %rs208;
$L__BB2_117:
	ret;

}
	// .globl	_Z28flash_attention_kernel_largeILi128ELb0EEvPK6__halfS2_S2_PS0_if
.visible .entry _Z28flash_attention_kernel_largeILi128ELb0EEvPK6__halfS2_S2_PS0_if(
	.param .u64 .ptr .align 1 _Z28flash_attention_kernel_largeILi128ELb0EEvPK6__halfS2_S2_PS0_if_param_0,
	.param .u64 .ptr .align 1 _Z28flash_attention_kernel_largeILi128ELb0EEvPK6__halfS2_S2_PS0_if_param_1,
	.param .u64 .ptr .align 1 _Z28flash_attention_kernel_largeILi128ELb0EEvPK6__halfS2_S2_PS0_if_param_2,
	.param .u64 .ptr .align 1 _Z28flash_attention_kernel_largeILi128ELb0EEvPK6__halfS2_S2_PS0_if_param_3,
	.param .u32 _Z28flash_attention_kernel_largeILi128ELb0EEvPK6__halfS2_S2_PS0_if_param_4,
	.param .f32 _Z28flash_attention_kernel_largeILi128ELb0EEvPK6__halfS2_S2_PS0_if_param_5
)
.maxntid 128
.minnctapersm 2
{
	.reg .pred 	%p<74>;
	.reg .b16 	%rs<209>;
	.reg .b32 	%r<576>;
	.reg .b32 	%f<1114>;
	.reg .b64 	%rd<30>;

	ld.param.u64 	%rd8, [_Z28flash_attention_kernel_largeILi128ELb0EEvPK6__halfS2_S2_PS0_if_param_0];
	ld.param.u64 	%rd9, [_Z28flash_attention_kernel_largeILi128ELb0EEvPK6__halfS2_S2_PS0_if_param_1];
	ld.param.u64 	%rd10, [_Z28flash_attention_kernel_largeILi128ELb0EEvPK6__halfS2_S2_PS0_if_param_2];
	ld.param.u64 	%rd11, [_Z28flash_attention_kernel_largeILi128ELb0EEvPK6__halfS2_S2_PS0_if_param_3];
	ld.param.u32 	%r85, [_Z28flash_attention_kernel_largeILi128ELb0EEvPK6__halfS2_S2_PS0_if_param_4];
	ld.param.f32 	%f257, [_Z28flash_attention_kernel_largeILi128ELb0EEvPK6__halfS2_S2_PS0_if_param_5];
	mov.u32 	%r1, %tid.x;
	shr.u32 	%r86, %r1, 2;
	and.b32  	%r2, %r86, 7;
	and.b32  	%r3, %r1, 3;
	mov.u32 	%r87, %ctaid.x;
	shl.b32 	%r4, %r87, 6;
	setp.ge.s32 	%p1, %r4, %r85;
	@%p1 bra 	$L__BB3_117;
	cvta.to.global.u64 	%rd12, %rd11;
	cvta.to.global.u64 	%rd13, %rd8;
	mov.u32 	%r89, %ctaid.y;
	shr.u32 	%r90, %r1, 1;
	and.b32  	%r91, %r90, 48;
	add.s32 	%r92, %r91, %r4;
	add.s32 	%r5, %r92, %r2;
	add.s32 	%r6, %r5, 8;
	mul.lo.s32 	%r93, %r89, %r85;
	shl.b32 	%r94, %r93, 7;
	cvt.s64.s32 	%rd1, %r94;
	shl.b32 	%r95, %r92, 7;
	cvt.s64.s32 	%rd14, %r95;
	add.s64 	%rd15, %rd1, %rd14;
	shl.b64 	%rd16, %rd15, 1;
	add.s64 	%rd2, %rd13, %rd16;
	add.s64 	%rd3, %rd12, %rd16;
	shl.b32 	%r7, %r3, 1;
	setp.lt.s32 	%p2, %r5, %r85;
	shl.b32 	%r96, %r2, 7;
	or.b32  	%r8, %r96, 1024;
	or.b32  	%r9, %r96, %r7;
	mul.wide.u32 	%rd17, %r9, 2;
	add.s64 	%rd4, %rd2, %rd17;
	mov.b32 	%r542, 0;
	mov.u32 	%r543, %r542;
	@%p2 bra 	$L__BB3_2;
	bra.uni 	$L__BB3_3;
$L__BB3_2:
	ld.global.nc.u32 	%r543, [%rd4];
	ld.global.nc.u32 	%r542, [%rd4+16];
$L__BB3_3:
	setp.ge.s32 	%p3, %r6, %r85;
	mov.b32 	%r544, 0;
	mov.u32 	%r545, %r544;
	@%p3 bra 	$L__BB3_5;
	add.s32 	%r98, %r8, %r7;
	mul.wide.u32 	%rd18, %r98, 2;
	add.s64 	%rd19, %rd2, %rd18;
	ld.global.nc.u32 	%r545, [%rd19];
	ld.global.nc.u32 	%r544, [%rd4+2064];
$L__BB3_5:
	setp.ge.s32 	%p4, %r5, %r85;
	mov.b32 	%r546, 0;
	mov.u32 	%r547, %r546;
	@%p4 bra 	$L__BB3_7;
	ld.global.nc.u32 	%r547, [%rd4+32];
	ld.global.nc.u32 	%r546, [%rd4+48];
$L__BB3_7:
	setp.ge.s32 	%p5, %r6, %r85;
	mov.b32 	%r548, 0;
	mov.u32 	%r549, %r548;
	@%p5 bra 	$L__BB3_9;
	ld.global.nc.u32 	%r549, [%rd4+2080];
	ld.global.nc.u32 	%r548, [%rd4+2096];
$L__BB3_9:
	setp.ge.s32 	%p6, %r5, %r85;
	mov.b32 	%r550, 0;
	mov.u32 	%r551, %r550;
	@%p6 bra 	$L__BB3_11;
	ld.global.nc.u32 	%r551, [%rd4+64];
	ld.global.nc.u32 	%r550, [%rd4+80];
$L__BB3_11:
	setp.ge.s32 	%p7, %r6, %r85;
	mov.b32 	%r552, 0;
	mov.u32 	%r553, %r552;
	@%p7 bra 	$L__BB3_13;
	ld.global.nc.u32 	%r553, [%rd4+2112];
	ld.global.nc.u32 	%r552, [%rd4+2128];
$L__BB3_13:
	setp.ge.s32 	%p8, %r5, %r85;
	mov.b32 	%r554, 0;
	mov.u32 	%r555, %r554;
	@%p8 bra 	$L__BB3_15;
	ld.global.nc.u32 	%r555, [%rd4+96];
	ld.global.nc.u32 	%r554, [%rd4+112];
$L__BB3_15:
	setp.ge.s32 	%p9, %r6, %r85;
	mov.b32 	%r556, 0;
	mov.u32 	%r557, %r556;
	@%p9 bra 	$L__BB3_17;
	ld.global.nc.u32 	%r557, [%rd4+2144];
	ld.global.nc.u32 	%r556, [%rd4+2160];
$L__BB3_17:
	setp.ge.s32 	%p10, %r5, %r85;
	mov.b32 	%r558, 0;
	mov.u32 	%r559, %r558;
	@%p10 bra 	$L__BB3_19;
	ld.global.nc.u32 	%r559, [%rd4+128];
	ld.global.nc.u32 	%r558, [%rd4+144];
$L__BB3_19:
	setp.ge.s32 	%p11, %r6, %r85;
	mov.b32 	%r560, 0;
	mov.u32 	%r561, %r560;
	@%p11 bra 	$L__BB3_21;
	ld.global.nc.u32 	%r561, [%rd4+2176];
	ld.global.nc.u32 	%r560, [%rd4+2192];
$L__BB3_21:
	setp.ge.s32 	%p12, %r5, %r85;
	mov.b32 	%r562, 0;
	mov.u32 	%r563, %r562;
	@%p12 bra 	$L__BB3_23;
	ld.global.nc.u32 	%r563, [%rd4+160];
	ld.global.nc.u32 	%r562, [%rd4+176];
$L__BB3_23:
	setp.ge.s32 	%p13, %r6, %r85;
	mov.b32 	%r564, 0;
	mov.u32 	%r565, %r564;
	@%p13 bra 	$L__BB3_25;
	ld.global.nc.u32 	%r565, [%rd4+2208];
	ld.global.nc.u32 	%r564, [%rd4+2224];
$L__BB3_25:
	setp.ge.s32 	%p14, %r5, %r85;
	mov.b32 	%r566, 0;
	mov.u32 	%r567, %r566;
	@%p14 bra 	$L__BB3_27;
	ld.global.nc.u32 	%r567, [%rd4+192];
	ld.global.nc.u32 	%r566, [%rd4+208];
$L__BB3_27:
	setp.ge.s32 	%p15, %r6, %r85;
	mov.b32 	%r568, 0;
	mov.u32 	%r569, %r568;
	@%p15 bra 	$L__BB3_29;
	ld.global.nc.u32 	%r569, [%rd4+2240];
	ld.global.nc.u32 	%r568, [%rd4+2256];
$L__BB3_29:
	setp.ge.s32 	%p16, %r5, %r85;
	mov.b32 	%r570, 0;
	mov.u32 	%r571, %r570;
	@%p16 bra 	$L__BB3_31;
	ld.global.nc.u32 	%r571, [%rd4+224];
	ld.global.nc.u32 	%r570, [%rd4+240];
$L__BB3_31:
	setp.ge.s32 	%p17, %r6, %r85;
	mov.b32 	%r572, 0;
	mov.u32 	%r573, %r572;
	@%p17 bra 	$L__BB3_33;
	ld.global.nc.u32 	%r573, [%rd4+2272];
	ld.global.nc.u32 	%r572, [%rd4+2288];
$L__BB3_33:
	setp.gt.s32 	%p18, %r85, 0;
	mov.f32 	%f1048, 0f00000000;
	mov.f32 	%f1049, %f1048;
	mov.f32 	%f1050, %f1048;
	mov.f32 	%f1051, %f1048;
	mov.f32 	%f1052, %f1048;
	mov.f32 	%f1053, %f1048;
	mov.f32 	%f1054, %f1048;
	mov.f32 	%f1055, %f1048;
	mov.f32 	%f1056, %f1048;
	mov.f32 	%f1057, %f1048;
	mov.f32 	%f1058, %f1048;
	mov.f32 	%f1059, %f1048;
	mov.f32 	%f1060, %f1048;
	mov.f32 	%f1061, %f1048;
	mov.f32 	%f1062, %f1048;
	mov.f32 	%f1063, %f1048;
	mov.f32 	%f1064, %f1048;
	mov.f32 	%f1065, %f1048;
	mov.f32 	%f1066, %f1048;
	mov.f32 	%f1067, %f1048;
	mov.f32 	%f1068, %f1048;
	mov.f32 	%f1069, %f1048;
	mov.f32 	%f1070, %f1048;
	mov.f32 	%f1071, %f1048;
	mov.f32 	%f1072, %f1048;
	mov.f32 	%f1073, %f1048;
	mov.f32 	%f1074, %f1048;
	mov.f32 	%f1075, %f1048;
	mov.f32 	%f1076, %f1048;
	mov.f32 	%f1077, %f1048;
	mov.f32 	%f1078, %f1048;
	mov.f32 	%f1079, %f1048;
	mov.f32 	%f1080, %f1048;
	mov.f32 	%f1081, %f1048;
	mov.f32 	%f1082, %f1048;
	mov.f32 	%f1083, %f1048;
	mov.f32 	%f1084, %f1048;
	mov.f32 	%f1085, %f1048;
	mov.f32 	%f1086, %f1048;
	mov.f32 	%f1087, %f1048;
	mov.f32 	%f1088, %f1048;
	mov.f32 	%f1089, %f1048;
	mov.f32 	%f1090, %f1048;
	mov.f32 	%f1091, %f1048;
	mov.f32 	%f1092, %f1048;
	mov.f32 	%f1093, %f1048;
	mov.f32 	%f1094, %f1048;
	mov.f32 	%f1095, %f1048;
	mov.f32 	%f1096, %f1048;
	mov.f32 	%f1097, %f1048;
	mov.f32 	%f1098, %f1048;
	mov.f32 	%f1099, %f1048;
	mov.f32 	%f1100, %f1048;
	mov.f32 	%f1101, %f1048;
	mov.f32 	%f1102, %f1048;
	mov.f32 	%f1103, %f1048;
	mov.f32 	%f1104, %f1048;
	mov.f32 	%f1105, %f1048;
	mov.f32 	%f1106, %f1048;
	mov.f32 	%f1107, %f1048;
	mov.f32 	%f1108, %f1048;
	mov.f32 	%f1109, %f1048;
	mov.f32 	%f1110, %f1048;
	mov.f32 	%f1111, %f1048;
	mov.f32 	%f1112, %f1048;
	mov.f32 	%f1113, %f1048;
	@%p18 bra 	$L__BB3_34;
	bra.uni 	$L__BB3_53;
$L__BB3_34:
	shr.u32 	%r10, %r1, 4;
	shl.b32 	%r114, %r1, 3;
	and.b32  	%r11, %r114, 120;
	mov.u32 	%r115, %ntid.x;
	shr.u32 	%r12, %r115, 4;
	mul.lo.s32 	%r116, %r2, 136;
	or.b32  	%r117, %r116, %r7;
	shl.b32 	%r118, %r117, 1;
	mov.u32 	%r119, smem;
	add.s32 	%r13, %r119, %r118;
	mul.lo.s32 	%r120, %r3, 272;
	or.b32  	%r121, %r120, %r2;
	shl.b32 	%r122, %r121, 1;
	add.s32 	%r123, %r119, %r122;
	add.s32 	%r14, %r123, 8704;
	cvta.to.global.u64 	%rd5, %rd9;
	cvta.to.global.u64 	%rd6, %rd10;
	mov.f32 	%f1026, 0fFF7FFFFF;
	mov.b32 	%r574, 0;
	mov.f32 	%f1048, 0f00000000;
	mov.f32 	%f1049, %f1048;
	mov.f32 	%f1050, %f1048;
	mov.f32 	%f1051, %f1048;
	mov.f32 	%f1052, %f1048;
	mov.f32 	%f1053, %f1048;
	mov.f32 	%f1054, %f1048;
	mov.f32 	%f1055, %f1048;
	mov.f32 	%f1056, %f1048;
	mov.f32 	%f1057, %f1048;
	mov.f32 	%f1058, %f1048;
	mov.f32 	%f1059, %f1048;
	mov.f32 	%f1060, %f1048;
	mov.f32 	%f1061, %f1048;
	mov.f32 	%f1062, %f1048;
	mov.f32 	%f1063, %f1048;
	mov.f32 	%f1064, %f1048;
	mov.f32 	%f1065, %f1048;
	mov.f32 	%f1066, %f1048;
	mov.f32 	%f1067, %f1048;
	mov.f32 	%f1068, %f1048;
	mov.f32 	%f1069, %f1048;
	mov.f32 	%f1070, %f1048;
	mov.f32 	%f1071, %f1048;
	mov.f32 	%f1072, %f1048;
	mov.f32 	%f1073, %f1048;
	mov.f32 	%f1074, %f1048;
	mov.f32 	%f1075, %f1048;
	mov.f32 	%f1076, %f1048;
	mov.f32 	%f1077, %f1048;
	mov.f32 	%f1078, %f1048;
	mov.f32 	%f1079, %f1048;
	mov.f32 	%f1080, %f1048;
	mov.f32 	%f1081, %f1048;
	mov.f32 	%f1082, %f1048;
	mov.f32 	%f1083, %f1048;
	mov.f32 	%f1084, %f1048;
	mov.f32 	%f1085, %f1048;
	mov.f32 	%f1086, %f1048;
	mov.f32 	%f1087, %f1048;
	mov.f32 	%f1088, %f1048;
	mov.f32 	%f1089, %f1048;
	mov.f32 	%f1090, %f1048;
	mov.f32 	%f1091, %f1048;
	mov.f32 	%f1092, %f1048;
	mov.f32 	%f1093, %f1048;
	mov.f32 	%f1094, %f1048;
	mov.f32 	%f1095, %f1048;
	mov.f32 	%f1096, %f1048;
	mov.f32 	%f1097, %f1048;
	mov.f32 	%f1098, %f1048;
	mov.f32 	%f1099, %f1048;
	mov.f32 	%f1100, %f1048;
	mov.f32 	%f1101, %f1048;
	mov.f32 	%f1102, %f1048;
	mov.f32 	%f1103, %f1048;
	mov.f32 	%f1104, %f1048;
	mov.f32 	%f1105, %f1048;
	mov.f32 	%f1106, %f1048;
	mov.f32 	%f1107, %f1048;
	mov.f32 	%f1108, %f1048;
	mov.f32 	%f1109, %f1048;
	mov.f32 	%f1110, %f1048;
	mov.f32 	%f1111, %f1048;
	mov.f32 	%f1027, %f1026;
	mov.f32 	%f1113, %f1048;
	mov.f32 	%f1112, %f1048;
$L__BB3_35:
	mov.f32 	%f66, %f1027;
	mov.f32 	%f65, %f1026;
	mov.u32 	%r575, %r10;
$L__BB3_36:
	add.s32 	%r81, %r575, %r574;
	setp.ge.s32 	%p19, %r81, %r85;
	@%p19 bra 	$L__BB3_38;
	mad.lo.s32 	%r128, %r575, 136, %r11;
	shl.b32 	%r129, %r128, 1;
	add.s32 	%r131, %r119, %r129;
	shl.b32 	%r132, %r81, 7;
	or.b32  	%r133, %r132, %r11;
	cvt.u64.u32 	%rd20, %r133;
	add.s64 	%rd21, %rd20, %rd1;
	shl.b64 	%rd22, %rd21, 1;
	add.s64 	%rd23, %rd5, %rd22;
	ld.global.nc.v4.f32 	{%f262, %f263, %f264, %f265}, [%rd23];
	st.shared.v4.f32 	[%r131], {%f262, %f263, %f264, %f265};
	add.s64 	%rd24, %rd6, %rd22;
	ld.global.nc.v4.f32 	{%f266, %f267, %f268, %f269}, [%rd24];
	st.shared.v4.f32 	[%r131+8704], {%f266, %f267, %f268, %f269};
	bra.uni 	$L__BB3_39;
$L__BB3_38:
	mad.lo.s32 	%r124, %r575, 136, %r11;
	shl.b32 	%r125, %r124, 1;
	add.s32 	%r127, %r119, %r125;
	mov.f32 	%f261, 0f00000000;
	st.shared.v4.f32 	[%r127], {%f261, %f261, %f261, %f261};
	st.shared.v4.f32 	[%r127+8704], {%f261, %f261, %f261, %f261};
$L__BB3_39:
	add.s32 	%r575, %r575, %r12;
	setp.lt.u32 	%p20, %r575, 32;
	@%p20 bra 	$L__BB3_36;
	bar.sync 	0;
	ld.shared.u32 	%r138, [%r13];
	ld.shared.u32 	%r139, [%r13+16];
	mov.f32 	%f301, 0f00000000;
	// begin inline asm
	mma.sync.aligned.m16n8k16.row.col.f32.f16.f16.f32 {%f270, %f271, %f272, %f273}, {%r543, %r542, %r545, %r544}, {%r138, %r139}, {%f301, %f301, %f301, %f301};

	// end inline asm
	ld.shared.u32 	%r144, [%r13+2176];
	ld.shared.u32 	%r145, [%r13+2192];
	// begin inline asm
	mma.sync.aligned.m16n8k16.row.col.f32.f16.f16.f32 {%f278, %f279, %f280, %f281}, {%r543, %r542, %r545, %r544}, {%r144, %r145}, {%f301, %f301, %f301, %f301};

	// end inline asm
	ld.shared.u32 	%r150, [%r13+4352];
	ld.shared.u32 	%r151, [%r13+4368];
	// begin inline asm
	mma.sync.aligned.m16n8k16.row.col.f32.f16.f16.f32 {%f286, %f287, %f288, %f289}, {%r543, %r542, %r545, %r544}, {%r150, %r151}, {%f301, %f301, %f301, %f301};

	// end inline asm
	ld.shared.u32 	%r156, [%r13+6528];
	ld.shared.u32 	%r157, [%r13+6544];
	// begin inline asm
	mma.sync.aligned.m16n8k16.row.col.f32.f16.f16.f32 {%f294, %f295, %f296, %f297}, {%r543, %r542, %r545, %r544}, {%r156, %r157}, {%f301, %f301, %f301, %f301};

	// end inline asm
	ld.shared.u32 	%r162, [%r13+32];
	ld.shared.u32 	%r163, [%r13+48];
	// begin inline asm
	mma.sync.aligned.m16n8k16.row.col.f32.f16.f16.f32 {%f302, %f303, %f304, %f305}, {%r547, %r546, %r549, %r548}, {%r162, %r163}, {%f270, %f271, %f272, %f273};

	// end inline asm
	ld.shared.u32 	%r168, [%r13+2208];
	ld.shared.u32 	%r169, [%r13+2224];
	// begin inline asm
	mma.sync.aligned.m16n8k16.row.col.f32.f16.f16.f32 {%f310, %f311, %f312, %f313}, {%r547, %r546, %r549, %r548}, {%r168, %r169}, {%f278, %f279, %f280, %f281};

	// end inline asm
	ld.shared.u32 	%r174, [%r13+4384];
	ld.shared.u32 	%r175, [%r13+4400];
	// begin inline asm
	mma.sync.aligned.m16n8k16.row.col.f32.f16.f16.f32 {%f318, %f319, %f320, %f321}, {%r547, %r546, %r549, %r548}, {%r174, %r175}, {%f286, %f287, %f288, %f289};

	// end inline asm
	ld.shared.u32 	%r180, [%r13+6560];
	ld.shared.u32 	%r181, [%r13+6576];
	// begin inline asm
	mma.sync.aligned.m16n8k16.row.col.f32.f16.f16.f32 {%f326, %f327, %f328, %f329}, {%r547, %r546, %r549, %r548}, {%r180, %r181}, {%f294, %f295, %f296, %f297};

	// end inline asm
	ld.shared.u32 	%r186, [%r13+64];
	ld.shared.u32 	%r187, [%r13+80];
	// begin inline asm
	mma.sync.aligned.m16n8k16.row.col.f32.f16.f16.f32 {%f334, %f335, %f336, %f337}, {%r551, %r550, %r553, %r552}, {%r186, %r187}, {%f302, %f303, %f304, %f305};

	// end inline asm
	ld.shared.u32 	%r192, [%r13+2240];
	ld.shared.u32 	%r193, [%r13+2256];
	// begin inline asm
	mma.sync.aligned.m16n8k16.row.col.f32.f16.f16.f32 {%f342, %f343, %f344, %f345}, {%r551, %r550, %r553, %r552}, {%r192, %r193}, {%f310, %f311, %f312, %f313};

	// end inline asm
	ld.shared.u32 	%r198, [%r13+4416];
	ld.shared.u32 	%r199, [%r13+4432];
	// begin inline asm
	mma.sync.aligned.m16n8k16.row.col.f32.f16.f16.f32 {%f350, %f351, %f352, %f353}, {%r551, %r550, %r553, %r552}, {%r198, %r199}, {%f318, %f319, %f320, %f321};

	// end inline asm
	ld.shared.u32 	%r204, [%r13+6592];
	ld.shared.u32 	%r205, [%r13+6608];
	// begin inline asm
	mma.sync.aligned.m16n8k16.row.col.f32.f16.f16.f32 {%f358, %f359, %f360, %f361}, {%r551, %r550, %r553, %r552}, {%r204, %r205}, {%f326, %f327, %f328, %f329};

	// end inline asm
	ld.shared.u32 	%r210, [%r13+96];
	ld.shared.u32 	%r211, [%r13+112];
	// begin inline asm
	mma.sync.aligned.m16n8k16.row.col.f32.f16.f16.f32 {%f366, %f367, %f368, %f369}, {%r555, %r554, %r557, %r556}, {%r210, %r211}, {%f334, %f335, %f336, %f337};

	// end inline asm
	ld.shared.u32 	%r216, [%r13+2272];
	ld.shared.u32 	%r217, [%r13+2288];
	// begin inline asm
	mma.sync.aligned.m16n8k16.row.col.f32.f16.f16.f32 {%f374, %f375, %f376, %f377}, {%r555, %r554, %r557, %r556}, {%r216, %r217}, {%f342, %f343, %f344, %f345};

	// end inline asm
	ld.shared.u32 	%r222, [%r13+4448];
	ld.shared.u32 	%r223, [%r13+4464];
	// begin inline asm
	mma.sync.aligned.m16n8k16.row.col.f32.f16.f16.f32 {%f382, %f383, %f384, %f385}, {%r555, %r554, %r557, %r556}, {%r222, %r223}, {%f350, %f351, %f352, %f353};

	// end inline asm
	ld.shared.u32 	%r228, [%r13+6624];
	ld.shared.u32 	%r229, [%r13+6640];
	// begin inline asm
	mma.sync.aligned.m16n8k16.row.col.f32.f16.f16.f32 {%f390, %f391, %f392, %f393}, {%r555, %r554, %r557, %r556}, {%r228, %r229}, {%f358, %f359, %f360, %f361};

	// end inline asm
	ld.shared.u32 	%r234, [%r13+128];
	ld.shared.u32 	%r235, [%r13+144];
	// begin inline asm
	mma.sync.aligned.m16n8k16.row.col.f32.f16.f16.f32 {%f398, %f399, %f400, %f401}, {%r559, %r558, %r561, %r560}, {%r234, %r235}, {%f366, %f367, %f368, %f369};

	// end inline asm
	ld.shared.u32 	%r240, [%r13+2304];
	ld.shared.u32 	%r241, [%r13+2320];
	// begin inline asm
	mma.sync.aligned.m16n8k16.row.col.f32.f16.f16.f32 {%f406, %f407, %f408, %f409}, {%r559, %r558, %r561, %r560}, {%r240, %r241}, {%f374, %f375, %f376, %f377};

	// end inline asm
	ld.shared.u32 	%r246, [%r13+4480];
	ld.shared.u32 	%r247, [%r13+4496];
	// begin inline asm
	mma.sync.aligned.m16n8k16.row.col.f32.f16.f16.f32 {%f414, %f415, %f416, %f417}, {%r559, %r558, %r561, %r560}, {%r246, %r247}, {%f382, %f383, %f384, %f385};

	// end inline asm
	ld.shared.u32 	%r252, [%r13+6656];
	ld.shared.u32 	%r253, [%r13+6672];
	// begin inline asm
	mma.sync.aligned.m16n8k16.row.col.f32.f16.f16.f32 {%f422, %f423, %f424, %f425}, {%r559, %r558, %r561, %r560}, {%r252, %r253}, {%f390, %f391, %f392, %f393};

	// end inline asm
	ld.shared.u32 	%r258, [%r13+160];
	ld.shared.u32 	%r259, [%r13+176];
	// begin inline asm
	mma.sync.aligned.m16n8k16.row.col.f32.f16.f16.f32 {%f430, %f431, %f432, %f433}, {%r563, %r562, %r565, %r564}, {%r258, %r259}, {%f398, %f399, %f400, %f401};

	// end inline asm
	ld.shared.u32 	%r264, [%r13+2336];
	ld.shared.u32 	%r265, [%r13+2352];
	// begin inline asm
	mma.sync.aligned.m16n8k16.row.col.f32.f16.f16.f32 {%f438, %f439, %f440, %f441}, {%r563, %r562, %r565, %r564}, {%r264, %r265}, {%f406, %f407, %f408, %f409};

	// end inline asm
	ld.shared.u32 	%r270, [%r13+4512];
	ld.shared.u32 	%r271, [%r13+4528];
	// begin inline asm
	mma.sync.aligned.m16n8k16.row.col.f32.f16.f16.f32 {%f446, %f447, %f448, %f449}, {%r563, %r562, %r565, %r564}, {%r270, %r271}, {%f414, %f415, %f416, %f417};

	// end inline asm
	ld.shared.u32 	%r276, [%r13+6688];
	ld.shared.u32 	%r277, [%r13+6704];
	// begin inline asm
	mma.sync.aligned.m16n8k16.row.col.f32.f16.f16.f32 {%f454, %f455, %f456, %f457}, {%r563, %r562, %r565, %r564}, {%r276, %r277}, {%f422, %f423, %f424, %f425};

	// end inline asm
	ld.shared.u32 	%r282, [%r13+192];
	ld.shared.u32 	%r283, [%r13+208];
	// begin inline asm
	mma.sync.aligned.m16n8k16.row.col.f32.f16.f16.f32 {%f462, %f463, %f464, %f465}, {%r567, %r566, %r569, %r568}, {%r282, %r283}, {%f430, %f431, %f432, %f433};

	// end inline asm
	ld.shared.u32 	%r288, [%r13+2368];
	ld.shared.u32 	%r289, [%r13+2384];
	// begin inline asm
	mma.sync.aligned.m16n8k16.row.col.f32.f16.f16.f32 {%f470, %f471, %f472, %f473}, {%r567, %r566, %r569, %r568}, {%r288, %r289}, {%f438, %f439, %f440, %f441};

	// end inline asm
	ld.shared.u32 	%r294, [%r13+4544];
	ld.shared.u32 	%r295, [%r13+4560];
	// begin inline asm
	mma.sync.aligned.m16n8k16.row.col.f32.f16.f16.f32 {%f478, %f479, %f480, %f481}, {%r567, %r566, %r569, %r568}, {%r294, %r295}, {%f446, %f447, %f448, %f449};

	// end inline asm
	ld.shared.u32 	%r300, [%r13+6720];
	ld.shared.u32 	%r301, [%r13+6736];
	// begin inline asm
	mma.sync.aligned.m16n8k16.row.col.f32.f16.f16.f32 {%f486, %f487, %f488, %f489}, {%r567, %r566, %r569, %r568}, {%r300, %r301}, {%f454, %f455, %f456, %f457};

	// end inline asm
	ld.shared.u32 	%r306, [%r13+224];
	ld.shared.u32 	%r307, [%r13+240];
	// begin inline asm
	mma.sync.aligned.m16n8k16.row.col.f32.f16.f16.f32 {%f494, %f495, %f496, %f497}, {%r571, %r570, %r573, %r572}, {%r306, %r307}, {%f462, %f463, %f464, %f465};

	// end inline asm
	ld.shared.u32 	%r312, [%r13+2400];
	ld.shared.u32 	%r313, [%r13+2416];
	// begin inline asm
	mma.sync.aligned.m16n8k16.row.col.f32.f16.f16.f32 {%f502, %f503, %f504, %f505}, {%r571, %r570, %r573, %r572}, {%r312, %r313}, {%f470, %f471, %f472, %f473};

	// end inline asm
	ld.shared.u32 	%r318, [%r13+4576];
	ld.shared.u32 	%r319, [%r13+4592];
	// begin inline asm
	mma.sync.aligned.m16n8k16.row.col.f32.f16.f16.f32 {%f510, %f511, %f512, %f513}, {%r571, %r570, %r573, %r572}, {%r318, %r319}, {%f478, %f479, %f480, %f481};

	// end inline asm
	ld.shared.u32 	%r324, [%r13+6752];
	ld.shared.u32 	%r325, [%r13+6768];
	// begin inline asm
	mma.sync.aligned.m16n8k16.row.col.f32.f16.f16.f32 {%f518, %f519, %f520, %f521}, {%r571, %r570, %r573, %r572}, {%r324, %r325}, {%f486, %f487, %f488, %f489};

	// end inline asm
	add.s32 	%r83, %r574, %r7;
	setp.ge.s32 	%p21, %r83, %r85;
	mov.f32 	%f1030, 0fC61C4000;
	mov.f32 	%f1031, %f1030;
	mov.f32 	%f1032, %f1030;
	mov.f32 	%f1033, %f1030;
	@%p21 bra 	$L__BB3_42;
	add.s32 	%r326, %r83, 1;
	setp.lt.s32 	%p22, %r326, %r85;
	mul.f32 	%f527, %f257, %f497;
	selp.f32 	%f1030, %f527, 0fC61C4000, %p22;
	mul.f32 	%f528, %f257, %f495;
	selp.f32 	%f1032, %f528, 0fC61C4000, %p22;
	mul.f32 	%f1031, %f257, %f496;
	mul.f32 	%f1033, %f257, %f494;
$L__BB3_42:
	add.s32 	%r327, %r83, 8;
	setp.ge.s32 	%p23, %r327, %r85;
	mov.f32 	%f1034, 0fC61C4000;
	mov.f32 	%f1035, %f1034;
	mov.f32 	%f1036, %f1034;
	mov.f32 	%f1037, %f1034;
	@%p23 bra 	$L__BB3_44;
	add.s32 	%r328, %r83, 9;
	setp.lt.s32 	%p24, %r328, %r85;
	mul.f32 	%f530, %f257, %f505;
	selp.f32 	%f1034, %f530, 0fC61C4000, %p24;
	mul.f32 	%f531, %f257, %f503;
	selp.f32 	%f1036, %f531, 0fC61C4000, %p24;
	mul.f32 	%f1035, %f257, %f504;
	mul.f32 	%f1037, %f257, %f502;
$L__BB3_44:
	add.s32 	%r329, %r83, 16;
	setp.ge.s32 	%p25, %r329, %r85;
	mov.f32 	%f1038, 0fC61C4000;
	mov.f32 	%f1039, %f1038;
	mov.f32 	%f1040, %f1038;
	mov.f32 	%f1041, %f1038;
	@%p25 bra 	$L__BB3_46;
	add.s32 	%r330, %r83, 17;
	setp.lt.s32 	%p26, %r330, %r85;
	mul.f32 	%f533, %f257, %f513;
	selp.f32 	%f1038, %f533, 0fC61C4000, %p26;
	mul.f32 	%f534, %f257, %f511;
	selp.f32 	%f1040, %f534, 0fC61C4000, %p26;
	mul.f32 	%f1039, %f257, %f512;
	mul.f32 	%f1041, %f257, %f510;
$L__BB3_46:
	add.s32 	%r331, %r83, 24;
	setp.ge.s32 	%p27, %r331, %r85;
	mov.f32 	%f1042, 0fC61C4000;
	mov.f32 	%f1043, %f1042;
	mov.f32 	%f1044, %f1042;
	mov.f32 	%f1045, %f1042;
	@%p27 bra 	$L__BB3_48;
	add.s32 	%r332, %r83, 25;
	setp.lt.s32 	%p28, %r332, %r85;
	mul.f32 	%f536, %f257, %f521;
	selp.f32 	%f1042, %f536, 0fC61C4000, %p28;
	mul.f32 	%f537, %f257, %f519;
	selp.f32 	%f1044, %f537, 0fC61C4000, %p28;
	mul.f32 	%f1043, %f257, %f520;
	mul.f32 	%f1045, %f257, %f518;
$L__BB3_48:
	max.f32 	%f539, %f1045, %f1044;
	max.f32 	%f540, %f1037, %f1036;
	max.f32 	%f541, %f1033, %f1032;
	max.f32 	%f542, %f541, 0fFF7FFFFF;
	max.f32 	%f543, %f542, %f540;
	max.f32 	%f544, %f1041, %f1040;
	max.f32 	%f545, %f543, %f544;
	max.f32 	%f546, %f545, %f539;
	max.f32 	%f547, %f1043, %f1042;
	max.f32 	%f548, %f1035, %f1034;
	max.f32 	%f549, %f1031, %f1030;
	max.f32 	%f550, %f549, 0fFF7FFFFF;
	max.f32 	%f551, %f550, %f548;
	max.f32 	%f552, %f1039, %f1038;
	max.f32 	%f553, %f551, %f552;
	max.f32 	%f554, %f553, %f547;
	mov.b32 	%r333, %f546;
	shfl.sync.bfly.b32	%r334|%p29, %r333, 1, 31, -1;
	mov.b32 	%f555, %r334;
	max.f32 	%f556, %f546, %f555;
	mov.b32 	%r335, %f556;
	shfl.sync.bfly.b32	%r336|%p30, %r335, 2, 31, -1;
	mov.b32 	%f557, %r336;
	max.f32 	%f558, %f556, %f557;
	mov.b32 	%r337, %f554;
	shfl.sync.bfly.b32	%r338|%p31, %r337, 1, 31, -1;
	mov.b32 	%f559, %r338;
	max.f32 	%f560, %f554, %f559;
	mov.b32 	%r339, %f560;
	shfl.sync.bfly.b32	%r340|%p32, %r339, 2, 31, -1;
	mov.b32 	%f561, %r340;
	max.f32 	%f562, %f560, %f561;
	max.f32 	%f1027, %f66, %f558;
	max.f32 	%f1026, %f65, %f562;
	setp.leu.f32 	%p33, %f66, 0fFEFFFFFF;
	mov.f32 	%f1046, 0f00000000;
	@%p33 bra 	$L__BB3_50;
	sub.f32 	%f563, %f66, %f1027;
	mul.f32 	%f564, %f563, 0f3FB8AA3B;
	ex2.approx.f32 	%f1046, %f564;
$L__BB3_50:
	setp.leu.f32 	%p34, %f65, 0fFEFFFFFF;
	mov.f32 	%f1047, 0f00000000;
	@%p34 bra 	$L__BB3_52;
	sub.f32 	%f566, %f65, %f1026;
	mul.f32 	%f567, %f566, 0f3FB8AA3B;
	ex2.approx.f32 	%f1047, %f567;
$L__BB3_52:
	mul.f32 	%f580, %f1046, %f1095;
	mul.f32 	%f581, %f1046, %f1094;
	mul.f32 	%f582, %f1047, %f1093;
	mul.f32 	%f583, %f1047, %f1092;
	mul.f32 	%f604, %f1046, %f1091;
	mul.f32 	%f605, %f1046, %f1090;
	mul.f32 	%f606, %f1047, %f1089;
	mul.f32 	%f607, %f1047, %f1088;
	mul.f32 	%f620, %f1046, %f1087;
	mul.f32 	%f621, %f1046, %f1086;
	mul.f32 	%f622, %f1047, %f1085;
	mul.f32 	%f623, %f1047, %f1084;
	mul.f32 	%f636, %f1046, %f1083;
	mul.f32 	%f637, %f1046, %f1082;
	mul.f32 	%f638, %f1047, %f1081;
	mul.f32 	%f639, %f1047, %f1080;
	mul.f32 	%f652, %f1046, %f1079;
	mul.f32 	%f653, %f1046, %f1078;
	mul.f32 	%f654, %f1047, %f1077;
	mul.f32 	%f655, %f1047, %f1076;
	mul.f32 	%f668, %f1046, %f1075;
	mul.f32 	%f669, %f1046, %f1074;
	mul.f32 	%f670, %f1047, %f1073;
	mul.f32 	%f671, %f1047, %f1072;
	mul.f32 	%f684, %f1046, %f1071;
	mul.f32 	%f685, %f1046, %f1070;
	mul.f32 	%f686, %f1047, %f1069;
	mul.f32 	%f687, %f1047, %f1068;
	mul.f32 	%f700, %f1046, %f1067;
	mul.f32 	%f701, %f1046, %f1066;
	mul.f32 	%f702, %f1047, %f1065;
	mul.f32 	%f703, %f1047, %f1064;
	mul.f32 	%f716, %f1046, %f1063;
	mul.f32 	%f717, %f1046, %f1062;
	mul.f32 	%f718, %f1047, %f1061;
	mul.f32 	%f719, %f1047, %f1060;
	mul.f32 	%f732, %f1046, %f1059;
	mul.f32 	%f733, %f1046, %f1058;
	mul.f32 	%f734, %f1047, %f1057;
	mul.f32 	%f735, %f1047, %f1056;
	mul.f32 	%f748, %f1046, %f1055;
	mul.f32 	%f749, %f1046, %f1054;
	mul.f32 	%f750, %f1047, %f1053;
	mul.f32 	%f751, %f1047, %f1052;
	mul.f32 	%f764, %f1046, %f1051;
	mul.f32 	%f765, %f1046, %f1050;
	mul.f32 	%f766, %f1047, %f1049;
	mul.f32 	%f767, %f1047, %f1048;
	mul.f32 	%f780, %f1046, %f1096;
	mul.f32 	%f781, %f1046, %f1097;
	mul.f32 	%f782, %f1047, %f1098;
	mul.f32 	%f783, %f1047, %f1099;
	mul.f32 	%f796, %f1046, %f1100;
	mul.f32 	%f797, %f1046, %f1101;
	mul.f32 	%f798, %f1047, %f1102;
	mul.f32 	%f799, %f1047, %f1103;
	mul.f32 	%f812, %f1046, %f1104;
	mul.f32 	%f813, %f1046, %f1105;
	mul.f32 	%f814, %f1047, %f1106;
	mul.f32 	%f815, %f1047, %f1107;
	mul.f32 	%f828, %f1046, %f1108;
	mul.f32 	%f829, %f1046, %f1109;
	mul.f32 	%f830, %f1047, %f1110;
	mul.f32 	%f831, %f1047, %f1111;
	sub.f32 	%f840, %f1033, %f1027;
	mul.f32 	%f841, %f840, 0f3FB8AA3B;
	ex2.approx.f32 	%f568, %f841;
	sub.f32 	%f842, %f1032, %f1027;
	mul.f32 	%f843, %f842, 0f3FB8AA3B;
	ex2.approx.f32 	%f569, %f843;
	sub.f32 	%f844, %f1031, %f1026;
	mul.f32 	%f845, %f844, 0f3FB8AA3B;
	ex2.approx.f32 	%f572, %f845;
	sub.f32 	%f846, %f1030, %f1026;
	mul.f32 	%f847, %f846, 0f3FB8AA3B;
	ex2.approx.f32 	%f573, %f847;
	add.f32 	%f848, %f568, %f569;
	add.f32 	%f849, %f848, 0f00000000;
	add.f32 	%f850, %f573, %f572;
	add.f32 	%f851, %f850, 0f00000000;
	sub.f32 	%f852, %f1037, %f1027;
	mul.f32 	%f853, %f852, 0f3FB8AA3B;
	ex2.approx.f32 	%f570, %f853;
	sub.f32 	%f854, %f1036, %f1027;
	mul.f32 	%f855, %f854, 0f3FB8AA3B;
	ex2.approx.f32 	%f571, %f855;
	sub.f32 	%f856, %f1035, %f1026;
	mul.f32 	%f857, %f856, 0f3FB8AA3B;
	ex2.approx.f32 	%f574, %f857;
	sub.f32 	%f858, %f1034, %f1026;
	mul.f32 	%f859, %f858, 0f3FB8AA3B;
	ex2.approx.f32 	%f575, %f859;
	add.f32 	%f860, %f570, %f571;
	add.f32 	%f861, %f849, %f860;
	add.f32 	%f862, %f575, %f574;
	add.f32 	%f863, %f851, %f862;
	sub.f32 	%f864, %f1041, %f1027;
	mul.f32 	%f865, %f864, 0f3FB8AA3B;
	ex2.approx.f32 	%f584, %f865;
	sub.f32 	%f866, %f1040, %f1027;
	mul.f32 	%f867, %f866, 0f3FB8AA3B;
	ex2.approx.f32 	%f585, %f867;
	sub.f32 	%f868, %f1039, %f1026;
	mul.f32 	%f869, %f868, 0f3FB8AA3B;
	ex2.approx.f32 	%f588, %f869;
	sub.f32 	%f870, %f1038, %f1026;
	mul.f32 	%f871, %f870, 0f3FB8AA3B;
	ex2.approx.f32 	%f589, %f871;
	add.f32 	%f872, %f584, %f585;
	add.f32 	%f873, %f861, %f872;
	add.f32 	%f874, %f589, %f588;
	add.f32 	%f875, %f863, %f874;
	sub.f32 	%f876, %f1045, %f1027;
	mul.f32 	%f877, %f876, 0f3FB8AA3B;
	ex2.approx.f32 	%f586, %f877;
	sub.f32 	%f878, %f1044, %f1027;
	mul.f32 	%f879, %f878, 0f3FB8AA3B;
	ex2.approx.f32 	%f587, %f879;
	sub.f32 	%f880, %f1043, %f1026;
	mul.f32 	%f881, %f880, 0f3FB8AA3B;
	ex2.approx.f32 	%f590, %f881;
	sub.f32 	%f882, %f1042, %f1026;
	mul.f32 	%f883, %f882, 0f3FB8AA3B;
	ex2.approx.f32 	%f591, %f883;
	add.f32 	%f884, %f586, %f587;
	add.f32 	%f885, %f873, %f884;
	add.f32 	%f886, %f591, %f590;
	add.f32 	%f887, %f875, %f886;
	mov.b32 	%r533, %f885;
	shfl.sync.bfly.b32	%r534|%p35, %r533, 1, 31, -1;
	mov.b32 	%f888, %r534;
	add.f32 	%f889, %f885, %f888;
	mov.b32 	%r535, %f889;
	shfl.sync.bfly.b32	%r536|%p36, %r535, 2, 31, -1;
	mov.b32 	%f890, %r536;
	add.f32 	%f891, %f889, %f890;
	mov.b32 	%r537, %f887;
	shfl.sync.bfly.b32	%r538|%p37, %r537, 1, 31, -1;
	mov.b32 	%f892, %r538;
	add.f32 	%f893, %f887, %f892;
	mov.b32 	%r539, %f893;
	shfl.sync.bfly.b32	%r540|%p38, %r539, 2, 31, -1;
	mov.b32 	%f894, %r540;
	add.f32 	%f895, %f893, %f894;
	fma.rn.f32 	%f1112, %f1112, %f1046, %f891;
	fma.rn.f32 	%f1113, %f1113, %f1047, %f895;
	// begin inline asm
	{  cvt.rn.f16.f32 %rs1, %f568;}

	// end inline asm
	// begin inline asm
	{  cvt.rn.f16.f32 %rs2, %f569;}

	// end inline asm
	// begin inline asm
	{  cvt.rn.f16.f32 %rs3, %f570;}

	// end inline asm
	// begin inline asm
	{  cvt.rn.f16.f32 %rs4, %f571;}

	// end inline asm
	// begin inline asm
	{  cvt.rn.f16.f32 %rs5, %f572;}

	// end inline asm
	// begin inline asm
	{  cvt.rn.f16.f32 %rs6, %f573;}

	// end inline asm
	// begin inline asm
	{  cvt.rn.f16.f32 %rs7, %f574;}

	// end inline asm
	// begin inline asm
	{  cvt.rn.f16.f32 %rs8, %f575;}

	// end inline asm
	mov.b32 	%r341, {%rs1, %rs2};
	mov.b32 	%r342, {%rs5, %rs6};
	mov.b32 	%r343, {%rs3, %rs4};
	mov.b32 	%r344, {%rs7, %rs8};
	ld.shared.u16 	%rs17, [%r14];
	ld.shared.u16 	%rs18, [%r14+272];
	ld.shared.u16 	%rs19, [%r14+2176];
	ld.shared.u16 	%rs20, [%r14+2448];
	mov.b32 	%r345, {%rs17, %rs18};
	mov.b32 	%r346, {%rs19, %rs20};
	// begin inline asm
	mma.sync.aligned.m16n8k16.row.col.f32.f16.f16.f32 {%f576, %f577, %f578, %f579}, {%r341, %r342, %r343, %r344}, {%r345, %r346}, {%f580, %f581, %f582, %f583};

	// end inline asm
	// begin inline asm
	{  cvt.rn.f16.f32 %rs9, %f584;}

	// end inline asm
	// begin inline asm
	{  cvt.rn.f16.f32 %rs10, %f585;}

	// end inline asm
	// begin inline asm
	{  cvt.rn.f16.f32 %rs11, %f586;}

	// end inline asm
	// begin inline asm
	{  cvt.rn.f16.f32 %rs12, %f587;}

	// end inline asm
	// begin inline asm
	{  cvt.rn.f16.f32 %rs13, %f588;}

	// end inline asm
	// begin inline asm
	{  cvt.rn.f16.f32 %rs14, %f589;}

	// end inline asm
	// begin inline asm
	{  cvt.rn.f16.f32 %rs15, %f590;}

	// end inline asm
	// begin inline asm
	{  cvt.rn.f16.f32 %rs16, %f591;}

	// end inline asm
	mov.b32 	%r347, {%rs9, %rs10};
	mov.b32 	%r348, {%rs13, %rs14};
	mov.b32 	%r349, {%rs11, %rs12};
	mov.b32 	%r350, {%rs15, %rs16};
	ld.shared.u16 	%rs21, [%r14+4352];
	ld.shared.u16 	%rs22, [%r14+4624];
	ld.shared.u16 	%rs23, [%r14+6528];
	ld.shared.u16 	%rs24, [%r14+6800];
	mov.b32 	%r351, {%rs21, %rs22};
	mov.b32 	%r352, {%rs23, %rs24};
	// begin inline asm
	mma.sync.aligned.m16n8k16.row.col.f32.f16.f16.f32 {%f1095, %f1094, %f1093, %f1092}, {%r347, %r348, %r349, %r350}, {%r351, %r352}, {%f576, %f577, %f578, %f579};

	// end inline asm
	ld.shared.u16 	%rs25, [%r14+16];
	ld.shared.u16 	%rs26, [%r14+288];
	ld.shared.u16 	%rs27, [%r14+2192];
	ld.shared.u16 	%rs28, [%r14+2464];
	mov.b32 	%r357, {%rs25, %rs26};
	mov.b32 	%r358, {%rs27, %rs28};
	// begin inline asm
	mma.sync.aligned.m16n8k16.row.col.f32.f16.f16.f32 {%f600, %f601, %f602, %f603}, {%r341, %r342, %r343, %r344}, {%r357, %r358}, {%f604, %f605, %f606, %f607};

	// end inline asm
	ld.shared.u16 	%rs29, [%r14+4368];
	ld.shared.u16 	%rs30, [%r14+4640];
	ld.shared.u16 	%rs31, [%r14+6544];
	ld.shared.u16 	%rs32, [%r14+6816];
	mov.b32 	%r363, {%rs29, %rs30};
	mov.b32 	%r364, {%rs31, %rs32};
	// begin inline asm
	mma.sync.aligned.m16n8k16.row.col.f32.f16.f16.f32 {%f1091, %f1090, %f1089, %f1088}, {%r347, %r348, %r349, %r350}, {%r363, %r364}, {%f600, %f601, %f602, %f603};

	// end inline asm
	ld.shared.u16 	%rs33, [%r14+32];
	ld.shared.u16 	%rs34, [%r14+304];
	ld.shared.u16 	%rs35, [%r14+2208];
	ld.shared.u16 	%rs36, [%r14+2480];
	mov.b32 	%r369, {%rs33, %rs34};
	mov.b32 	%r370, {%rs35, %rs36};
	// begin inline asm
	mma.sync.aligned.m16n8k16.row.col.f32.f16.f16.f32 {%f616, %f617, %f618, %f619}, {%r341, %r342, %r343, %r344}, {%r369, %r370}, {%f620, %f621, %f622, %f623};

	// end inline asm
	ld.shared.u16 	%rs37, [%r14+4384];
	ld.shared.u16 	%rs38, [%r14+4656];
	ld.shared.u16 	%rs39, [%r14+6560];
	ld.shared.u16 	%rs40, [%r14+6832];
	mov.b32 	%r375, {%rs37, %rs38};
	mov.b32 	%r376, {%rs39, %rs40};
	// begin inline asm
	mma.sync.aligned.m16n8k16.row.col.f32.f16.f16.f32 {%f1087, %f1086, %f1085, %f1084}, {%r347, %r348, %r349, %r350}, {%r375, %r376}, {%f616, %f617, %f618, %f619};

	// end inline asm
	ld.shared.u16 	%rs41, [%r14+48];
	ld.shared.u16 	%rs42, [%r14+320];
	ld.shared.u16 	%rs43, [%r14+2224];
	ld.shared.u16 	%rs44, [%r14+2496];
	mov.b32 	%r381, {%rs41, %rs42};
	mov.b32 	%r382, {%rs43, %rs44};
	// begin inline asm
	mma.sync.aligned.m16n8k16.row.col.f32.f16.f16.f32 {%f632, %f633, %f634, %f635}, {%r341, %r342, %r343, %r344}, {%r381, %r382}, {%f636, %f637, %f638, %f639};

	// end inline asm
	ld.shared.u16 	%rs45, [%r14+4400];
	ld.shared.u16 	%rs46, [%r14+4672];
	ld.shared.u16 	%rs47, [%r14+6576];
	ld.shared.u16 	%rs48, [%r14+6848];
	mov.b32 	%r387, {%rs45, %rs46};
	mov.b32 	%r388, {%rs47, %rs48};
	// begin inline asm
	mma.sync.aligned.m16n8k16.row.col.f32.f16.f16.f32 {%f1083, %f1082, %f1081, %f1080}, {%r347, %r348, %r349, %r350}, {%r387, %r388}, {%f632, %f633, %f634, %f635};

	// end inline asm
	ld.shared.u16 	%rs49, [%r14+64];
	ld.shared.u16 	%rs50, [%r14+336];
	ld.shared.u16 	%rs51, [%r14+2240];
	ld.shared.u16 	%rs52, [%r14+2512];
	mov.b32 	%r393, {%rs49, %rs50};
	mov.b32 	%r394, {%rs51, %rs52};
	// begin inline asm
	mma.sync.aligned.m16n8k16.row.col.f32.f16.f16.f32 {%f648, %f649, %f650, %f651}, {%r341, %r342, %r343, %r344}, {%r393, %r394}, {%f652, %f653, %f654, %f655};

	// end inline asm
	ld.shared.u16 	%rs53, [%r14+4416];
	ld.shared.u16 	%rs54, [%r14+4688];
	ld.shared.u16 	%rs55, [%r14+6592];
	ld.shared.u16 	%rs56, [%r14+6864];
	mov.b32 	%r399, {%rs53, %rs54};
	mov.b32 	%r400, {%rs55, %rs56};
	// begin inline asm
	mma.sync.aligned.m16n8k16.row.col.f32.f16.f16.f32 {%f1079, %f1078, %f1077, %f1076}, {%r347, %r348, %r349, %r350}, {%r399, %r400}, {%f648, %f649, %f650, %f651};

	// end inline asm
	ld.shared.u16 	%rs57, [%r14+80];
	ld.shared.u16 	%rs58, [%r14+352];
	ld.shared.u16 	%rs59, [%r14+2256];
	ld.shared.u16 	%rs60, [%r14+2528];
	mov.b32 	%r405, {%rs57, %rs58};
	mov.b32 	%r406, {%rs59, %rs60};
	// begin inline asm
	mma.sync.aligned.m16n8k16.row.col.f32.f16.f16.f32 {%f664, %f665, %f666, %f667}, {%r341, %r342, %r343, %r344}, {%r405, %r406}, {%f668, %f669, %f670, %f671};

	// end inline asm
	ld.shared.u16 	%rs61, [%r14+4432];
	ld.shared.u16 	%rs62, [%r14+4704];
	ld.shared.u16 	%rs63, [%r14+6608];
	ld.shared.u16 	%rs64, [%r14+6880];
	mov.b32 	%r411, {%rs61, %rs62};
	mov.b32 	%r412, {%rs63, %rs64};
	// begin inline asm
	mma.sync.aligned.m16n8k16.row.col.f32.f16.f16.f32 {%f1075, %f1074, %f1073, %f1072}, {%r347, %r348, %r349, %r350}, {%r411, %r412}, {%f664, %f665, %f666, %f667};

	// end inline asm
	ld.shared.u16 	%rs65, [%r14+96];
	ld.shared.u16 	%rs66, [%r14+368];
	ld.shared.u16 	%rs67, [%r14+2272];
	ld.shared.u16 	%rs68, [%r14+2544];
	mov.b32 	%r417, {%rs65, %rs66};
	mov.b32 	%r418, {%rs67, %rs68};
	// begin inline asm
	mma.sync.aligned.m16n8k16.row.col.f32.f16.f16.f32 {%f680, %f681, %f682, %f683}, {%r341, %r342, %r343, %r344}, {%r417, %r418}, {%f684, %f685, %f686, %f687};

	// end inline asm
	ld.shared.u16 	%rs69, [%r14+4448];
	ld.shared.u16 	%rs70, [%r14+4720];
	ld.shared.u16 	%rs71, [%r14+6624];
	ld.shared.u16 	%rs72, [%r14+6896];
	mov.b32 	%r423, {%rs69, %rs70};
	mov.b32 	%r424, {%rs71, %rs72};
	// begin inline asm
	mma.sync.aligned.m16n8k16.row.col.f32.f16.f16.f32 {%f1071, %f1070, %f1069, %f1068}, {%r347, %r348, %r349, %r350}, {%r423, %r424}, {%f680, %f681, %f682, %f683};

	// end inline asm
	ld.shared.u16 	%rs73, [%r14+112];
	ld.shared.u16 	%rs74, [%r14+384];
	ld.shared.u16 	%rs75, [%r14+2288];
	ld.shared.u16 	%rs76, [%r14+2560];
	mov.b32 	%r429, {%rs73, %rs74};
	mov.b32 	%r430, {%rs75, %rs76};
	// begin inline asm
	mma.sync.aligned.m16n8k16.row.col.f32.f16.f16.f32 {%f696, %f697, %f698, %f699}, {%r341, %r342, %r343, %r344}, {%r429, %r430}, {%f700, %f701, %f702, %f703};

	// end inline asm
	ld.shared.u16 	%rs77, [%r14+4464];
	ld.shared.u16 	%rs78, [%r14+4736];
	ld.shared.u16 	%rs79, [%r14+6640];
	ld.shared.u16 	%rs80, [%r14+6912];
	mov.b32 	%r435, {%rs77, %rs78};
	mov.b32 	%r436, {%rs79, %rs80};
	// begin inline asm
	mma.sync.aligned.m16n8k16.row.col.f32.f16.f16.f32 {%f1067, %f1066, %f1065, %f1064}, {%r347, %r348, %r349, %r350}, {%r435, %r436}, {%f696, %f697, %f698, %f699};

	// end inline asm
	ld.shared.u16 	%rs81, [%r14+128];
	ld.shared.u16 	%rs82, [%r14+400];
	ld.shared.u16 	%rs83, [%r14+2304];
	ld.shared.u16 	%rs84, [%r14+2576];
	mov.b32 	%r441, {%rs81, %rs82};
	mov.b32 	%r442, {%rs83, %rs84};
	// begin inline asm
	mma.sync.aligned.m16n8k16.row.col.f32.f16.f16.f32 {%f712, %f713, %f714, %f715}, {%r341, %r342, %r343, %r344}, {%r441, %r442}, {%f716, %f717, %f718, %f719};

	// end inline asm
	ld.shared.u16 	%rs85, [%r14+4480];
	ld.shared.u16 	%rs86, [%r14+4752];
	ld.shared.u16 	%rs87, [%r14+6656];
	ld.shared.u16 	%rs88, [%r14+6928];
	mov.b32 	%r447, {%rs85, %rs86};
	mov.b32 	%r448, {%rs87, %rs88};
	// begin inline asm
	mma.sync.aligned.m16n8k16.row.col.f32.f16.f16.f32 {%f1063, %f1062, %f1061, %f1060}, {%r347, %r348, %r349, %r350}, {%r447, %r448}, {%f712, %f713, %f714, %f715};

	// end inline asm
	ld.shared.u16 	%rs89, [%r14+144];
	ld.shared.u16 	%rs90, [%r14+416];
	ld.shared.u16 	%rs91, [%r14+2320];
	ld.shared.u16 	%rs92, [%r14+2592];
	mov.b32 	%r453, {%rs89, %rs90};
	mov.b32 	%r454, {%rs91, %rs92};
	// begin inline asm
	mma.sync.aligned.m16n8k16.row.col.f32.f16.f16.f32 {%f728, %f729, %f730, %f731}, {%r341, %r342, %r343, %r344}, {%r453, %r454}, {%f732, %f733, %f734, %f735};

	// end inline asm
	ld.shared.u16 	%rs93, [%r14+4496];
	ld.shared.u16 	%rs94, [%r14+4768];
	ld.shared.u16 	%rs95, [%r14+6672];
	ld.shared.u16 	%rs96, [%r14+6944];
	mov.b32 	%r459, {%rs93, %rs94};
	mov.b32 	%r460, {%rs95, %rs96};
	// begin inline asm
	mma.sync.aligned.m16n8k16.row.col.f32.f16.f16.f32 {%f1059, %f1058, %f1057, %f1056}, {%r347, %r348, %r349, %r350}, {%r459, %r460}, {%f728, %f729, %f730, %f731};

	// end inline asm
	ld.shared.u16 	%rs97, [%r14+160];
	ld.shared.u16 	%rs98, [%r14+432];
	ld.shared.u16 	%rs99, [%r14+2336];
	ld.shared.u16 	%rs100, [%r14+2608];
	mov.b32 	%r465, {%rs97, %rs98};
	mov.b32 	%r466, {%rs99, %rs100};
	// begin inline asm
	mma.sync.aligned.m16n8k16.row.col.f32.f16.f16.f32 {%f744, %f745, %f746, %f747}, {%r341, %r342, %r343, %r344}, {%r465, %r466}, {%f748, %f749, %f750, %f751};

	// end inline asm
	ld.shared.u16 	%rs101, [%r14+4512];
	ld.shared.u16 	%rs102, [%r14+4784];
	ld.shared.u16 	%rs103, [%r14+6688];
	ld.shared.u16 	%rs104, [%r14+6960];
	mov.b32 	%r471, {%rs101, %rs102};
	mov.b32 	%r472, {%rs103, %rs104};
	// begin inline asm
	mma.sync.aligned.m16n8k16.row.col.f32.f16.f16.f32 {%f1055, %f1054, %f1053, %f1052}, {%r347, %r348, %r349, %r350}, {%r471, %r472}, {%f744, %f745, %f746, %f747};

	// end inline asm
	ld.shared.u16 	%rs105, [%r14+176];
	ld.shared.u16 	%rs106, [%r14+448];
	ld.shared.u16 	%rs107, [%r14+2352];
	ld.shared.u16 	%rs108, [%r14+2624];
	mov.b32 	%r477, {%rs105, %rs106};
	mov.b32 	%r478, {%rs107, %rs108};
	// begin inline asm
	mma.sync.aligned.m16n8k16.row.col.f32.f16.f16.f32 {%f760, %f761, %f762, %f763}, {%r341, %r342, %r343, %r344}, {%r477, %r478}, {%f764, %f765, %f766, %f767};

	// end inline asm
	ld.shared.u16 	%rs109, [%r14+4528];
	ld.shared.u16 	%rs110, [%r14+4800];
	ld.shared.u16 	%rs111, [%r14+6704];
	ld.shared.u16 	%rs112, [%r14+6976];
	mov.b32 	%r483, {%rs109, %rs110};
	mov.b32 	%r484, {%rs111, %rs112};
	// begin inline asm
	mma.sync.aligned.m16n8k16.row.col.f32.f16.f16.f32 {%f1051, %f1050, %f1049, %f1048}, {%r347, %r348, %r349, %r350}, {%r483, %r484}, {%f760, %f761, %f762, %f763};

	// end inline asm
	ld.shared.u16 	%rs113, [%r14+192];
	ld.shared.u16 	%rs114, [%r14+464];
	ld.shared.u16 	%rs115, [%r14+2368];
	ld.shared.u16 	%rs116, [%r14+2640];
	mov.b32 	%r489, {%rs113, %rs114};
	mov.b32 	%r490, {%rs115, %rs116};
	// begin inline asm
	mma.sync.aligned.m16n8k16.row.col.f32.f16.f16.f32 {%f776, %f777, %f778, %f779}, {%r341, %r342, %r343, %r344}, {%r489, %r490}, {%f780, %f781, %f782, %f783};

	// end inline asm
	ld.shared.u16 	%rs117, [%r14+4544];
	ld.shared.u16 	%rs118, [%r14+4816];
	ld.shared.u16 	%rs119, [%r14+6720];
	ld.shared.u16 	%rs120, [%r14+6992];
	mov.b32 	%r495, {%rs117, %rs118};
	mov.b32 	%r496, {%rs119, %rs120};
	// begin inline asm
	mma.sync.aligned.m16n8k16.row.col.f32.f16.f16.f32 {%f1096, %f1097, %f1098, %f1099}, {%r347, %r348, %r349, %r350}, {%r495, %r496}, {%f776, %f777, %f778, %f779};

	// end inline asm
	ld.shared.u16 	%rs121, [%r14+208];
	ld.shared.u16 	%rs122, [%r14+480];
	ld.shared.u16 	%rs123, [%r14+2384];
	ld.shared.u16 	%rs124, [%r14+2656];
	mov.b32 	%r501, {%rs121, %rs122};
	mov.b32 	%r502, {%rs123, %rs124};
	// begin inline asm
	mma.sync.aligned.m16n8k16.row.col.f32.f16.f16.f32 {%f792, %f793, %f794, %f795}, {%r341, %r342, %r343, %r344}, {%r501, %r502}, {%f796, %f797, %f798, %f799};

	// end inline asm
	ld.shared.u16 	%rs125, [%r14+4560];
	ld.shared.u16 	%rs126, [%r14+4832];
	ld.shared.u16 	%rs127, [%r14+6736];
	ld.shared.u16 	%rs128, [%r14+7008];
	mov.b32 	%r507, {%rs125, %rs126};
	mov.b32 	%r508, {%rs127, %rs128};
	// begin inline asm
	mma.sync.aligned.m16n8k16.row.col.f32.f16.f16.f32 {%f1100, %f1101, %f1102, %f1103}, {%r347, %r348, %r349, %r350}, {%r507, %r508}, {%f792, %f793, %f794, %f795};

	// end inline asm
	ld.shared.u16 	%rs129, [%r14+224];
	ld.shared.u16 	%rs130, [%r14+496];
	ld.shared.u16 	%rs131, [%r14+2400];
	ld.shared.u16 	%rs132, [%r14+2672];
	mov.b32 	%r513, {%rs129, %rs130};
	mov.b32 	%r514, {%rs131, %rs132};
	// begin inline asm
	mma.sync.aligned.m16n8k16.row.col.f32.f16.f16.f32 {%f808, %f809, %f810, %f811}, {%r341, %r342, %r343, %r344}, {%r513, %r514}, {%f812, %f813, %f814, %f815};

	// end inline asm
	ld.shared.u16 	%rs133, [%r14+4576];
	ld.shared.u16 	%rs134, [%r14+4848];
	ld.shared.u16 	%rs135, [%r14+6752];
	ld.shared.u16 	%rs136, [%r14+7024];
	mov.b32 	%r519, {%rs133, %rs134};
	mov.b32 	%r520, {%rs135, %rs136};
	// begin inline asm
	mma.sync.aligned.m16n8k16.row.col.f32.f16.f16.f32 {%f1104, %f1105, %f1106, %f1107}, {%r347, %r348, %r349, %r350}, {%r519, %r520}, {%f808, %f809, %f810, %f811};

	// end inline asm
	ld.shared.u16 	%rs137, [%r14+240];
	ld.shared.u16 	%rs138, [%r14+512];
	ld.shared.u16 	%rs139, [%r14+2416];
	ld.shared.u16 	%rs140, [%r14+2688];
	mov.b32 	%r525, {%rs137, %rs138};
	mov.b32 	%r526, {%rs139, %rs140};
	// begin inline asm
	mma.sync.aligned.m16n8k16.row.col.f32.f16.f16.f32 {%f824, %f825, %f826, %f827}, {%r341, %r342, %r343, %r344}, {%r525, %r526}, {%f828, %f829, %f830, %f831};

	// end inline asm
	ld.shared.u16 	%rs141, [%r14+4592];
	ld.shared.u16 	%rs142, [%r14+4864];
	ld.shared.u16 	%rs143, [%r14+6768];
	ld.shared.u16 	%rs144, [%r14+7040];
	mov.b32 	%r531, {%rs141, %rs142};
	mov.b32 	%r532, {%rs143, %rs144};
	// begin inline asm
	mma.sync.aligned.m16n8k16.row.col.f32.f16.f16.f32 {%f1108, %f1109, %f1110, %f1111}, {%r347, %r348, %r349, %r350}, {%r531, %r532}, {%f824, %f825, %f826, %f827};

	// end inline asm
	bar.sync 	0;
	add.s32 	%r574, %r574, 32;
	setp.lt.s32 	%p39, %r574, %r85;
	@%p39 bra 	$L__BB3_35;
$L__BB3_53:
	setp.ge.s32 	%p40, %r5, %r85;
	setp.gt.f32 	%p41, %f1112, 0f00000000;
	rcp.rn.f32 	%f896, %f1112;
	selp.f32 	%f255, %f896, 0f00000000, %p41;
	setp.gt.f32 	%p42, %f1113, 0f00000000;
	rcp.rn.f32 	%f897, %f1113;
	selp.f32 	%f256, %f897, 0f00000000, %p42;
	@%p40 bra 	$L__BB3_55;
	mul.f32 	%f898, %f255, %f1095;
	// begin inline asm
	{  cvt.rn.f16.f32 %rs145, %f898;}

	// end inline asm
	add.s64 	%rd26, %rd3, %rd17;
	st.global.u16 	[%rd26], %rs145;
	mul.f32 	%f899, %f255, %f1094;
	// begin inline asm
	{  cvt.rn.f16.f32 %rs146, %f899;}

	// end inline asm
	st.global.u16 	[%rd26+2], %rs146;
$L__BB3_55:
	setp.ge.s32 	%p43, %r6, %r85;
	@%p43 bra 	$L__BB3_57;
	mul.f32 	%f900, %f256, %f1093;
	// begin inline asm
	{  cvt.rn.f16.f32 %rs147, %f900;}

	// end inline asm
	add.s32 	%r541, %r7, %r8;
	mul.wide.u32 	%rd27, %r541, 2;
	add.s64 	%rd28, %rd3, %rd27;
	st.global.u16 	[%rd28], %rs147;
	mul.f32 	%f901, %f256, %f1092;
	// begin inline asm
	{  cvt.rn.f16.f32 %rs148, %f901;}

	// end inline asm
	st.global.u16 	[%rd28+2], %rs148;
$L__BB3_57:
	setp.ge.s32 	%p44, %r5, %r85;
	add.s64 	%rd7, %rd3, %rd17;
	@%p44 bra 	$L__BB3_59;
	mul.f32 	%f902, %f255, %f1091;
	// begin inline asm
	{  cvt.rn.f16.f32 %rs149, %f902;}

	// end inline asm
	st.global.u16 	[%rd7+16], %rs149;
	mul.f32 	%f903, %f255, %f1090;
	// begin inline asm
	{  cvt.rn.f16.f32 %rs150, %f903;}

	// end inline asm
	st.global.u16 	[%rd7+18], %rs150;
$L__BB3_59:
	setp.ge.s32 	%p45, %r6, %r85;
	@%p45 bra 	$L__BB3_61;
	mul.f32 	%f904, %f256, %f1089;
	// begin inline asm
	{  cvt.rn.f16.f32 %rs151, %f904;}

	// end inline asm
	st.global.u16 	[%rd7+2064], %rs151;
	mul.f32 	%f905, %f256, %f1088;
	// begin inline asm
	{  cvt.rn.f16.f32 %rs152, %f905;}

	// end inline asm
	st.global.u16 	[%rd7+2066], %rs152;
$L__BB3_61:
	setp.ge.s32 	%p46, %r5, %r85;
	@%p46 bra 	$L__BB3_63;
	mul.f32 	%f906, %f255, %f1087;
	// begin inline asm
	{  cvt.rn.f16.f32 %rs153, %f906;}

	// end inline asm
	st.global.u16 	[%rd7+32], %rs153;
	mul.f32 	%f907, %f255, %f1086;
	// begin inline asm
	{  cvt.rn.f16.f32 %rs154, %f907;}

	// end inline asm
	st.global.u16 	[%rd7+34], %rs154;
$L__BB3_63:
	setp.ge.s32 	%p47, %r6, %r85;
	@%p47 bra 	$L__BB3_65;
	mul.f32 	%f908, %f256, %f1085;
	// begin inline asm
	{  cvt.rn.f16.f32 %rs155, %f908;}

	// end inline asm
	st.global.u16 	[%rd7+2080], %rs155;
	mul.f32 	%f909, %f256, %f1084;
	// begin inline asm
	{  cvt.rn.f16.f32 %rs156, %f909;}

	// end inline asm
	st.global.u16 	[%rd7+2082], %rs156;
$L__BB3_65:
	setp.ge.s32 	%p48, %r5, %r85;
	@%p48 bra 	$L__BB3_67;
	mul.f32 	%f910, %f255, %f1083;
	// begin inline asm
	{  cvt.rn.f16.f32 %rs157, %f910;}

	// end inline asm
	st.global.u16 	[%rd7+48], %rs157;
	mul.f32 	%f911, %f255, %f1082;
	// begin inline asm
	{  cvt.rn.f16.f32 %rs158, %f911;}

	// end inline asm
	st.global.u16 	[%rd7+50], %rs158;
$L__BB3_67:
	setp.ge.s32 	%p49, %r6, %r85;
	@%p49 bra 	$L__BB3_69;
	mul.f32 	%f912, %f256, %f1081;
	// begin inline asm
	{  cvt.rn.f16.f32 %rs159, %f912;}

	// end inline asm
	st.global.u16 	[%rd7+2096], %rs159;
	mul.f32 	%f913, %f256, %f1080;
	// begin inline asm
	{  cvt.rn.f16.f32 %rs160, %f913;}

	// end inline asm
	st.global.u16 	[%rd7+2098], %rs160;
$L__BB3_69:
	setp.ge.s32 	%p50, %r5, %r85;
	@%p50 bra 	$L__BB3_71;
	mul.f32 	%f914, %f255, %f1079;
	// begin inline asm
	{  cvt.rn.f16.f32 %rs161, %f914;}

	// end inline asm
	st.global.u16 	[%rd7+64], %rs161;
	mul.f32 	%f915, %f255, %f1078;
	// begin inline asm
	{  cvt.rn.f16.f32 %rs162, %f915;}

	// end inline asm
	st.global.u16 	[%rd7+66], %rs162;
$L__BB3_71:
	setp.ge.s32 	%p51, %r6, %r85;
	@%p51 bra 	$L__BB3_73;
	mul.f32 	%f916, %f256, %f1077;
	// begin inline asm
	{  cvt.rn.f16.f32 %rs163, %f916;}

	// end inline asm
	st.global.u16 	[%rd7+2112], %rs163;
	mul.f32 	%f917, %f256, %f1076;
	// begin inline asm
	{  cvt.rn.f16.f32 %rs164, %f917;}

	// end inline asm
	st.global.u16 	[%rd7+2114], %rs164;
$L__BB3_73:
	setp.ge.s32 	%p52, %r5, %r85;
	@%p52 bra 	$L__BB3_75;
	mul.f32 	%f918, %f255, %f1075;
	// begin inline asm
	{  cvt.rn.f16.f32 %rs165, %f918;}

	// end inline asm
	st.global.u16 	[%rd7+80], %rs165;
	mul.f32 	%f919, %f255, %f1074;
	// begin inline asm
	{  cvt.rn.f16.f32 %rs166, %f919;}

	// end inline asm
	st.global.u16 	[%rd7+82], %rs166;
$L__BB3_75:
	setp.ge.s32 	%p53, %r6, %r85;
	@%p53 bra 	$L__BB3_77;
	mul.f32 	%f920, %f256, %f1073;
	// begin inline asm
	{  cvt.rn.f16.f32 %rs167, %f920;}

	// end inline asm
	st.global.u16 	[%rd7+2128], %rs167;
	mul.f32 	%f921, %f256, %f1072;
	// begin inline asm
	{  cvt.rn.f16.f32 %rs168, %f921;}

	// end inline asm
	st.global.u16 	[%rd7+2130], %rs168;
$L__BB3_77:
	setp.ge.s32 	%p54, %r5, %r85;
	@%p54 bra 	$L__BB3_79;
	mul.f32 	%f922, %f255, %f1071;
	// begin inline asm
	{  cvt.rn.f16.f32 %rs169, %f922;}

	// end inline asm
	st.global.u16 	[%rd7+96], %rs169;
	mul.f32 	%f923, %f255, %f1070;
	// begin inline asm
	{  cvt.rn.f16.f32 %rs170, %f923;}

	// end inline asm
	st.global.u16 	[%rd7+98], %rs170;
$L__BB3_79:
	setp.ge.s32 	%p55, %r6, %r85;
	@%p55 bra 	$L__BB3_81;
	mul.f32 	%f924, %f256, %f1069;
	// begin inline asm
	{  cvt.rn.f16.f32 %rs171, %f924;}

	// end inline asm
	st.global.u16 	[%rd7+2144], %rs171;
	mul.f32 	%f925, %f256, %f1068;
	// begin inline asm
	{  cvt.rn.f16.f32 %rs172, %f925;}

	// end inline asm
	st.global.u16 	[%rd7+2146], %rs172;
$L__BB3_81:
	setp.ge.s32 	%p56, %r5, %r85;
	@%p56 bra 	$L__BB3_83;
	mul.f32 	%f926, %f255, %f1067;
	// begin inline asm
	{  cvt.rn.f16.f32 %rs173, %f926;}

	// end inline asm
	st.global.u16 	[%rd7+112], %rs173;
	mul.f32 	%f927, %f255, %f1066;
	// begin inline asm
	{  cvt.rn.f16.f32 %rs174, %f927;}

	// end inline asm
	st.global.u16 	[%rd7+114], %rs174;
$L__BB3_83:
	setp.ge.s32 	%p57, %r6, %r85;
	@%p57 bra 	$L__BB3_85;
	mul.f32 	%f928, %f256, %f1065;
	// begin inline asm
	{  cvt.rn.f16.f32 %rs175, %f928;}

	// end inline asm
	st.global.u16 	[%rd7+2160], %rs175;
	mul.f32 	%f929, %f256, %f1064;
	// begin inline asm
	{  cvt.rn.f16.f32 %rs176, %f929;}

	// end inline asm
	st.global.u16 	[%rd7+2162], %rs176;
$L__BB3_85:
	setp.ge.s32 	%p58, %r5, %r85;
	@%p58 bra 	$L__BB3_87;
	mul.f32 	%f930, %f255, %f1063;
	// begin inline asm
	{  cvt.rn.f16.f32 %rs177, %f930;}

	// end inline asm
	st.global.u16 	[%rd7+128], %rs177;
	mul.f32 	%f931, %f255, %f1062;
	// begin inline asm
	{  cvt.rn.f16.f32 %rs178, %f931;}

	// end inline asm
	st.global.u16 	[%rd7+130], %rs178;
$L__BB3_87:
	setp.ge.s32 	%p59, %r6, %r85;
	@%p59 bra 	$L__BB3_89;
	mul.f32 	%f932, %f256, %f1061;
	// begin inline asm
	{  cvt.rn.f16.f32 %rs179, %f932;}

	// end inline asm
	st.global.u16 	[%rd7+2176], %rs179;
	mul.f32 	%f933, %f256, %f1060;
	// begin inline asm
	{  cvt.rn.f16.f32 %rs180, %f933;}

	// end inline asm
	st.global.u16 	[%rd7+2178], %rs180;
$L__BB3_89:
	setp.ge.s32 	%p60, %r5, %r85;
	@%p60 bra 	$L__BB3_91;
	mul.f32 	%f934, %f255, %f1059;
	// begin inline asm
	{  cvt.rn.f16.f32 %rs181, %f934;}

	// end inline asm
	st.global.u16 	[%rd7+144], %rs181;
	mul.f32 	%f935, %f255, %f1058;
	// begin inline asm
	{  cvt.rn.f16.f32 %rs182, %f935;}

	// end inline asm
	st.global.u16 	[%rd7+146], %rs182;
$L__BB3_91:
	setp.ge.s32 	%p61, %r6, %r85;
	@%p61 bra 	$L__BB3_93;
	mul.f32 	%f936, %f256, %f1057;
	// begin inline asm
	{  cvt.rn.f16.f32 %rs183, %f936;}

	// end inline asm
	st.global.u16 	[%rd7+2192], %rs183;
	mul.f32 	%f937, %f256, %f1056;
	// begin inline asm
	{  cvt.rn.f16.f32 %rs184, %f937;}

	// end inline asm
	st.global.u16 	[%rd7+2194], %rs184;
$L__BB3_93:
	setp.ge.s32 	%p62, %r5, %r85;
	@%p62 bra 	$L__BB3_95;
	mul.f32 	%f938, %f255, %f1055;
	// begin inline asm
	{  cvt.rn.f16.f32 %rs185, %f938;}

	// end inline asm
	st.global.u16 	[%rd7+160], %rs185;
	mul.f32 	%f939, %f255, %f1054;
	// begin inline asm
	{  cvt.rn.f16.f32 %rs186, %f939;}

	// end inline asm
	st.global.u16 	[%rd7+162], %rs186;
$L__BB3_95:
	setp.ge.s32 	%p63, %r6, %r85;
	@%p63 bra 	$L__BB3_97;
	mul.f32 	%f940, %f256, %f1053;
	// begin inline asm
	{  cvt.rn.f16.f32 %rs187, %f940;}

	// end inline asm
	st.global.u16 	[%rd7+2208], %rs187;
	mul.f32 	%f941, %f256, %f1052;
	// begin inline asm
	{  cvt.rn.f16.f32 %rs188, %f941;}

	// end inline asm
	st.global.u16 	[%rd7+2210], %rs188;
$L__BB3_97:
	setp.ge.s32 	%p64, %r5, %r85;
	@%p64 bra 	$L__BB3_99;
	mul.f32 	%f942, %f255, %f1051;
	// begin inline asm
	{  cvt.rn.f16.f32 %rs189, %f942;}

	// end inline asm
	st.global.u16 	[%rd7+176], %rs189;
	mul.f32 	%f943, %f255, %f1050;
	// begin inline asm
	{  cvt.rn.f16.f32 %rs190, %f943;}

	// end inline asm
	st.global.u16 	[%rd7+178], %rs190;
$L__BB3_99:
	setp.ge.s32 	%p65, %r6, %r85;
	@%p65 bra 	$L__BB3_101;
	mul.f32 	%f944, %f256, %f1049;
	// begin inline asm
	{  cvt.rn.f16.f32 %rs191, %f944;}

	// end inline asm
	st.global.u16 	[%rd7+2224], %rs191;
	mul.f32 	%f945, %f256, %f1048;
	// begin inline asm
	{  cvt.rn.f16.f32 %rs192, %f945;}

	// end inline asm
	st.global.u16 	[%rd7+2226], %rs192;
$L__BB3_101:
	setp.ge.s32 	%p66, %r5, %r85;
	@%p66 bra 	$L__BB3_103;
	mul.f32 	%f946, %f255, %f1096;
	// begin inline asm
	{  cvt.rn.f16.f32 %rs193, %f946;}

	// end inline asm
	st.global.u16 	[%rd7+192], %rs193;
	mul.f32 	%f947, %f255, %f1097;
	// begin inline asm
	{  cvt.rn.f16.f32 %rs194, %f947;}

	// end inline asm
	st.global.u16 	[%rd7+194], %rs194;
$L__BB3_103:
	setp.ge.s32 	%p67, %r6, %r85;
	@%p67 bra 	$L__BB3_105;
	mul.f32 	%f948, %f256, %f1098;
	// begin inline asm
	{  cvt.rn.f16.f32 %rs195, %f948;}

	// end inline asm
	st.global.u16 	[%rd7+2240], %rs195;
	mul.f32 	%f949, %f256, %f1099;
	// begin inline asm
	{  cvt.rn.f16.f32 %rs196, %f949;}

	// end inline asm
	st.global.u16 	[%rd7+2242], %rs196;
$L__BB3_105:
	setp.ge.s32 	%p68, %r5, %r85;
	@%p68 bra 	$L__BB3_107;
	mul.f32 	%f950, %f255, %f1100;
	// begin inline asm
	{  cvt.rn.f16.f32 %rs197, %f950;}

	// end inline asm
	st.global.u16 	[%rd7+208], %rs197;
	mul.f32 	%f951, %f255, %f1101;
	// begin inline asm
	{  cvt.rn.f16.f32 %rs198, %f951;}

	// end inline asm
	st.global.u16 	[%rd7+210], %rs198;
$L__BB3_107:
	setp.ge.s32 	%p69, %r6, %r85;
	@%p69 bra 	$L__BB3_109;
	mul.f32 	%f952, %f256, %f1102;
	// begin inline asm
	{  cvt.rn.f16.f32 %rs199, %f952;}

	// end inline asm
	st.global.u16 	[%rd7+2256], %rs199;
	mul.f32 	%f953, %f256, %f1103;
	// begin inline asm
	{  cvt.rn.f16.f32 %rs200, %f953;}

	// end inline asm
	st.global.u16 	[%rd7+2258], %rs200;
$L__BB3_109:
	setp.ge.s32 	%p70, %r5, %r85;
	@%p70 bra 	$L__BB3_111;
	mul.f32 	%f954, %f255, %f1104;
	// begin inline asm
	{  cvt.rn.f16.f32 %rs201, %f954;}

	// end inline asm
	st.global.u16 	[%rd7+224], %rs201;
	mul.f32 	%f955, %f255, %f1105;
	// begin inline asm
	{  cvt.rn.f16.f32 %rs202, %f955;}

	// end inline asm
	st.global.u16 	[%rd7+226], %rs202;
$L__BB3_111:
	setp.ge.s32 	%p71, %r6, %r85;
	@%p71 bra 	$L__BB3_113;
	mul.f32 	%f956, %f256, %f1106;
	// begin inline asm
	{  cvt.rn.f16.f32 %rs203, %f956;}

	// end inline asm
	st.global.u16 	[%rd7+2272], %rs203;
	mul.f32 	%f957, %f256, %f1107;
	// begin inline asm
	{  cvt.rn.f16.f32 %rs204, %f957;}

	// end inline asm
	st.global.u16 	[%rd7+2274], %rs204;
$L__BB3_113:
	setp.ge.s32 	%p72, %r5, %r85;
	@%p72 bra 	$L__BB3_115;
	mul.f32 	%f958, %f255, %f1108;
	// begin inline asm
	{  cvt.rn.f16.f32 %rs205, %f958;}

	// end inline asm
	st.global.u16 	[%rd7+240], %rs205;
	mul.f32 	%f959, %f255, %f1109;
	// begin inline asm
	{  cvt.rn.f16.f32 %rs206, %f959;}

	// end inline asm
	st.global.u16 	[%rd7+242], %rs206;
$L__BB3_115:
	setp.ge.s32 	%p73, %r6, %r85;
	@%p73 bra 	$L__BB3_117;
	mul.f32 	%f960, %f256, %f1110;
	// begin inline asm
	{  cvt.rn.f16.f32 %rs207, %f960;}

	// end inline asm
	st.global.u16 	[%rd7+2288], %rs207;
	mul.f32 	%f961, %f256, %f1111;
	// begin inline asm
	{  cvt.rn.f16.f32 %rs208, %f961;}

	// end inline asm
	st.global.u16 	[%rd7+2290], %rs208;
$L__BB3_117:
	ret;

}


// ===== COMPILED SASS (sm_100) =====

	.target	sm_100

	.elftype	@"ET_EXEC"


//--------------------- .note.nv.tkinfo           --------------------------
	.section	.note.nv.tkinfo,"",@"SHT_NOTE"
	.sectionflags	@"SHF_NOTE_NV_TKINFO"
	.tkinfo
        /*0018*/ 	.word	0x00000002
        /*0030*/ 	.string	""
        /*0030*/ 	.string	"ptxas"
        /*0030*/ 	.string	"Cuda compilation tools, release 13.0, V13.0.88"
        /*0030*/ 	.string	"Build cuda_13.0.r13.0/compiler.36424714_0"
        /*0030*/ 	.string	"-arch sm_100 -m 64 "



//--------------------- .note.nv.cuinfo           --------------------------
	.section	.note.nv.cuinfo,"",@"SHT_NOTE"
	.sectionflags	@"SHF_NOTE_NV_CUINFO"
        /*0018*/ 	.short	0x0002
        /*001a*/ 	.short	0x0064
        /*001c*/ 	.short	0x0082
	.zero		2


//--------------------- .nv.info                  --------------------------
	.section	.nv.info,"",@"SHT_CUDA_INFO"
	.align	4


	//----- nvinfo : EIATTR_REGCOUNT
	.align		4
        /*0000*/ 	.byte	0x04, 0x2f
        /*0002*/ 	.short	(.L_1 - .L_0)
	.align		4
.L_0:
        /*0004*/ 	.word	index@(_Z28flash_attention_kernel_smallILi128ELb1EEvPK6__halfS2_S2_PS0_if)
        /*0008*/ 	.word	0x000000ae


	//----- nvinfo : EIATTR_FRAME_SIZE
	.align		4
.L_1:
        /*000c*/ 	.byte	0x04, 0x11
        /*000e*/ 	.short	(.L_3 - .L_2)
	.align		4
.L_2:
        /*0010*/ 	.word	index@($__internal_3_$__cuda_sm20_rcp_rn_f32_slowpath)
        /*0014*/ 	.word	0x00000000


	//----- nvinfo : EIATTR_FRAME_SIZE
	.align		4
.L_3:
        /*0018*/ 	.byte	0x04, 0x11
        /*001a*/ 	.short	(.L_5 - .L_4)
	.align		4
.L_4:
        /*001c*/ 	.word	index@(_Z28flash_attention_kernel_smallILi128ELb1EEvPK6__halfS2_S2_PS0_if)
        /*0020*/ 	.word	0x00000000


	//----- nvinfo : EIATTR_REGCOUNT
	.align		4
.L_5:
        /*0024*/ 	.byte	0x04, 0x2f
        /*0026*/ 	.short	(.L_7 - .L_6)
	.align		4
.L_6:
        /*0028*/ 	.word	index@(_Z28flash_attention_kernel_smallILi128ELb0EEvPK6__halfS2_S2_PS0_if)
        /*002c*/ 	.word	0x000000a8


	//----- nvinfo : EIATTR_FRAME_SIZE
	.align		4
.L_7:
        /*0030*/ 	.byte	0x04, 0x11
        /*0032*/ 	.short	(.L_9 - .L_8)
	.align		4
.L_8:
        /*0034*/ 	.word	index@($__internal_2_$__cuda_sm20_rcp_rn_f32_slowpath)
        /*0038*/ 	.word	0x00000000


	//----- nvinfo : EIATTR_FRAME_SIZE
	.align		4
.L_9:
        /*003c*/ 	.byte	0x04, 0x11
        /*003e*/ 	.short	(.L_11 - .L_10)
	.align		4
.L_10:
        /*0040*/ 	.word	index@(_Z28flash_attention_kernel_smallILi128ELb0EEvPK6__halfS2_S2_PS0_if)
        /*0044*/ 	.word	0x00000000


	//----- nvinfo : EIATTR_REGCOUNT
	.align		4
.L_11:
        /*0048*/ 	.byte	0x04, 0x2f
        /*004a*/ 	.short	(.L_13 - .L_12)
	.align		4
.L_12:
        /*004c*/ 	.word	index@(_Z28flash_attention_kernel_largeILi128ELb1EEvPK6__halfS2_S2_PS0_if)
        /*0050*/ 	.word	0x000000af


	//----- nvinfo : EIATTR_FRAME_SIZE
	.align		4
.L_13:
        /*0054*/ 	.byte	0x04, 0x11
        /*0056*/ 	.short	(.L_15 - .L_14)
	.align		4
.L_14:
        /*0058*/ 	.word	index@($__internal_1_$__cuda_sm20_rcp_rn_f32_slowpath)
        /*005c*/ 	.word	0x00000000


	//----- nvinfo : EIATTR_FRAME_SIZE
	.align		4
.L_15:
        /*0060*/ 	.byte	0x04, 0x11
        /*0062*/ 	.short	(.L_17 - .L_16)
	.align		4
.L_16:
        /*0064*/ 	.word	index@(_Z28flash_attention_kernel_largeILi128ELb1EEvPK6__halfS2_S2_PS0_if)
        /*0068*/ 	.word	0x00000000


	//----- nvinfo : EIATTR_REGCOUNT
	.align		4
.L_17:
        /*006c*/ 	.byte	0x04, 0x2f
        /*006e*/ 	.short	(.L_19 - .L_18)
	.align		4
.L_18:
        /*0070*/ 	.word	index@(_Z28flash_attention_kernel_largeILi128ELb0EEvPK6__halfS2_S2_PS0_if)
        /*0074*/ 	.word	0x000000a8


	//----- nvinfo : EIATTR_FRAME_SIZE
	.align		4
.L_19:
        /*0078*/ 	.byte	0x04, 0x11
        /*007a*/ 	.short	(.L_21 - .L_20)
	.align		4
.L_20:
        /*007c*/ 	.word	index@($__internal_0_$__cuda_sm20_rcp_rn_f32_slowpath)
        /*0080*/ 	.word	0x00000000


	//----- nvinfo : EIATTR_FRAME_SIZE
	.align		4
.L_21:
        /*0084*/ 	.byte	0x04, 0x11
        /*0086*/ 	.short	(.L_23 - .L_22)
	.align		4
.L_22:
        /*0088*/ 	.word	index@(_Z28flash_attention_kernel_largeILi128ELb0EEvPK6__halfS2_S2_PS0_if)
        /*008c*/ 	.word	0x00000000


	//----- nvinfo : EIATTR_MIN_STACK_SIZE
	.align		4
.L_23:
        /*0090*/ 	.byte	0x04, 0x12
        /*0092*/ 	.short	(.L_25 - .L_24)
	.align		4
.L_24:
        /*0094*/ 	.word	index@(_Z28flash_attention_kernel_largeILi128ELb0EEvPK6__halfS2_S2_PS0_if)
        /*0098*/ 	.word	0x00000000


	//----- nvinfo : EIATTR_MIN_STACK_SIZE
	.align		4
.L_25:
        /*009c*/ 	.byte	0x04, 0x12
        /*009e*/ 	.short	(.L_27 - .L_26)
	.align		4
.L_26:
        /*00a0*/ 	.word	index@(_Z28flash_attention_kernel_largeILi128ELb1EEvPK6__halfS2_S2_PS0_if)
        /*00a4*/ 	.word	0x00000000


	//----- nvinfo : EIATTR_MIN_STACK_SIZE
	.align		4
.L_27:
        /*00a8*/ 	.byte	0x04, 0x12
        /*00aa*/ 	.short	(.L_29 - .L_28)
	.align		4
.L_28:
        /*00ac*/ 	.word	index@(_Z28flash_attention_kernel_smallILi128ELb0EEvPK6__halfS2_S2_PS0_if)
        /*00b0*/ 	.word	0x00000000


	//----- nvinfo : EIATTR_MIN_STACK_SIZE
	.align		4
.L_29:
        /*00b4*/ 	.byte	0x04, 0x12
        /*00b6*/ 	.short	(.L_31 - .L_30)
	.align		4
.L_30:
        /*00b8*/ 	.word	index@(_Z28flash_attention_kernel_smallILi128ELb1EEvPK6__halfS2_S2_PS0_if)
        /*00bc*/ 	.word	0x00000000
.L_31:


//--------------------- .nv.compat                --------------------------
	.section	.nv.compat,"",@"SHT_CUDA_COMPAT_INFO"
	.align	4
        /*0000*/ 	.byte	0x02, 0x09, 0x00, 0x00, 0x02, 0x02, 0x01, 0x00, 0x02, 0x05, 0x05, 0x00, 0x03, 0x07, 0x01, 0x01
        /*0010*/ 	.byte	0x02, 0x03, 0x00, 0x00, 0x02, 0x06, 0x01, 0x00, 0x04, 0x0b, 0x08, 0x00, 0x01, 0x00, 0x00, 0x00
        /*0020*/ 	.byte	0x00, 0x00, 0x00, 0x00


//--------------------- .nv.info._Z28flash_attention_kernel_largeILi128ELb0EEvPK6__halfS2_S2_PS0_if --------------------------
	.section	.nv.info._Z28flash_attention_kernel_largeILi128ELb0EEvPK6__halfS2_S2_PS0_if,"",@"SHT_CUDA_INFO"
	.sectionflags	@""
	.align	4


	//----- nvinfo : EIATTR_CUDA_API_VERSION
	.align		4
        /*0000*/ 	.byte	0x04, 0x37
        /*0002*/ 	.short	(.L_33 - .L_32)
.L_32:
        /*0004*/ 	.word	0x00000082


	//----- nvinfo : EIATTR_KPARAM_INFO
	.align		4
.L_33:
        /*0008*/ 	.byte	0x04, 0x17
        /*000a*/ 	.short	(.L_35 - .L_34)
.L_34:
        /*000c*/ 	.word	0x00000000
        /*0010*/ 	.short	0x0005
        /*0012*/ 	.short	0x0024
        /*0014*/ 	.byte	0x00, 0xf0, 0x11, 0x00


	//----- nvinfo : EIATTR_KPARAM_INFO
	.align		4
.L_35:
        /*0018*/ 	.byte	0x04, 0x17
        /*001a*/ 	.short	(.L_37 - .L_36)
.L_36:
        /*001c*/ 	.word	0x00000000
        /*0020*/ 	.short	0x0004
        /*0022*/ 	.short	0x0020
        /*0024*/ 	.byte	0x00, 0xf0, 0x11, 0x00


	//----- nvinfo : EIATTR_KPARAM_INFO
	.align		4
.L_37:
        /*0028*/ 	.byte	0x04, 0x17
        /*002a*/ 	.short	(.L_39 - .L_38)
.L_38:
        /*002c*/ 	.word	0x00000000
        /*0030*/ 	.short	0x0003
        /*0032*/ 	.short	0x0018
        /*0034*/ 	.byte	0x00, 0xf5, 0x21, 0x00


	//----- nvinfo : EIATTR_KPARAM_INFO
	.align		4
.L_39:
        /*0038*/ 	.byte	0x04, 0x17
        /*003a*/ 	.short	(.L_41 - .L_40)
.L_40:
        /*003c*/ 	.word	0x00000000
        /*0040*/ 	.short	0x0002
        /*0042*/ 	.short	0x0010
        /*0044*/ 	.byte	0x00, 0xf5, 0x21, 0x00


	//----- nvinfo : EIATTR_KPARAM_INFO
	.align		4
.L_41:
        /*0048*/ 	.byte	0x04, 0x17
        /*004a*/ 	.short	(.L_43 - .L_42)
.L_42:
        /*004c*/ 	.word	0x00000000
        /*0050*/ 	.short	0x0001
        /*0052*/ 	.short	0x0008
        /*0054*/ 	.byte	0x00, 0xf5, 0x21, 0x00


	//----- nvinfo : EIATTR_KPARAM_INFO
	.align		4
.L_43:
        /*0058*/ 	.byte	0x04, 0x17
        /*005a*/ 	.short	(.L_45 - .L_44)
.L_44:
        /*005c*/ 	.word	0x00000000
        /*0060*/ 	.short	0x0000
        /*0062*/ 	.short	0x0000
        /*0064*/ 	.byte	0x00, 0xf5, 0x21, 0x00


	//----- nvinfo : EIATTR_SPARSE_MMA_MASK
	.align		4
.L_45:
        /*0068*/ 	.byte	0x03, 0x50
        /*006a*/ 	.short	0x0000


	//----- nvinfo : EIATTR_MAXREG_COUNT
	.align		4
        /*006c*/ 	.byte	0x03, 0x1b
        /*006e*/ 	.short	0x00ff


	//----- nvinfo : EIATTR_NUM_BARRIERS
	.align		4
        /*0070*/ 	.byte	0x02, 0x4c
        /*0072*/ 	.byte	0x01
	.zero		1


	//----- nvinfo : EIATTR_MERCURY_ISA_VERSION
	.align		4
        /*0074*/ 	.byte	0x03, 0x5f
        /*0076*/ 	.short	0x0101


	//----- nvinfo : EIATTR_COOP_GROUP_MASK_REGIDS
	.align		4
        /*0078*/ 	.byte	0x04, 0x29
        /*007a*/ 	.short	(.L_47 - .L_46)


	//   ....[0]....
.L_46:
        /*007c*/ 	.word	0xffffffff


	//   ....[1]....
        /*0080*/ 	.word	0xffffffff


	//   ....[2]....
        /*0084*/ 	.word	0xffffffff


	//   ....[3]....
        /*0088*/ 	.word	0xffffffff


	//   ....[4]....
        /*008c*/ 	.word	0xffffffff


	//   ....[5]....
        /*0090*/ 	.word	0xffffffff


	//   ....[6]....
        /*0094*/ 	.word	0xffffffff


	//   ....[7]....
        /*0098*/ 	.word	0xffffffff


	//----- nvinfo : EIATTR_COOP_GROUP_INSTR_OFFSETS
	.align		4
.L_47:
        /*009c*/ 	.byte	0x04, 0x28
        /*009e*/ 	.short	(.L_49 - .L_48)


	//   ....[0]....
.L_48:
        /*00a0*/ 	.word	0x00001840


	//   ....[1]....
        /*00a4*/ 	.word	0x00001870


	//   ....[2]....
        /*00a8*/ 	.word	0x000018f0


	//   ....[3]....
        /*00ac*/ 	.word	0x00001900


	//   ....[4]....
        /*00b0*/ 	.word	0x00003120


	//   ....[5]....
        /*00b4*/ 	.word	0x00003130


	//   ....[6]....
        /*00b8*/ 	.word	0x00003310


	//   ....[7]....
        /*00bc*/ 	.word	0x00003320


	//----- nvinfo : EIATTR_VRC_CTA_INIT_COUNT
	.align		4
.L_49:
        /*00c0*/ 	.byte	0x02, 0x4a
	.zero		1
	.zero		1


	//----- nvinfo : EIATTR_EXIT_INSTR_OFFSETS
	.align		4
        /*00c4*/ 	.byte	0x04, 0x1c
        /*00c6*/ 	.short	(.L_51 - .L_50)


	//   ....[0]....
.L_50:
        /*00c8*/ 	.word	0x00000060


	//   ....[1]....
        /*00cc*/ 	.word	0x00004230


	//   ....[2]....
        /*00d0*/ 	.word	0x000042a0


	//----- nvinfo : EIATTR_MAX_THREADS
	.align		4
.L_51:
        /*00d4*/ 	.byte	0x04, 0x05
        /*00d6*/ 	.short	(.L_53 - .L_52)
.L_52:
        /*00d8*/ 	.word	0x00000080
        /*00dc*/ 	.word	0x00000001
        /*00e0*/ 	.word	0x00000001


	//----- nvinfo : EIATTR_CRS_STACK_SIZE
	.align		4
.L_53:
        /*00e4*/ 	.byte	0x04, 0x1e
        /*00e6*/ 	.short	(.L_55 - .L_54)
.L_54:
        /*00e8*/ 	.word	0x00000000


	//----- nvinfo : EIATTR_CBANK_PARAM_SIZE
	.align		4
.L_55:
        /*00ec*/ 	.byte	0x03, 0x19
        /*00ee*/ 	.short	0x0028


	//----- nvinfo : EIATTR_PARAM_CBANK
	.align		4
        /*00f0*/ 	.byte	0x04, 0x0a
        /*00f2*/ 	.short	(.L_57 - .L_56)
	.align		4
.L_56:
        /*00f4*/ 	.word	index@(.nv.constant0._Z28flash_attention_kernel_largeILi128ELb0EEvPK6__halfS2_S2_PS0_if)
        /*00f8*/ 	.short	0x0380
        /*00fa*/ 	.short	0x0028


	//----- nvinfo : EIATTR_SW_WAR
	.align		4
.L_57:
        /*00fc*/ 	.byte	0x04, 0x36
        /*00fe*/ 	.short	(.L_59 - .L_58)
.L_58:
        /*0100*/ 	.word	0x00000008
.L_59:


//--------------------- .nv.info._Z28flash_attention_kernel_largeILi128ELb1EEvPK6__halfS2_S2_PS0_if --------------------------
	.section	.nv.info._Z28flash_attention_kernel_largeILi128ELb1EEvPK6__halfS2_S2_PS0_if,"",@"SHT_CUDA_INFO"
	.sectionflags	@""
	.align	4


	//----- nvinfo : EIATTR_CUDA_API_VERSION
	.align		4
        /*0000*/ 	.byte	0x04, 0x37
        /*0002*/ 	.short	(.L_61 - .L_60)
.L_60:
        /*0004*/ 	.word	0x00000082


	//----- nvinfo : EIATTR_KPARAM_INFO
	.align		4
.L_61:
        /*0008*/ 	.byte	0x04, 0x17
        /*000a*/ 	.short	(.L_63 - .L_62)
.L_62:
        /*000c*/ 	.word	0x00000000
        /*0010*/ 	.short	0x0005
        /*0012*/ 	.short	0x0024
        /*0014*/ 	.byte	0x00, 0xf0, 0x11, 0x00


	//----- nvinfo : EIATTR_KPARAM_INFO
	.align		4
.L_63:
        /*0018*/ 	.byte	0x04, 0x17
        /*001a*/ 	.short	(.L_65 - .L_64)
.L_64:
        /*001c*/ 	.word	0x00000000
        /*0020*/ 	.short	0x0004
        /*0022*/ 	.short	0x0020
        /*0024*/ 	.byte	0x00, 0xf0, 0x11, 0x00


	//----- nvinfo : EIATTR_KPARAM_INFO
	.align		4
.L_65:
        /*0028*/ 	.byte	0x04, 0x17
        /*002a*/ 	.short	(.L_67 - .L_66)
.L_66:
        /*002c*/ 	.word	0x00000000
        /*0030*/ 	.short	0x0003
        /*0032*/ 	.short	0x0018
        /*0034*/ 	.byte	0x00, 0xf5, 0x21, 0x00


	//----- nvinfo : EIATTR_KPARAM_INFO
	.align		4
.L_67:
        /*0038*/ 	.byte	0x04, 0x17
        /*003a*/ 	.short	(.L_69 - .L_68)
.L_68:
        /*003c*/ 	.word	0x00000000
        /*0040*/ 	.short	0x0002
        /*0042*/ 	.short	0x0010
        /*0044*/ 	.byte	0x00, 0xf5, 0x21, 0x00


	//----- nvinfo : EIATTR_KPARAM_INFO
	.align		4
.L_69:
        /*0048*/ 	.byte	0x04, 0x17
        /*004a*/ 	.short	(.L_71 - .L_70)
.L_70:
        /*004c*/ 	.word	0x00000000
        /*0050*/ 	.short	0x0001
        /*0052*/ 	.short	0x0008
        /*0054*/ 	.byte	0x00, 0xf5, 0x21, 0x00


	//----- nvinfo : EIATTR_KPARAM_INFO
	.align		4
.L_71:
        /*0058*/ 	.byte	0x04, 0x17
        /*005a*/ 	.short	(.L_73 - .L_72)
.L_72:
        /*005c*/ 	.word	0x00000000
        /*0060*/ 	.short	0x0000
        /*0062*/ 	.short	0x0000
        /*0064*/ 	.byte	0x00, 0xf5, 0x21, 0x00


	//----- nvinfo : EIATTR_SPARSE_MMA_MASK
	.align		4
.L_73:
        /*0068*/ 	.byte	0x03, 0x50
        /*006a*/ 	.short	0x0000


	//----- nvinfo : EIATTR_MAXREG_COUNT
	.align		4
        /*006c*/ 	.byte	0x03, 0x1b
        /*006e*/ 	.short	0x00ff


	//----- nvinfo : EIATTR_NUM_BARRIERS
	.align		4
        /*0070*/ 	.byte	0x02, 0x4c
        /*0072*/ 	.byte	0x01
	.zero		1


	//----- nvinfo : EIATTR_MERCURY_ISA_VERSION
	.align		4
        /*0074*/ 	.byte	0x03, 0x5f
        /*0076*/ 	.short	0x0101


	//----- nvinfo : EIATTR_COOP_GROUP_MASK_REGIDS
	.align		4
        /*0078*/ 	.byte	0x04, 0x29
        /*007a*/ 	.short	(.L_75 - .L_74)


	//   ....[0]....
.L_74:
        /*007c*/ 	.word	0xffffffff


	//   ....[1]....
        /*0080*/ 	.word	0xffffffff


	//   ....[2]....
        /*0084*/ 	.word	0xffffffff


	//   ....[3]....
        /*0088*/ 	.word	0xffffffff


	//   ....[4]....
        /*008c*/ 	.word	0xffffffff


	//   ....[5]....
        /*0090*/ 	.word	0xffffffff


	//   ....[6]....
        /*0094*/ 	.word	0xffffffff


	//   ....[7]....
        /*0098*/ 	.word	0xffffffff


	//----- nvinfo : EIATTR_COOP_GROUP_INSTR_OFFSETS
	.align		4
.L_75:
        /*009c*/ 	.byte	0x04, 0x28
        /*009e*/ 	.short	(.L_77 - .L_76)


	//   ....[0]....
.L_76:
        /*00a0*/ 	.word	0x000017b0


	//   ....[1]....
        /*00a4*/ 	.word	0x00001870


	//   ....[2]....
        /*00a8*/ 	.word	0x000018b0


	//   ....[3]....
        /*00ac*/ 	.word	0x00001910


	//   ....[4]....
        /*00b0*/ 	.word	0x00003150


	//   ....[5]....
        /*00b4*/ 	.word	0x00003170


	//   ....[6]....
        /*00b8*/ 	.word	0x000032e0


	//   ....[7]....
        /*00bc*/ 	.word	0x000032f0


	//----- nvinfo : EIATTR_VRC_CTA_INIT_COUNT
	.align		4
.L_77:
        /*00c0*/ 	.byte	0x02, 0x4a
	.zero		1
	.zero		1


	//----- nvinfo : EIATTR_EXIT_INSTR_OFFSETS
	.align		4
        /*00c4*/ 	.byte	0x04, 0x1c
        /*00c6*/ 	.short	(.L_79 - .L_78)


	//   ....[0]....
.L_78:
        /*00c8*/ 	.word	0x00000060


	//   ....[1]....
        /*00cc*/ 	.word	0x000041e0


	//   ....[2]....
        /*00d0*/ 	.word	0x00004250


	//----- nvinfo : EIATTR_MAX_THREADS
	.align		4
.L_79:
        /*00d4*/ 	.byte	0x04, 0x05
        /*00d6*/ 	.short	(.L_81 - .L_80)
.L_80:
        /*00d8*/ 	.word	0x00000080
        /*00dc*/ 	.word	0x00000001
        /*00e0*/ 	.word	0x00000001


	//----- nvinfo : EIATTR_CRS_STACK_SIZE
	.align		4
.L_81:
        /*00e4*/ 	.byte	0x04, 0x1e
        /*00e6*/ 	.short	(.L_83 - .L_82)
.L_82:
        /*00e8*/ 	.word	0x00000000


	//----- nvinfo : EIATTR_CBANK_PARAM_SIZE
	.align		4
.L_83:
        /*00ec*/ 	.byte	0x03, 0x19
        /*00ee*/ 	.short	0x0028


	//----- nvinfo : EIATTR_PARAM_CBANK
	.align		4
        /*00f0*/ 	.byte	0x04, 0x0a
        /*00f2*/ 	.short	(.L_85 - .L_84)
	.align		4
.L_84:
        /*00f4*/ 	.word	index@(.nv.constant0._Z28flash_attention_kernel_largeILi128ELb1EEvPK6__halfS2_S2_PS0_if)
        /*00f8*/ 	.short	0x0380
        /*00fa*/ 	.short	0x0028


	//----- nvinfo : EIATTR_SW_WAR
	.align		4
.L_85:
        /*00fc*/ 	.byte	0x04, 0x36
        /*00fe*/ 	.short	(.L_87 - .L_86)
.L_86:
        /*0100*/ 	.word	0x00000008
.L_87:


//--------------------- .nv.info._Z28flash_attention_kernel_smallILi128ELb0EEvPK6__halfS2_S2_PS0_if --------------------------
	.section	.nv.info._Z28flash_attention_kernel_smallILi128ELb0EEvPK6__halfS2_S2_PS0_if,"",@"SHT_CUDA_INFO"
	.sectionflags	@""
	.align	4


	//----- nvinfo : EIATTR_CUDA_API_VERSION
	.align		4
        /*0000*/ 	.byte	0x04, 0x37
        /*0002*/ 	.short	(.L_89 - .L_88)
.L_88:
        /*0004*/ 	.word	0x00000082


	//----- nvinfo : EIATTR_KPARAM_INFO
	.align		4
.L_89:
        /*0008*/ 	.byte	0x04, 0x17
        /*000a*/ 	.short	(.L_91 - .L_90)
.L_90:
        /*000c*/ 	.word	0x00000000
        /*0010*/ 	.short	0x0005
        /*0012*/ 	.short	0x0024
        /*0014*/ 	.byte	0x00, 0xf0, 0x11, 0x00


	//----- nvinfo : EIATTR_KPARAM_INFO
	.align		4
.L_91:
        /*0018*/ 	.byte	0x04, 0x17
        /*001a*/ 	.short	(.L_93 - .L_92)
.L_92:
        /*001c*/ 	.word	0x00000000
        /*0020*/ 	.short	0x0004
        /*0022*/ 	.short	0x0020
        /*0024*/ 	.byte	0x00, 0xf0, 0x11, 0x00


	//----- nvinfo : EIATTR_KPARAM_INFO
	.align		4
.L_93:
        /*0028*/ 	.byte	0x04, 0x17
        /*002a*/ 	.short	(.L_95 - .L_94)
.L_94:
        /*002c*/ 	.word	0x00000000
        /*0030*/ 	.short	0x0003
        /*0032*/ 	.short	0x0018
        /*0034*/ 	.byte	0x00, 0xf5, 0x21, 0x00


	//----- nvinfo : EIATTR_KPARAM_INFO
	.align		4
.L_95:
        /*0038*/ 	.byte	0x04, 0x17
        /*003a*/ 	.short	(.L_97 - .L_96)
.L_96:
        /*003c*/ 	.word	0x00000000
        /*0040*/ 	.short	0x0002
        /*0042*/ 	.short	0x0010
        /*0044*/ 	.byte	0x00, 0xf5, 0x21, 0x00


	//----- nvinfo : EIATTR_KPARAM_INFO
	.align		4
.L_97:
        /*0048*/ 	.byte	0x04, 0x17
        /*004a*/ 	.short	(.L_99 - .L_98)
.L_98:
        /*004c*/ 	.word	0x00000000
        /*0050*/ 	.short	0x0001
        /*0052*/ 	.short	0x0008
        /*0054*/ 	.byte	0x00, 0xf5, 0x21, 0x00


	//----- nvinfo : EIATTR_KPARAM_INFO
	.align		4
.L_99:
        /*0058*/ 	.byte	0x04, 0x17
        /*005a*/ 	.short	(.L_101 - .L_100)
.L_100:
        /*005c*/ 	.word	0x00000000
        /*0060*/ 	.short	0x0000
        /*0062*/ 	.short	0x0000
        /*0064*/ 	.byte	0x00, 0xf5, 0x21, 0x00


	//----- nvinfo : EIATTR_SPARSE_MMA_MASK
	.align		4
.L_101:
        /*0068*/ 	.byte	0x03, 0x50
        /*006a*/ 	.short	0x0000


	//----- nvinfo : EIATTR_MAXREG_COUNT
	.align		4
        /*006c*/ 	.byte	0x03, 0x1b
        /*006e*/ 	.short	0x00ff


	//----- nvinfo : EIATTR_NUM_BARRIERS
	.align		4
        /*0070*/ 	.byte	0x02, 0x4c
        /*0072*/ 	.byte	0x01
	.zero		1


	//----- nvinfo : EIATTR_MERCURY_ISA_VERSION
	.align		4
        /*0074*/ 	.byte	0x03, 0x5f
        /*0076*/ 	.short	0x0101


	//----- nvinfo : EIATTR_COOP_GROUP_MASK_REGIDS
	.align		4
        /*0078*/ 	.byte	0x04, 0x29
        /*007a*/ 	.short	(.L_103 - .L_102)


	//   ....[0]....
.L_102:
        /*007c*/ 	.word	0xffffffff


	//   ....[1]....
        /*0080*/ 	.word	0xffffffff


	//   ....[2]....
        /*0084*/ 	.word	0xffffffff


	//   ....[3]....
        /*0088*/ 	.word	0xffffffff


	//   ....[4]....
        /*008c*/ 	.word	0xffffffff


	//   ....[5]....
        /*0090*/ 	.word	0xffffffff


	//   ....[6]....
        /*0094*/ 	.word	0xffffffff


	//   ....[7]....
        /*0098*/ 	.word	0xffffffff


	//----- nvinfo : EIATTR_COOP_GROUP_INSTR_OFFSETS
	.align		4
.L_103:
        /*009c*/ 	.byte	0x04, 0x28
        /*009e*/ 	.short	(.L_105 - .L_104)


	//   ....[0]....
.L_104:
        /*00a0*/ 	.word	0x00001c40


	//   ....[1]....
        /*00a4*/ 	.word	0x00001c70


	//   ....[2]....
        /*00a8*/ 	.word	0x00001d00


	//   ....[3]....
        /*00ac*/ 	.word	0x00001d10


	//   ....[4]....
        /*00b0*/ 	.word	0x00003530


	//   ....[5]....
        /*00b4*/ 	.word	0x00003540


	//   ....[6]....
        /*00b8*/ 	.word	0x00003720


	//   ....[7]....
        /*00bc*/ 	.word	0x00003730


	//----- nvinfo : EIATTR_VRC_CTA_INIT_COUNT
	.align		4
.L_105:
        /*00c0*/ 	.byte	0x02, 0x4a
	.zero		1
	.zero		1


	//----- nvinfo : EIATTR_EXIT_INSTR_OFFSETS
	.align		4
        /*00c4*/ 	.byte	0x04, 0x1c
        /*00c6*/ 	.short	(.L_107 - .L_106)


	//   ....[0]....
.L_106:
        /*00c8*/ 	.word	0x00000060


	//   ....[1]....
        /*00cc*/ 	.word	0x00004640


	//   ....[2]....
        /*00d0*/ 	.word	0x000046b0


	//----- nvinfo : EIATTR_MAX_THREADS
	.align		4
.L_107:
        /*00d4*/ 	.byte	0x04, 0x05
        /*00d6*/ 	.short	(.L_109 - .L_108)
.L_108:
        /*00d8*/ 	.word	0x00000040
        /*00dc*/ 	.word	0x00000001
        /*00e0*/ 	.word	0x00000001


	//----- nvinfo : EIATTR_CRS_STACK_SIZE
	.align		4
.L_109:
        /*00e4*/ 	.byte	0x04, 0x1e
        /*00e6*/ 	.short	(.L_111 - .L_110)
.L_110:
        /*00e8*/ 	.word	0x00000000


	//----- nvinfo : EIATTR_CBANK_PARAM_SIZE
	.align		4
.L_111:
        /*00ec*/ 	.byte	0x03, 0x19
        /*00ee*/ 	.short	0x0028


	//----- nvinfo : EIATTR_PARAM_CBANK
	.align		4
        /*00f0*/ 	.byte	0x04, 0x0a
        /*00f2*/ 	.short	(.L_113 - .L_112)
	.align		4
.L_112:
        /*00f4*/ 	.word	index@(.nv.constant0._Z28flash_attention_kernel_smallILi128ELb0EEvPK6__halfS2_S2_PS0_if)
        /*00f8*/ 	.short	0x0380
        /*00fa*/ 	.short	0x0028


	//----- nvinfo : EIATTR_SW_WAR
	.align		4
.L_113:
        /*00fc*/ 	.byte	0x04, 0x36
        /*00fe*/ 	.short	(.L_115 - .L_114)
.L_114:
        /*0100*/ 	.word	0x00000008
.L_115:


//--------------------- .nv.info._Z28flash_attention_kernel_smallILi128ELb1EEvPK6__halfS2_S2_PS0_if --------------------------
	.section	.nv.info._Z28flash_attention_kernel_smallILi128ELb1EEvPK6__halfS2_S2_PS0_if,"",@"SHT_CUDA_INFO"
	.sectionflags	@""
	.align	4


	//----- nvinfo : EIATTR_CUDA_API_VERSION
	.align		4
        /*0000*/ 	.byte	0x04, 0x37
        /*0002*/ 	.short	(.L_117 - .L_116)
.L_116:
        /*0004*/ 	.word	0x00000082


	//----- nvinfo : EIATTR_KPARAM_INFO
	.align		4
.L_117:
        /*0008*/ 	.byte	0x04, 0x17
        /*000a*/ 	.short	(.L_119 - .L_118)
.L_118:
        /*000c*/ 	.word	0x00000000
        /*0010*/ 	.short	0x0005
        /*0012*/ 	.short	0x0024
        /*0014*/ 	.byte	0x00, 0xf0, 0x11, 0x00


	//----- nvinfo : EIATTR_KPARAM_INFO
	.align		4
.L_119:
        /*0018*/ 	.byte	0x04, 0x17
        /*001a*/ 	.short	(.L_121 - .L_120)
.L_120:
        /*001c*/ 	.word	0x00000000
        /*0020*/ 	.short	0x0004
        /*0022*/ 	.short	0x0020
        /*0024*/ 	.byte	0x00, 0xf0, 0x11, 0x00


	//----- nvinfo : EIATTR_KPARAM_INFO
	.align		4
.L_121:
        /*0028*/ 	.byte	0x04, 0x17
        /*002a*/ 	.short	(.L_123 - .L_122)
.L_122:
        /*002c*/ 	.word	0x00000000
        /*0030*/ 	.short	0x0003
        /*0032*/ 	.short	0x0018
        /*0034*/ 	.byte	0x00, 0xf5, 0x21, 0x00


	//----- nvinfo : EIATTR_KPARAM_INFO
	.align		4
.L_123:
        /*0038*/ 	.byte	0x04, 0x17
        /*003a*/ 	.short	(.L_125 - .L_124)
.L_124:
        /*003c*/ 	.word	0x00000000
        /*0040*/ 	.short	0x0002
        /*0042*/ 	.short	0x0010
        /*0044*/ 	.byte	0x00, 0xf5, 0x21, 0x00


	//----- nvinfo : EIATTR_KPARAM_INFO
	.align		4
.L_125:
        /*0048*/ 	.byte	0x04, 0x17
        /*004a*/ 	.short	(.L_127 - .L_126)
.L_126:
        /*004c*/ 	.word	0x00000000
        /*0050*/ 	.short	0x0001
        /*0052*/ 	.short	0x0008
        /*0054*/ 	.byte	0x00, 0xf5, 0x21, 0x00


	//----- nvinfo : EIATTR_KPARAM_INFO
	.align		4
.L_127:
        /*0058*/ 	.byte	0x04, 0x17
        /*005a*/ 	.short	(.L_129 - .L_128)
.L_128:
        /*005c*/ 	.word	0x00000000
        /*0060*/ 	.short	0x0000
        /*0062*/ 	.short	0x0000
        /*0064*/ 	.byte	0x00, 0xf5, 0x21, 0x00


	//----- nvinfo : EIATTR_SPARSE_MMA_MASK
	.align		4
.L_129:
        /*0068*/ 	.byte	0x03, 0x50
        /*006a*/ 	.short	0x0000


	//----- nvinfo : EIATTR_MAXREG_COUNT
	.align		4
        /*006c*/ 	.byte	0x03, 0x1b
        /*006e*/ 	.short	0x00ff


	//----- nvinfo : EIATTR_NUM_BARRIERS
	.align		4
        /*0070*/ 	.byte	0x02, 0x4c
        /*0072*/ 	.byte	0x01
	.zero		1


	//----- nvinfo : EIATTR_MERCURY_ISA_VERSION
	.align		4
        /*0074*/ 	.byte	0x03, 0x5f
        /*0076*/ 	.short	0x0101


	//----- nvinfo : EIATTR_COOP_GROUP_MASK_REGIDS
	.align		4
        /*0078*/ 	.byte	0x04, 0x29
        /*007a*/ 	.short	(.L_131 - .L_130)


	//   ....[0]....
.L_130:
        /*007c*/ 	.word	0xffffffff


	//   ....[1]....
        /*0080*/ 	.word	0xffffffff


	//   ....[2]....
        /*0084*/ 	.word	0xffffffff


	//   ....[3]....
        /*0088*/ 	.word	0xffffffff


	//   ....[4]....
        /*008c*/ 	.word	0xffffffff


	//   ....[5]....
        /*0090*/ 	.word	0xffffffff


	//   ....[6]....
        /*0094*/ 	.word	0xffffffff


	//   ....[7]....
        /*0098*/ 	.word	0xffffffff


	//----- nvinfo : EIATTR_COOP_GROUP_INSTR_OFFSETS
	.align		4
.L_131:
        /*009c*/ 	.byte	0x04, 0x28
        /*009e*/ 	.short	(.L_133 - .L_132)


	//   ....[0]....
.L_132:
        /*00a0*/ 	.word	0x00001bd0


	//   ....[1]....
        /*00a4*/ 	.word	0x00001c90


	//   ....[2]....
        /*00a8*/ 	.word	0x00001cd0


	//   ....[3]....
        /*00ac*/ 	.word	0x00001d30


	//   ....[4]....
        /*00b0*/ 	.word	0x00003550


	//   ....[5]....
        /*00b4*/ 	.word	0x00003570


	//   ....[6]....
        /*00b8*/ 	.word	0x00003700


	//   ....[7]....
        /*00bc*/ 	.word	0x00003710


	//----- nvinfo : EIATTR_VRC_CTA_INIT_COUNT
	.align		4
.L_133:
        /*00c0*/ 	.byte	0x02, 0x4a
	.zero		1
	.zero		1


	//----- nvinfo : EIATTR_EXIT_INSTR_OFFSETS
	.align		4
        /*00c4*/ 	.byte	0x04, 0x1c
        /*00c6*/ 	.short	(.L_135 - .L_134)


	//   ....[0]....
.L_134:
        /*00c8*/ 	.word	0x00000060


	//   ....[1]....
        /*00cc*/ 	.word	0x00004600


	//   ....[2]....
        /*00d0*/ 	.word	0x00004670


	//----- nvinfo : EIATTR_MAX_THREADS
	.align		4
.L_135:
        /*00d4*/ 	.byte	0x04, 0x05
        /*00d6*/ 	.short	(.L_137 - .L_136)
.L_136:
        /*00d8*/ 	.word	0x00000040
        /*00dc*/ 	.word	0x00000001
        /*00e0*/ 	.word	0x00000001


	//----- nvinfo : EIATTR_CRS_STACK_SIZE
	.align		4
.L_137:
        /*00e4*/ 	.byte	0x04, 0x1e
        /*00e6*/ 	.short	(.L_139 - .L_138)
.L_138:
        /*00e8*/ 	.word	0x00000000


	//----- nvinfo : EIATTR_CBANK_PARAM_SIZE
	.align		4
.L_139:
        /*00ec*/ 	.byte	0x03, 0x19
        /*00ee*/ 	.short	0x0028


	//----- nvinfo : EIATTR_PARAM_CBANK
	.align		4
        /*00f0*/ 	.byte	0x04, 0x0a
        /*00f2*/ 	.short	(.L_141 - .L_140)
	.align		4
.L_140:
        /*00f4*/ 	.word	index@(.nv.constant0._Z28flash_attention_kernel_smallILi128ELb1EEvPK6__halfS2_S2_PS0_if)
        /*00f8*/ 	.short	0x0380
        /*00fa*/ 	.short	0x0028


	//----- nvinfo : EIATTR_SW_WAR
	.align		4
.L_141:
        /*00fc*/ 	.byte	0x04, 0x36
        /*00fe*/ 	.short	(.L_143 - .L_142)
.L_142:
        /*0100*/ 	.word	0x00000008
.L_143:


//--------------------- .nv.callgraph             --------------------------
	.section	.nv.callgraph,"",@"SHT_CUDA_CALLGRAPH"
	.align	4
	.sectionentsize	8
	.align		4
        /*0000*/ 	.word	0x00000000
	.align		4
        /*0004*/ 	.word	0xffffffff
	.align		4
        /*0008*/ 	.word	0x00000000
	.align		4
        /*000c*/ 	.word	0xfffffffe
	.align		4
        /*0010*/ 	.word	0x00000000
	.align		4
        /*0014*/ 	.word	0xfffffffd
	.align		4
        /*0018*/ 	.word	0x00000000
	.align		4
        /*001c*/ 	.word	0xfffffffc


//--------------------- .text._Z28flash_attention_kernel_largeILi128ELb0EEvPK6__halfS2_S2_PS0_if --------------------------
	.section	.text._Z28flash_attention_kernel_largeILi128ELb0EEvPK6__halfS2_S2_PS0_if,"ax",@progbits
	.align	128
        .global         _Z28flash_attention_kernel_largeILi128ELb0EEvPK6__halfS2_S2_PS0_if
        .type           _Z28flash_attention_kernel_largeILi128ELb0EEvPK6__halfS2_S2_PS0_if,@function
        .size           _Z28flash_attention_kernel_largeILi128ELb0EEvPK6__halfS2_S2_PS0_if,(.L_x_92 - _Z28flash_attention_kernel_largeILi128ELb0EEvPK6__halfS2_S2_PS0_if)
        .other          _Z28flash_attention_kernel_largeILi128ELb0EEvPK6__halfS2_S2_PS0_if,@"STO_CUDA_ENTRY STV_DEFAULT"
_Z28flash_attention_kernel_largeILi128ELb0EEvPK6__halfS2_S2_PS0_if:
.text._Z28flash_attention_kernel_largeILi128ELb0EEvPK6__halfS2_S2_PS0_if:
[----:B------:R-:W-:Y:S08]  /*0000*/  LDC R1, c[0x0][0x37c] ;  /* 0x0000df00ff017b82 */ /* 0x000ff00000000800 */
[----:B------:R-:W0:Y:S01]  /*0010*/  S2UR UR4, SR_CTAID.X ;  /* 0x00000000000479c3 */ /* 0x000e220000002500 */
[----:B------:R-:W1:Y:S02]  /*0020*/  LDCU UR5, c[0x0][0x3a0] ;  /* 0x00007400ff0577ac */ /* 0x000e640008000800 */
[----:B-1----:R-:W-:Y:S01]  /*0030*/  IMAD.U32 R0, RZ, RZ, UR5 ;  /* 0x00000005ff007e24 */ /* 0x002fe2000f8e00ff */
[----:B0-----:R-:W-:-:S06]  /*0040*/  USHF.L.U32 UR4, UR4, 0x6, URZ ;  /* 0x0000000604047899 */ /* 0x001fcc00080006ff */
[----:B------:R-:W-:-:S13]  /*0050*/  ISETP.LE.AND P0, PT, R0, UR4, PT ;  /* 0x0000000400007c0c */ /* 0x000fda000bf03270 */
[----:B------:R-:W-:Y:S05]  /*0060*/  @P0 EXIT ;  /* 0x000000000000094d */ /* 0x000fea0003800000 */
[----:B------:R-:W0:Y:S01]  /*0070*/  S2R R12, SR_TID.X ;  /* 0x00000000000c7919 */ /* 0x000e220000002100 */
[----:B------:R-:W1:Y:S01]  /*0080*/  S2UR UR5, SR_CTAID.Y ;  /* 0x00000000000579c3 */ /* 0x000e620000002600 */
[----:B------:R-:W2:Y:S01]  /*0090*/  LDCU.64 UR6, c[0x0][0x358] ;  /* 0x00006b00ff0677ac */ /* 0x000ea20008000a00 */
[----:B------:R-:W-:Y:S02]  /*00a0*/  CS2R R18, SRZ ;  /* 0x0000000000127805 */ /* 0x000fe4000001ff00 */
[----:B------:R-:W-:Y:S01]  /*00b0*/  CS2R R16, SRZ ;  /* 0x0000000000107805 */ /* 0x000fe2000001ff00 */
[----:B-1----:R-:W-:-:S04]  /*00c0*/  IMAD R142, R0, UR5, RZ ;  /* 0x00000005008e7c24 */ /* 0x002fc8000f8e02ff */
[----:B------:R-:W-:Y:S01]  /*00d0*/  IMAD.SHL.U32 R142, R142, 0x80, RZ ;  /* 0x000000808e8e7824 */ /* 0x000fe200078e00ff */
[--C-:B0-----:R-:W-:Y:S02]  /*00e0*/  SHF.R.U32.HI R3, RZ, 0x1, R12.reuse ;  /* 0x00000001ff037819 */ /* 0x101fe4000001160c */
[----:B------:R-:W-:Y:S02]  /*00f0*/  SHF.R.U32.HI R2, RZ, 0x2, R12 ;  /* 0x00000002ff027819 */ /* 0x000fe4000001160c */
[----:B------:R-:W-:Y:S02]  /*0100*/  LOP3.LUT R3, R3, 0x30, RZ, 0xc0, !PT ;  /* 0x0000003003037812 */ /* 0x000fe400078ec0ff */
[----:B------:R-:W-:Y:S02]  /*0110*/  LOP3.LUT R8, R2, 0x7, RZ, 0xc0, !PT ;  /* 0x0000000702087812 */ /* 0x000fe400078ec0ff */
[----:B------:R-:W-:Y:S01]  /*0120*/  SHF.R.S32.HI R2, RZ, 0x1f, R142 ;  /* 0x0000001fff027819 */ /* 0x000fe2000001148e */
[----:B------:R-:W-:Y:S01]  /*0130*/  VIADD R3, R3, UR4 ;  /* 0x0000000403037c36 */ /* 0x000fe20008000000 */
[----:B------:R-:W0:Y:S01]  /*0140*/  LDCU.64 UR4, c[0x0][0x380] ;  /* 0x00007000ff0477ac */ /* 0x000e220008000a00 */
[----:B------:R-:W-:-:S02]  /*0150*/  LOP3.LUT R9, R12, 0x3, RZ, 0xc0, !PT ;  /* 0x000000030c097812 */ /* 0x000fc400078ec0ff */
[C---:B------:R-:W-:Y:S01]  /*0160*/  IMAD.IADD R145, R8.reuse, 0x1, R3 ;  /* 0x0000000108917824 */ /* 0x040fe200078e0203 */
[----:B------:R-:W-:Y:S01]  /*0170*/  LEA R140, R8, 0x400, 0x7 ;  /* 0x00000400088c7811 */ /* 0x000fe200078e38ff */
[----:B------:R-:W-:Y:S02]  /*0180*/  IMAD.SHL.U32 R3, R3, 0x80, RZ ;  /* 0x0000008003037824 */ /* 0x000fe400078e00ff */
[----:B------:R-:W-:Y:S02]  /*0190*/  VIADD R143, R145, 0x8 ;  /* 0x00000008918f7836 */ /* 0x000fe40000000000 */
[----:B------:R-:W-:Y:S01]  /*01a0*/  IMAD.SHL.U32 R141, R9, 0x2, RZ ;  /* 0x00000002098d7824 */ /* 0x000fe200078e00ff */
[----:B------:R-:W-:Y:S02]  /*01b0*/  IADD3 R4, P0, PT, R142, R3, RZ ;  /* 0x000000038e047210 */ /* 0x000fe40007f1e0ff */
[----:B------:R-:W-:Y:S02]  /*01c0*/  ISETP.GE.AND P1, PT, R143, R0, PT ;  /* 0x000000008f00720c */ /* 0x000fe40003f26270 */
[----:B------:R-:W-:Y:S01]  /*01d0*/  LEA.HI.X.SX32 R3, R3, R2, 0x1, P0 ;  /* 0x0000000203037211 */ /* 0x000fe200000f0eff */
[----:B------:R-:W-:-:S03]  /*01e0*/  IMAD.SHL.U32 R150, R4, 0x2, RZ ;  /* 0x0000000204967824 */ /* 0x000fc600078e00ff */
[----:B------:R-:W-:Y:S02]  /*01f0*/  SHF.L.U64.HI R3, R4, 0x1, R3 ;  /* 0x0000000104037819 */ /* 0x000fe40000010203 */
[----:B0-----:R-:W-:Y:S02]  /*0200*/  IADD3 R4, P0, PT, R150, UR4, RZ ;  /* 0x0000000496047c10 */ /* 0x001fe4000ff1e0ff */
[----:B------:R-:W-:Y:S02]  /*0210*/  ISETP.GE.AND P2, PT, R145, R0, PT ;  /* 0x000000009100720c */ /* 0x000fe40003f46270 */
[----:B------:R-:W-:Y:S01]  /*0220*/  IADD3.X R5, PT, PT, R3, UR5, RZ, P0, !PT ;  /* 0x0000000503057c10 */ /* 0x000fe200087fe4ff */
[----:B------:R-:W-:Y:S01]  /*0230*/  @!P1 IMAD.IADD R7, R141, 0x1, R140 ;  /* 0x000000018d079824 */ /* 0x000fe200078e028c */
[----:B------:R-:W-:Y:S01]  /*0240*/  CS2R R20, SRZ ;  /* 0x0000000000147805 */ /* 0x000fe2000001ff00 */
[----:B------:R-:W-:Y:S01]  /*0250*/  IMAD R139, R8, 0x80, R141 ;  /* 0x00000080088b7824 */ /* 0x000fe200078e028d */
[----:B------:R-:W-:Y:S01]  /*0260*/  CS2R R22, SRZ ;  /* 0x0000000000167805 */ /* 0x000fe2000001ff00 */
[----:B------:R-:W-:Y:S01]  /*0270*/  @!P1 IMAD.WIDE.U32 R6, R7, 0x2, R4 ;  /* 0x0000000207069825 */ /* 0x000fe200078e0004 */
[----:B------:R-:W-:-:S02]  /*0280*/  CS2R R24, SRZ ;  /* 0x0000000000187805 */ /* 0x000fc4000001ff00 */
[----:B------:R-:W-:Y:S02]  /*0290*/  CS2R R26, SRZ ;  /* 0x00000000001a7805 */ /* 0x000fe4000001ff00 */
[----:B------:R-:W-:Y:S02]  /*02a0*/  CS2R R28, SRZ ;  /* 0x00000000001c7805 */ /* 0x000fe4000001ff00 */
[----:B------:R-:W-:Y:S02]  /*02b0*/  CS2R R30, SRZ ;  /* 0x00000000001e7805 */ /* 0x000fe4000001ff00 */
[----:B------:R-:W-:Y:S02]  /*02c0*/  CS2R R32, SRZ ;  /* 0x0000000000207805 */ /* 0x000fe4000001ff00 */
[----:B------:R-:W-:Y:S02]  /*02d0*/  CS2R R34, SRZ ;  /* 0x0000000000227805 */ /* 0x000fe4000001ff00 */
[----:B------:R-:W-:-:S02]  /*02e0*/  CS2R R36, SRZ ;  /* 0x0000000000247805 */ /* 0x000fc4000001ff00 */
[----:B------:R-:W-:Y:S02]  /*02f0*/  CS2R R38, SRZ ;  /* 0x0000000000267805 */ /* 0x000fe4000001ff00 */
[----:B------:R-:W-:Y:S02]  /*0300*/  CS2R R40, SRZ ;  /* 0x0000000000287805 */ /* 0x000fe4000001ff00 */
[----:B------:R-:W-:Y:S02]  /*0310*/  CS2R R42, SRZ ;  /* 0x00000000002a7805 */ /* 0x000fe4000001ff00 */
[----:B------:R-:W-:Y:S02]  /*0320*/  CS2R R44, SRZ ;  /* 0x00000000002c7805 */ /* 0x000fe4000001ff00 */
[----:B------:R-:W-:Y:S01]  /*0330*/  CS2R R46, SRZ ;  /* 0x00000000002e7805 */ /* 0x000fe2000001ff00 */
[----:B------:R-:W-:Y:S01]  /*0340*/  IMAD.WIDE.U32 R4, R139, 0x2, R4 ;  /* 0x000000028b047825 */ /* 0x000fe200078e0004 */
[----:B--2---:R0:W5:Y:S01]  /*0350*/  @!P1 LDG.E.CONSTANT R18, desc[UR6][R6.64] ;  /* 0x0000000606129981 */ /* 0x004162000c1e9900 */
[----:B------:R-:W1:Y:S01]  /*0360*/  LDCU.64 UR4, c[0x0][0x398] ;  /* 0x00007300ff0477ac */ /* 0x000e620008000a00 */
[----:B------:R-:W-:-:S02]  /*0370*/  ISETP.GE.AND P0, PT, R145, R0, PT ;  /* 0x000000009100720c */ /* 0x000fc40003f06270 */
[----:B------:R0:W5:Y:S04]  /*0380*/  @!P1 LDG.E.CONSTANT R19, desc[UR6][R4.64+0x810] ;  /* 0x0008100604139981 */ /* 0x000168000c1e9900 */
        /* <DEDUP_REMOVED lines=29> */
[----:B------:R0:W5:Y:S01]  /*0560*/  @!P0 LDG.E.CONSTANT R17, desc[UR6][R4.64+0x10] ;  /* 0x0000100604118981 */ /* 0x000162000c1e9900 */
[----:B-1----:R-:W-:-:S04]  /*0570*/  IADD3 R150, P0, PT, R150, UR4, RZ ;  /* 0x0000000496967c10 */ /* 0x002fc8000ff1e0ff */
[----:B------:R-:W-:Y:S02]  /*0580*/  IADD3.X R151, PT, PT, R3, UR5, RZ, P0, !PT ;  /* 0x0000000503977c10 */ /* 0x000fe400087fe4ff */
[----:B------:R-:W-:Y:S01]  /*0590*/  ISETP.GT.AND P0, PT, R0, RZ, PT ;  /* 0x000000ff0000720c */ /* 0x000fe20003f04270 */
[----:B------:R-:W-:Y:S01]  /*05a0*/  IMAD.MOV.U32 R138, RZ, RZ, RZ ;  /* 0x000000ffff8a7224 */ /* 0x000fe200078e00ff */
[----:B------:R-:W-:Y:S01]  /*05b0*/  CS2R R50, SRZ ;  /* 0x0000000000327805 */ /* 0x000fe2000001ff00 */
[----:B------:R-:W-:Y:S01]  /*05c0*/  IMAD.MOV.U32 R3, RZ, RZ, RZ ;  /* 0x000000ffff037224 */ /* 0x000fe200078e00ff */
[----:B------:R-:W-:Y:S02]  /*05d0*/  CS2R R48, SRZ ;  /* 0x0000000000307805 */ /* 0x000fe4000001ff00 */
[----:B------:R-:W-:Y:S02]  /*05e0*/  CS2R R54, SRZ ;  /* 0x0000000000367805 */ /* 0x000fe4000001ff00 */
        /* <DEDUP_REMOVED lines=28> */
[----:B------:R-:W-:Y:S01]  /*07b0*/  CS2R R110, SRZ ;  /* 0x00000000006e7805 */ /* 0x000fe2000001ff00 */
[----:B0-----:R-:W-:Y:S06]  /*07c0*/  @!P0 BRA `(.L_x_0) ;  /* 0x0000002c00188947 */ /* 0x001fec0003800000 */
[----:B------:R-:W0:Y:S01]  /*07d0*/  S2UR UR5, SR_CgaCtaId ;  /* 0x00000000000579c3 */ /* 0x000e220000008800 */
[----:B------:R-:W-:Y:S01]  /*07e0*/  UMOV UR4, 0x400 ;  /* 0x0000040000047882 */ /* 0x000fe20000000000 */
[----:B------:R-:W-:Y:S01]  /*07f0*/  IMAD R11, R9, 0x110, R8 ;  /* 0x00000110090b7824 */ /* 0x000fe200078e0208 */
[----:B------:R-:W-:Y:S01]  /*0800*/  BSSY.RECONVERGENT B0, `(.L_x_0) ;  /* 0x00002c2000007945 */ /* 0x000fe20003800200 */
[----:B------:R-:W-:Y:S01]  /*0810*/  IMAD R10, R8, 0x88, R141 ;  /* 0x00000088080a7824 */ /* 0x000fe200078e028d */
[----:B------:R-:W-:Y:S01]  /*0820*/  SHF.R.U32.HI R4, RZ, 0x4, R12 ;  /* 0x00000004ff047819 */ /* 0x000fe2000001160c */
[----:B------:R-:W-:Y:S01]  /*0830*/  IMAD.SHL.U32 R9, R12, 0x8, RZ ;  /* 0x000000080c097824 */ /* 0x000fe200078e00ff */
[----:B------:R-:W-:Y:S01]  /*0840*/  CS2R R50, SRZ ;  /* 0x0000000000327805 */ /* 0x000fe2000001ff00 */
[----:B------:R-:W1:Y:S01]  /*0850*/  LDC R5, c[0x0][0x360] ;  /* 0x0000d800ff057b82 */ /* 0x000e620000000800 */
[----:B------:R-:W-:Y:S01]  /*0860*/  IMAD.MOV.U32 R6, RZ, RZ, -0x800001 ;  /* 0xff7fffffff067424 */ /* 0x000fe200078e00ff */
[----:B------:R-:W-:Y:S01]  /*0870*/  CS2R R48, SRZ ;  /* 0x0000000000307805 */ /* 0x000fe2000001ff00 */
[----:B------:R-:W-:Y:S01]  /*0880*/  IMAD.MOV.U32 R7, RZ, RZ, RZ ;  /* 0x000000ffff077224 */ /* 0x000fe200078e00ff */
[----:B------:R-:W-:Y:S01]  /*0890*/  CS2R R54, SRZ ;  /* 0x0000000000367805 */ /* 0x000fe2000001ff00 */
[----:B------:R-:W-:Y:S01]  /*08a0*/  IMAD.MOV.U32 R8, RZ, RZ, -0x800001 ;  /* 0xff7fffffff087424 */ /* 0x000fe200078e00ff */
[----:B------:R-:W-:Y:S01]  /*08b0*/  CS2R R52, SRZ ;  /* 0x0000000000347805 */ /* 0x000fe2000001ff00 */
[----:B------:R-:W-:Y:S01]  /*08c0*/  IMAD.MOV.U32 R3, RZ, RZ, RZ ;  /* 0x000000ffff037224 */ /* 0x000fe200078e00ff */
[----:B------:R-:W-:Y:S01]  /*08d0*/  CS2R R58, SRZ ;  /* 0x00000000003a7805 */ /* 0x000fe2000001ff00 */
[----:B------:R-:W-:Y:S01]  /*08e0*/  IMAD.MOV.U32 R138, RZ, RZ, RZ ;  /* 0x000000ffff8a7224 */ /* 0x000fe200078e00ff */
[----:B------:R-:W-:-:S02]  /*08f0*/  CS2R R56, SRZ ;  /* 0x0000000000387805 */ /* 0x000fc4000001ff00 */
[----:B------:R-:W-:Y:S02]  /*0900*/  CS2R R62, SRZ ;  /* 0x00000000003e7805 */ /* 0x000fe4000001ff00 */
[----:B------:R-:W-:Y:S02]  /*0910*/  CS2R R60, SRZ ;  /* 0x00000000003c7805 */ /* 0x000fe4000001ff00 */
[----:B------:R-:W-:Y:S02]  /*0920*/  CS2R R66, SRZ ;  /* 0x0000000000427805 */ /* 0x000fe4000001ff00 */
[----:B------:R-:W-:Y:S02]  /*0930*/  CS2R R64, SRZ ;  /* 0x0000000000407805 */ /* 0x000fe4000001ff00 */
[----:B------:R-:W-:Y:S01]  /*0940*/  CS2R R70, SRZ ;  /* 0x0000000000467805 */ /* 0x000fe2000001ff00 */
[----:B0-----:R-:W-:Y:S01]  /*0950*/  ULEA UR4, UR5, UR4, 0x18 ;  /* 0x0000000405047291 */ /* 0x001fe2000f8ec0ff */
        /* <DEDUP_REMOVED lines=21> */
[----:B------:R-:W-:Y:S02]  /*0ab0*/  LOP3.LUT R9, R9, 0x78, RZ, 0xc0, !PT ;  /* 0x0000007809097812 */ /* 0x000fe400078ec0ff */
[----:B------:R-:W-:Y:S02]  /*0ac0*/  LEA R10, R10, UR4, 0x1 ;  /* 0x000000040a0a7c11 */ /* 0x000fe4000f8e08ff */
[----:B-1----:R-:W-:-:S07]  /*0ad0*/  LEA R11, R11, UR4, 0x1 ;  /* 0x000000040b0b7c11 */ /* 0x002fce000f8e08ff */
.L_x_11:
[----:B------:R-:W0:Y:S01]  /*0ae0*/  LDC R0, c[0x0][0x3a0] ;  /* 0x0000e800ff007b82 */ /* 0x000e220000000800 */
[----:B------:R-:W-:Y:S01]  /*0af0*/  BSSY.RECONVERGENT B1, `(.L_x_1) ;  /* 0x000001c000017945 */ /* 0x000fe20003800200 */
[----:B------:R-:W-:Y:S02]  /*0b00*/  IMAD.MOV.U32 R149, RZ, RZ, R6 ;  /* 0x000000ffff957224 */ /* 0x000fe400078e0006 */
[----:B------:R-:W-:Y:S02]  /*0b10*/  IMAD.MOV.U32 R147, RZ, RZ, R8 ;  /* 0x000000ffff937224 */ /* 0x000fe400078e0008 */
[----:B------:R-:W-:-:S07]  /*0b20*/  IMAD.MOV.U32 R116, RZ, RZ, R4 ;  /* 0x000000ffff747224 */ /* 0x000fce00078e0004 */
.L_x_2:
[----:B------:R-:W-:-:S05]  /*0b30*/  IMAD.IADD R13, R116, 0x1, R7 ;  /* 0x00000001740d7824 */ /* 0x000fca00078e0207 */
[----:B0-----:R-:W-:-:S13]  /*0b40*/  ISETP.GE.AND P0, PT, R13, R0, PT ;  /* 0x000000000d00720c */ /* 0x001fda0003f06270 */
[----:B------:R-:W0:Y:S01]  /*0b50*/  @!P0 LDC.64 R114, c[0x0][0x388] ;  /* 0x0000e200ff728b82 */ /* 0x000e220000000a00 */
[----:B------:R-:W-:-:S05]  /*0b60*/  @!P0 IMAD R13, R13, 0x80, R9 ;  /* 0x000000800d0d8824 */ /* 0x000fca00078e0209 */
[----:B------:R-:W-:Y:S02]  /*0b70*/  @!P0 IADD3 R13, P1, PT, R142, R13, RZ ;  /* 0x0000000d8e0d8210 */ /* 0x000fe40007f3e0ff */
[----:B------:R-:W1:Y:S03]  /*0b80*/  @!P0 LDC.64 R118, c[0x0][0x390] ;  /* 0x0000e400ff768b82 */ /* 0x000e660000000a00 */
[----:B------:R-:W-:Y:S02]  /*0b90*/  @!P0 IMAD.X R14, RZ, RZ, R2, P1 ;  /* 0x000000ffff0e8224 */ /* 0x000fe400008e0602 */
[----:B------:R-:W-:-:S03]  /*0ba0*/  @!P0 IMAD.SHL.U32 R113, R13, 0x2, RZ ;  /* 0x000000020d718824 */ /* 0x000fc600078e00ff */
[----:B------:R-:W-:Y:S02]  /*0bb0*/  @!P0 SHF.L.U64.HI R14, R13, 0x1, R14 ;  /* 0x000000010d0e8819 */ /* 0x000fe4000001020e */
[----:B0-----:R-:W-:-:S05]  /*0bc0*/  @!P0 IADD3 R12, P1, PT, R113, R114, RZ ;  /* 0x00000072710c8210 */ /* 0x001fca0007f3e0ff */
[----:B------:R-:W-:Y:S01]  /*0bd0*/  @!P0 IMAD.X R13, R14, 0x1, R115, P1 ;  /* 0x000000010e0d8824 */ /* 0x000fe200008e0673 */
[----:B-1----:R-:W-:-:S05]  /*0be0*/  @!P0 IADD3 R112, P2, PT, R113, R118, RZ ;  /* 0x0000007671708210 */ /* 0x002fca0007f5e0ff */
[----:B------:R-:W-:Y:S02]  /*0bf0*/  @!P0 IMAD.X R113, R14, 0x1, R119, P2 ;  /* 0x000000010e718824 */ /* 0x000fe400010e0677 */
[----:B------:R-:W2:Y:S04]  /*0c00*/  @!P0 LDG.E.128.CONSTANT R12, desc[UR6][R12.64] ;  /* 0x000000060c0c8981 */ /* 0x000ea8000c1e9d00 */
[----:B------:R-:W3:Y:S01]  /*0c10*/  @!P0 LDG.E.128.CONSTANT R112, desc[UR6][R112.64] ;  /* 0x0000000670708981 */ /* 0x000ee2000c1e9d00 */
[----:B------:R-:W-:Y:S01]  /*0c20*/  IMAD R117, R116, 0x88, R9 ;  /* 0x0000008874757824 */ /* 0x000fe200078e0209 */
[----:B------:R-:W-:-:S04]  /*0c30*/  LEA.HI R116, R5, R116, RZ, 0x1c ;  /* 0x0000007405747211 */ /* 0x000fc800078fe0ff */
[----:B------:R-:W-:-:S05]  /*0c40*/  LEA R117, R117, UR4, 0x1 ;  /* 0x0000000475757c11 */ /* 0x000fca000f8e08ff */
[----:B--2---:R1:W-:Y:S04]  /*0c50*/  @!P0 STS.128 [R117], R12 ;  /* 0x0000000c75008388 */ /* 0x0043e80000000c00 */
[----:B---3--:R1:W-:Y:S04]  /*0c60*/  @!P0 STS.128 [R117+0x2200], R112 ;  /* 0x0022007075008388 */ /* 0x0083e80000000c00 */
[----:B------:R1:W-:Y:S04]  /*0c70*/  @P0 STS.128 [R117], RZ ;  /* 0x000000ff75000388 */ /* 0x0003e80000000c00 */
[----:B------:R1:W-:Y:S01]  /*0c80*/  @P0 STS.128 [R117+0x2200], RZ ;  /* 0x002200ff75000388 */ /* 0x0003e20000000c00 */
[----:B------:R-:W-:-:S13]  /*0c90*/  ISETP.GE.U32.AND P0, PT, R116, 0x20, PT ;  /* 0x000000207400780c */ /* 0x000fda0003f06070 */
[----:B-1----:R-:W-:Y:S05]  /*0ca0*/  @!P0 BRA `(.L_x_2) ;  /* 0xfffffffc00a08947 */ /* 0x002fea000383ffff */
[----:B------:R-:W-:Y:S05]  /*0cb0*/  BSYNC.RECONVERGENT B1 ;  /* 0x0000000000017941 */ /* 0x000fea0003800200 */
.L_x_1:
[----:B------:R-:W-:Y:S06]  /*0cc0*/  BAR.SYNC.DEFER_BLOCKING 0x0 ;  /* 0x0000000000007b1d */ /* 0x000fec0000010000 */
[----:B------:R-:W-:Y:S01]  /*0cd0*/  BSSY.RECONVERGENT B1, `(.L_x_3) ;  /* 0x0000078000017945 */ /* 0x000fe20003800200 */
[----:B------:R-:W-:Y:S04]  /*0ce0*/  LDS R116, [R10] ;  /* 0x000000000a747984 */ /* 0x000fe80000000800 */
[----:B------:R-:W0:Y:S04]  /*0cf0*/  LDS R117, [R10+0x10] ;  /* 0x000010000a757984 */ /* 0x000e280000000800 */
[----:B------:R-:W-:Y:S04]  /*0d00*/  LDS R112, [R10+0x20] ;  /* 0x000020000a707984 */ /* 0x000fe80000000800 */
[----:B------:R-:W-:Y:S04]  /*0d10*/  LDS R113, [R10+0x30] ;  /* 0x000030000a717984 */ /* 0x000fe80000000800 */
[----:B------:R-:W-:Y:S04]  /*0d20*/  LDS R120, [R10+0x880] ;  /* 0x000880000a787984 */ /* 0x000fe80000000800 */
[----:B------:R-:W1:Y:S04]  /*0d30*/  LDS R121, [R10+0x890] ;  /* 0x000890000a797984 */ /* 0x000e680000000800 */
[----:B------:R-:W-:Y:S04]  /*0d40*/  LDS R14, [R10+0x40] ;  /* 0x000040000a0e7984 */ /* 0x000fe80000000800 */
[----:B------:R-:W-:Y:S04]  /*0d50*/  LDS R15, [R10+0x50] ;  /* 0x000050000a0f7984 */ /* 0x000fe80000000800 */
[----:B------:R-:W-:Y:S04]  /*0d60*/  LDS R12, [R10+0x8a0] ;  /* 0x0008a0000a0c7984 */ /* 0x000fe80000000800 */
[----:B------:R-:W2:Y:S04]  /*0d70*/  LDS R13, [R10+0x8b0] ;  /* 0x0008b0000a0d7984 */ /* 0x000ea80000000800 */
[----:B------:R-:W-:Y:S01]  /*0d80*/  LDS R124, [R10+0x1100] ;  /* 0x001100000a7c7984 */ /* 0x000fe20000000800 */
[C---:B0----5:R-:W-:Y:S03]  /*0d90*/  HMMA.16816.F32 R116, R16.reuse, R116, RZ ;  /* 0x000000741074723c */ /* 0x061fe600000018ff */
[----:B------:R-:W0:Y:S04]  /*0da0*/  LDS R125, [R10+0x1110] ;  /* 0x001110000a7d7984 */ /* 0x000e280000000800 */
[----:B------:R-:W-:Y:S04]  /*0db0*/  LDS R134, [R10+0x60] ;  /* 0x000060000a867984 */ /* 0x000fe80000000800 */
[----:B------:R-:W3:Y:S04]  /*0dc0*/  LDS R135, [R10+0x70] ;  /* 0x000070000a877984 */ /* 0x000ee80000000800 */
[----:B------:R-:W-:Y:S01]  /*0dd0*/  LDS R132, [R10+0x1120] ;  /* 0x001120000a847984 */ /* 0x000fe20000000800 */
[----:B-1----:R-:W-:Y:S03]  /*0de0*/  HMMA.16816.F32 R120, R16, R120, RZ ;  /* 0x000000781078723c */ /* 0x002fe600000018ff */
[----:B------:R-:W-:Y:S04]  /*0df0*/  LDS R133, [R10+0x1130] ;  /* 0x001130000a857984 */ /* 0x000fe80000000800 */
[----:B------:R-:W-:Y:S01]  /*0e00*/  LDS R128, [R10+0x19a0] ;  /* 0x0019a0000a807984 */ /* 0x000fe20000000800 */
[C---:B------:R-:W-:Y:S03]  /*0e10*/  HMMA.16816.F32 R116, R20.reuse, R112, R116 ;  /* 0x000000701474723c */ /* 0x040fe60000001874 */
[----:B------:R-:W-:Y:S04]  /*0e20*/  LDS R112, [R10+0x1980] ;  /* 0x001980000a707984 */ /* 0x000fe80000000800 */
[----:B------:R-:W1:Y:S04]  /*0e30*/  LDS R113, [R10+0x1990] ;  /* 0x001990000a717984 */ /* 0x000e680000000800 */
[----:B------:R-:W-:Y:S01]  /*0e40*/  LDS R129, [R10+0x19b0] ;  /* 0x0019b0000a817984 */ /* 0x000fe20000000800 */
[----:B--2---:R-:W-:Y:S03]  /*0e50*/  HMMA.16816.F32 R120, R20, R12, R120 ;  /* 0x0000000c1478723c */ /* 0x004fe60000001878 */
[----:B------:R-:W-:Y:S04]  /*0e60*/  LDS R12, [R10+0x1140] ;  /* 0x001140000a0c7984 */ /* 0x000fe80000000800 */
[----:B------:R-:W-:Y:S01]  /*0e70*/  LDS R13, [R10+0x1150] ;  /* 0x001150000a0d7984 */ /* 0x000fe20000000800 */
[----:B------:R-:W-:Y:S03]  /*0e80*/  HMMA.16816.F32 R116, R24, R14, R116 ;  /* 0x0000000e1874723c */ /* 0x000fe60000001874 */
[----:B------:R-:W-:Y:S04]  /*0e90*/  LDS R14, [R10+0x8c0] ;  /* 0x0008c0000a0e7984 */ /* 0x000fe80000000800 */
[----:B------:R-:W2:Y:S01]  /*0ea0*/  LDS R15, [R10+0x8d0] ;  /* 0x0008d0000a0f7984 */ /* 0x000ea20000000800 */
[----:B0-----:R-:W-:Y:S03]  /*0eb0*/  HMMA.16816.F32 R124, R16, R124, RZ ;  /* 0x0000007c107c723c */ /* 0x001fe600000018ff */
[----:B------:R-:W-:Y:S04]  /*0ec0*/  LDS R130, [R10+0x19c0] ;  /* 0x0019c0000a827984 */ /* 0x000fe80000000800 */
[----:B------:R-:W-:Y:S04]  /*0ed0*/  LDS R131, [R10+0x19d0] ;  /* 0x0019d0000a837984 */ /* 0x000fe80000000800 */
[----:B------:R-:W-:Y:S01]  /*0ee0*/  LDS R136, [R10+0x940] ;  /* 0x000940000a887984 */ /* 0x000fe20000000800 */
[----:B---3--:R-:W-:Y:S03]  /*0ef0*/  HMMA.16816.F32 R116, R28, R134, R116 ;  /* 0x000000861c74723c */ /* 0x008fe60000001874 */
[----:B------:R-:W-:Y:S04]  /*0f00*/  LDS R134, [R10+0x8e0] ;  /* 0x0008e0000a867984 */ /* 0x000fe80000000800 */
[----:B------:R-:W0:Y:S01]  /*0f10*/  LDS R135, [R10+0x8f0] ;  /* 0x0008f0000a877984 */ /* 0x000e220000000800 */
[----:B-1----:R-:W-:Y:S03]  /*0f20*/  HMMA.16816.F32 R112, R16, R112, RZ ;  /* 0x000000701070723c */ /* 0x002fe600000018ff */
[----:B------:R-:W-:Y:S05]  /*0f30*/  LDS R137, [R10+0x950] ;  /* 0x000950000a897984 */ /* 0x000fea0000000800 */
[----:B------:R-:W-:Y:S01]  /*0f40*/  HMMA.16816.F32 R124, R20, R132, R124 ;  /* 0x00000084147c723c */ /* 0x000fe2000000187c */
[----:B------:R-:W-:Y:S04]  /*0f50*/  LDS R132, [R10+0x1160] ;  /* 0x001160000a847984 */ /* 0x000fe80000000800 */
[----:B------:R-:W1:Y:S03]  /*0f60*/  LDS R133, [R10+0x1170] ;  /* 0x001170000a857984 */ /* 0x000e660000000800 */
[----:B--2---:R-:W-:Y:S01]  /*0f70*/  HMMA.16816.F32 R120, R24, R14, R120 ;  /* 0x0000000e1878723c */ /* 0x004fe20000001878 */
[----:B------:R-:W-:Y:S04]  /*0f80*/  LDS R14, [R10+0x80] ;  /* 0x000080000a0e7984 */ /* 0x000fe80000000800 */
[----:B------:R-:W2:Y:S03]  /*0f90*/  LDS R15, [R10+0x90] ;  /* 0x000090000a0f7984 */ /* 0x000ea60000000800 */
[----:B------:R-:W-:Y:S01]  /*0fa0*/  HMMA.16816.F32 R112, R20, R128, R112 ;  /* 0x000000801470723c */ /* 0x000fe20000001870 */
[----:B------:R-:W-:Y:S04]  /*0fb0*/  LDS R128, [R10+0x19e0] ;  /* 0x0019e0000a807984 */ /* 0x000fe80000000800 */
[----:B------:R-:W3:Y:S03]  /*0fc0*/  LDS R129, [R10+0x19f0] ;  /* 0x0019f0000a817984 */ /* 0x000ee60000000800 */
[----:B------:R-:W-:Y:S01]  /*0fd0*/  HMMA.16816.F32 R124, R24, R12, R124 ;  /* 0x0000000c187c723c */ /* 0x000fe2000000187c */
[----:B------:R-:W-:Y:S04]  /*0fe0*/  LDS R12, [R10+0x900] ;  /* 0x000900000a0c7984 */ /* 0x000fe80000000800 */
[----:B------:R-:W4:Y:S03]  /*0ff0*/  LDS R13, [R10+0x910] ;  /* 0x000910000a0d7984 */ /* 0x000f260000000800 */
[----:B0-----:R-:W-:Y:S01]  /*1000*/  HMMA.16816.F32 R120, R28, R134, R120 ;  /* 0x000000861c78723c */ /* 0x001fe20000001878 */
[----:B------:R-:W-:Y:S04]  /*1010*/  LDS R134, [R10+0x1a00] ;  /* 0x001a00000a867984 */ /* 0x000fe80000000800 */
[----:B------:R-:W0:Y:S03]  /*1020*/  LDS R135, [R10+0x1a10] ;  /* 0x001a10000a877984 */ /* 0x000e260000000800 */
[----:B------:R-:W-:Y:S01]  /*1030*/  HMMA.16816.F32 R112, R24, R130, R112 ;  /* 0x000000821870723c */ /* 0x000fe20000001870 */
[----:B------:R-:W-:Y:S04]  /*1040*/  LDS R130, [R10+0x1180] ;  /* 0x001180000a827984 */ /* 0x000fe80000000800 */
[----:B------:R-:W0:Y:S03]  /*1050*/  LDS R131, [R10+0x1190] ;  /* 0x001190000a837984 */ /* 0x000e260000000800 */
[----:B-1----:R-:W-:Y:S01]  /*1060*/  HMMA.16816.F32 R124, R28, R132, R124 ;  /* 0x000000841c7c723c */ /* 0x002fe2000000187c */
[----:B------:R-:W-:Y:S04]  /*1070*/  LDS R132, [R10+0xa0] ;  /* 0x0000a0000a847984 */ /* 0x000fe80000000800 */
[----:B------:R-:W1:Y:S03]  /*1080*/  LDS R133, [R10+0xb0] ;  /* 0x0000b0000a857984 */ /* 0x000e660000000800 */
[----:B--2---:R-:W-:Y:S01]  /*1090*/  HMMA.16816.F32 R116, R32, R14, R116 ;  /* 0x0000000e2074723c */ /* 0x004fe20000001874 */
[----:B------:R-:W-:Y:S04]  /*10a0*/  LDS R14, [R10+0x11a0] ;  /* 0x0011a0000a0e7984 */ /* 0x000fe80000000800 */
[----:B------:R-:W-:Y:S03]  /*10b0*/  LDS R15, [R10+0x11b0] ;  /* 0x0011b0000a0f7984 */ /* 0x000fe60000000800 */
[----:B---3--:R-:W-:Y:S01]  /*10c0*/  HMMA.16816.F32 R112, R28, R128, R112 ;  /* 0x000000801c70723c */ /* 0x008fe20000001870 */
[----:B------:R-:W-:Y:S04]  /*10d0*/  LDS R128, [R10+0x920] ;  /* 0x000920000a807984 */ /* 0x000fe80000000800 */
[----:B------:R-:W2:Y:S03]  /*10e0*/  LDS R129, [R10+0x930] ;  /* 0x000930000a817984 */ /* 0x000ea60000000800 */
[C---:B----4-:R-:W-:Y:S01]  /*10f0*/  HMMA.16816.F32 R120, R32.reuse, R12, R120 ;  /* 0x0000000c2078723c */ /* 0x050fe20000001878 */
[----:B------:R-:W-:Y:S04]  /*1100*/  LDS R12, [R10+0x1a20] ;  /* 0x001a20000a0c7984 */ /* 0x000fe80000000800 */
[----:B------:R-:W3:Y:S07]  /*1110*/  LDS R13, [R10+0x1a30] ;  /* 0x001a30000a0d7984 */ /* 0x000eee0000000800 */
[C---:B0-----:R-:W-:Y:S01]  /*1120*/  HMMA.16816.F32 R112, R32.reuse, R134, R112 ;  /* 0x000000862070723c */ /* 0x041fe20000001870 */
[----:B------:R-:W-:Y:S04]  /*1130*/  LDS R134, [R10+0x11c0] ;  /* 0x0011c0000a867984 */ /* 0x000fe80000000800 */
[----:B------:R-:W-:Y:S03]  /*1140*/  LDS R135, [R10+0x11d0] ;  /* 0x0011d0000a877984 */ /* 0x000fe60000000800 */
[----:B------:R-:W-:Y:S01]  /*1150*/  HMMA.16816.F32 R124, R32, R130, R124 ;  /* 0x00000082207c723c */ /* 0x000fe2000000187c */
[----:B------:R-:W-:Y:S04]  /*1160*/  LDS R130, [R10+0xc0] ;  /* 0x0000c0000a827984 */ /* 0x000fe80000000800 */
[----:B------:R-:W0:Y:S03]  /*1170*/  LDS R131, [R10+0xd0] ;  /* 0x0000d0000a837984 */ /* 0x000e260000000800 */
[C---:B-1----:R-:W-:Y:S01]  /*1180*/  HMMA.16816.F32 R116, R36.reuse, R132, R116 ;  /* 0x000000842474723c */ /* 0x042fe20000001874 */
[----:B------:R-:W-:Y:S04]  /*1190*/  LDS R132, [R10+0x1a40] ;  /* 0x001a40000a847984 */ /* 0x000fe80000000800 */
[----:B------:R-:W1:Y:S03]  /*11a0*/  LDS R133, [R10+0x1a50] ;  /* 0x001a50000a857984 */ /* 0x000e660000000800 */
[C---:B--2---:R-:W-:Y:S01]  /*11b0*/  HMMA.16816.F32 R120, R36.reuse, R128, R120 ;  /* 0x000000802478723c */ /* 0x044fe20000001878 */
[----:B------:R-:W-:Y:S04]  /*11c0*/  LDS R128, [R10+0xe0] ;  /* 0x0000e0000a807984 */ /* 0x000fe80000000800 */
[----:B------:R-:W-:Y:S03]  /*11d0*/  LDS R129, [R10+0xf0] ;  /* 0x0000f0000a817984 */ /* 0x000fe60000000800 */
[C---:B------:R-:W-:Y:S01]  /*11e0*/  HMMA.16816.F32 R124, R36.reuse, R14, R124 ;  /* 0x0000000e247c723c */ /* 0x040fe2000000187c */
[----:B------:R-:W-:Y:S04]  /*11f0*/  LDS R14, [R10+0x960] ;  /* 0x000960000a0e7984 */ /* 0x000fe80000000800 */
[----:B------:R-:W2:Y:S03]  /*1200*/  LDS R15, [R10+0x970] ;  /* 0x000970000a0f7984 */ /* 0x000ea60000000800 */
[----:B---3--:R-:W-:Y:S01]  /*1210*/  HMMA.16816.F32 R112, R36, R12, R112 ;  /* 0x0000000c2470723c */ /* 0x008fe20000001870 */
[----:B------:R-:W-:Y:S04]  /*1220*/  LDS R12, [R10+0x11e0] ;  /* 0x0011e0000a0c7984 */ /* 0x000fe80000000800 */
[----:B------:R-:W3:Y:S03]  /*1230*/  LDS R13, [R10+0x11f0] ;  /* 0x0011f0000a0d7984 */ /* 0x000ee60000000800 */
[C---:B------:R-:W-:Y:S08]  /*1240*/  HMMA.16816.F32 R120, R40.reuse, R136, R120 ;  /* 0x000000882878723c */ /* 0x040ff00000001878 */
[C---:B0-----:R-:W-:Y:S01]  /*1250*/  HMMA.16816.F32 R116, R40.reuse, R130, R116 ;  /* 0x000000822874723c */ /* 0x041fe20000001874 */
[----:B------:R-:W-:Y:S04]  /*1260*/  LDS R130, [R10+0x1a60] ;  /* 0x001a60000a827984 */ /* 0x000fe80000000800 */
[----:B------:R-:W0:Y:S03]  /*1270*/  LDS R131, [R10+0x1a70] ;  /* 0x001a70000a837984 */ /* 0x000e260000000800 */
[C---:B------:R-:W-:Y:S08]  /*1280*/  HMMA.16816.F32 R124, R40.reuse, R134, R124 ;  /* 0x00000086287c723c */ /* 0x040ff0000000187c */
[----:B-1----:R-:W-:Y:S08]  /*1290*/  HMMA.16816.F32 R112, R40, R132, R112 ;  /* 0x000000842870723c */ /* 0x002ff00000001870 */
[----:B--2---:R-:W-:Y:S01]  /*12a0*/  HMMA.16816.F32 R120, R44, R14, R120 ;  /* 0x0000000e2c78723c */ /* 0x004fe20000001878 */
[----:B------:R-:W-:-:S04]  /*12b0*/  IMAD.IADD R15, R141, 0x1, R7 ;  /* 0x000000018d0f7824 */ /* 0x000fc800078e0207 */
[C---:B------:R-:W-:Y:S01]  /*12c0*/  VIADD R133, R15.reuse, 0x10 ;  /* 0x000000100f857836 */ /* 0x040fe20000000000 */
[CC--:B------:R-:W-:Y:S02]  /*12d0*/  ISETP.GE.AND P0, PT, R15.reuse, R0.reuse, PT ;  /* 0x000000000f00720c */ /* 0x0c0fe40003f06270 */
[----:B------:R-:W-:Y:S01]  /*12e0*/  HMMA.16816.F32 R116, R44, R128, R116 ;  /* 0x000000802c74723c */ /* 0x000fe20000001874 */
[----:B------:R-:W-:Y:S01]  /*12f0*/  VIADD R129, R15, 0x8 ;  /* 0x000000080f817836 */ /* 0x000fe20000000000 */
[----:B------:R-:W-:Y:S01]  /*1300*/  ISETP.GE.AND P2, PT, R133, R0, PT ;  /* 0x000000008500720c */ /* 0x000fe20003f46270 */
[----:B------:R-:W-:-:S03]  /*1310*/  IMAD.MOV.U32 R128, RZ, RZ, -0x39e3c000 ;  /* 0xc61c4000ff807424 */ /* 0x000fc600078e00ff */
[----:B------:R-:W-:Y:S01]  /*1320*/  ISETP.GE.AND P1, PT, R129, R0, PT ;  /* 0x000000008100720c */ /* 0x000fe20003f26270 */
[----:B------:R-:W-:Y:S01]  /*1330*/  IMAD.MOV.U32 R129, RZ, RZ, -0x39e3c000 ;  /* 0xc61c4000ff817424 */ /* 0x000fe200078e00ff */
[----:B---3--:R-:W-:Y:S01]  /*1340*/  HMMA.16816.F32 R124, R44, R12, R124 ;  /* 0x0000000c2c7c723c */ /* 0x008fe2000000187c */
[----:B------:R-:W-:Y:S02]  /*1350*/  VIADD R13, R15, 0x18 ;  /* 0x000000180f0d7836 */ /* 0x000fe40000000000 */
[----:B------:R-:W-:-:S03]  /*1360*/  IMAD.MOV.U32 R12, RZ, RZ, -0x39e3c000 ;  /* 0xc61c4000ff0c7424 */ /* 0x000fc600078e00ff */
[----:B------:R-:W-:Y:S01]  /*1370*/  ISETP.GE.AND P3, PT, R13, R0, PT ;  /* 0x000000000d00720c */ /* 0x000fe20003f66270 */
[----:B------:R-:W-:Y:S01]  /*1380*/  IMAD.MOV.U32 R13, RZ, RZ, -0x39e3c000 ;  /* 0xc61c4000ff0d7424 */ /* 0x000fe200078e00ff */
[----:B0-----:R-:W-:Y:S01]  /*1390*/  HMMA.16816.F32 R112, R44, R130, R112 ;  /* 0x000000822c70723c */ /* 0x001fe20000001870 */
[----:B------:R-:W-:-:S04]  /*13a0*/  NOP ;  /* 0x0000000000007918 */ /* 0x000fc80000000000 */
[----:B------:R-:W-:-:S15]  /*13b0*/  @P0 BRA `(.L_x_4) ;  /* 0x0000000000240947 */ /* 0x000fde0003800000 */
[----:B------:R-:W0:Y:S01]  /*13c0*/  LDCU UR5, c[0x0][0x3a4] ;  /* 0x00007480ff0577ac */ /* 0x000e220008000800 */
[----:B------:R-:W-:-:S05]  /*13d0*/  VIADD R13, R15, 0x1 ;  /* 0x000000010f0d7836 */ /* 0x000fca0000000000 */
[----:B------:R-:W-:Y:S01]  /*13e0*/  ISETP.GE.AND P0, PT, R13, R0, PT ;  /* 0x000000000d00720c */ /* 0x000fe20003f06270 */
[----:B0-----:R-:W-:Y:S01]  /*13f0*/  FMUL R119, R119, UR5 ;  /* 0x0000000577777c20 */ /* 0x001fe20008400000 */
[----:B------:R-:W-:Y:S01]  /*1400*/  FMUL R117, R117, UR5 ;  /* 0x0000000575757c20 */ /* 0x000fe20008400000 */
[----:B------:R-:W-:Y:S01]  /*1410*/  FMUL R129, R118, UR5 ;  /* 0x0000000576817c20 */ /* 0x000fe20008400000 */
[----:B------:R-:W-:Y:S02]  /*1420*/  FMUL R13, R116, UR5 ;  /* 0x00000005740d7c20 */ /* 0x000fe40008400000 */
[----:B------:R-:W-:Y:S02]  /*1430*/  FSEL R128, R119, -10000, !P0 ;  /* 0xc61c400077807808 */ /* 0x000fe40004000000 */
[----:B------:R-:W-:-:S07]  /*1440*/  FSEL R12, R117, -10000, !P0 ;  /* 0xc61c4000750c7808 */ /* 0x000fce0004000000 */
.L_x_4:
[----:B------:R-:W-:Y:S05]  /*1450*/  BSYNC.RECONVERGENT B1 ;  /* 0x0000000000017941 */ /* 0x000fea0003800200 */
.L_x_3:
[----:B------:R-:W-:Y:S01]  /*1460*/  BSSY.RECONVERGENT B1, `(.L_x_5) ;  /* 0x000000f000017945 */ /* 0x000fe20003800200 */
[----:B------:R-:W-:Y:S02]  /*1470*/  IMAD.MOV.U32 R117, RZ, RZ, -0x39e3c000 ;  /* 0xc61c4000ff757424 */ /* 0x000fe400078e00ff */
[----:B------:R-:W-:Y:S02]  /*1480*/  IMAD.MOV.U32 R130, RZ, RZ, -0x39e3c000 ;  /* 0xc61c4000ff827424 */ /* 0x000fe400078e00ff */
[----:B------:R-:W-:Y:S02]  /*1490*/  IMAD.MOV.U32 R119, RZ, RZ, -0x39e3c000 ;  /* 0xc61c4000ff777424 */ /* 0x000fe400078e00ff */
[----:B------:R-:W-:Y:S01]  /*14a0*/  IMAD.MOV.U32 R116, RZ, RZ, -0x39e3c000 ;  /* 0xc61c4000ff747424 */ /* 0x000fe200078e00ff */
[----:B------:R-:W-:Y:S06]  /*14b0*/  @P1 BRA `(.L_x_6) ;  /* 0x0000000000241947 */ /* 0x000fec0003800000 */
        /* <DEDUP_REMOVED lines=9> */
.L_x_6:
[----:B------:R-:W-:Y:S05]  /*1550*/  BSYNC.RECONVERGENT B1 ;  /* 0x0000000000017941 */ /* 0x000fea0003800200 */
.L_x_5:
[----:B------:R-:W-:Y:S01]  /*1560*/  BSSY.RECONVERGENT B1, `(.L_x_7) ;  /* 0x0000010000017945 */ /* 0x000fe20003800200 */
[----:B------:R-:W-:Y:S02]  /*1570*/  IMAD.MOV.U32 R118, RZ, RZ, -0x39e3c000 ;  /* 0xc61c4000ff767424 */ /* 0x000fe400078e00ff */
        /* <DEDUP_REMOVED lines=14> */
.L_x_8:
[----:B------:R-:W-:Y:S05]  /*1660*/  BSYNC.RECONVERGENT B1 ;  /* 0x0000000000017941 */ /* 0x000fea0003800200 */
.L_x_7:
[----:B------:R-:W-:Y:S01]  /*1670*/  BSSY.RECONVERGENT B1, `(.L_x_9) ;  /* 0x000000e000017945 */ /* 0x000fe20003800200 */
        /* <DEDUP_REMOVED lines=13> */
.L_x_10:
[----:B------:R-:W-:Y:S05]  /*1750*/  BSYNC.RECONVERGENT B1 ;  /* 0x0000000000017941 */ /* 0x000fea0003800200 */
.L_x_9:
[----:B------:R-:W-:Y:S01]  /*1760*/  FMNMX3 R15, R13, -3.40282346638528859812e+38, R12, !PT ;  /* 0xff7fffff0d0f7876 */ /* 0x000fe2000780000c */
[----:B------:R-:W-:Y:S01]  /*1770*/  LDS.U16 R146, [R11+0x2a80] ;  /* 0x002a80000b927984 */ /* 0x000fe20000000400 */
[----:B------:R-:W-:Y:S01]  /*1780*/  FMNMX3 R112, R129, -3.40282346638528859812e+38, R128, !PT ;  /* 0xff7fffff81707876 */ /* 0x000fe20007800080 */
[----:B------:R-:W-:Y:S01]  /*1790*/  VIADD R7, R7, 0x20 ;  /* 0x0000002007077836 */ /* 0x000fe20000000000 */
[----:B------:R-:W-:Y:S01]  /*17a0*/  FMNMX3 R15, R116, R119, R15, !PT ;  /* 0x00000077740f7276 */ /* 0x000fe2000780000f */
[----:B------:R-:W-:Y:S01]  /*17b0*/  LDS.U16 R155, [R11+0x2220] ;  /* 0x002220000b9b7984 */ /* 0x000fe20000000400 */
[----:B------:R-:W-:Y:S02]  /*17c0*/  FMNMX3 R112, R130, R117, R112, !PT ;  /* 0x0000007582707276 */ /* 0x000fe40007800070 */
[----:B------:R-:W-:Y:S01]  /*17d0*/  FMNMX3 R15, R14, R123, R15, !PT ;  /* 0x0000007b0e0f7276 */ /* 0x000fe2000780000f */
[----:B------:R-:W-:Y:S01]  /*17e0*/  LDS.U16 R152, [R11+0x2330] ;  /* 0x002330000b987984 */ /* 0x000fe20000000400 */
[----:B------:R-:W-:-:S02]  /*17f0*/  FMNMX3 R112, R137, R118, R112, !PT ;  /* 0x0000007689707276 */ /* 0x000fc40007800070 */
[----:B------:R-:W-:Y:S01]  /*1800*/  FMNMX3 R15, R122, R127, R15, !PT ;  /* 0x0000007f7a0f7276 */ /* 0x000fe2000780000f */
[----:B------:R-:W-:Y:S01]  /*1810*/  LDS.U16 R159, [R11+0x3300] ;  /* 0x003300000b9f7984 */ /* 0x000fe20000000400 */
[----:B------:R-:W-:Y:S02]  /*1820*/  FMNMX3 R112, R124, R135, R112, !PT ;  /* 0x000000877c707276 */ /* 0x000fe40007800070 */
[----:B------:R-:W-:Y:S01]  /*1830*/  FSETP.GT.AND P6, PT, R8, -1.70141173319264429906e+38, PT ;  /* 0xfeffffff0800780b */ /* 0x000fe20003fc4000 */
[----:B------:R-:W0:Y:S01]  /*1840*/  SHFL.BFLY PT, R114, R15, 0x1, 0x1f ;  /* 0x0c201f000f727f89 */ /* 0x000e2200000e0000 */
[----:B------:R-:W-:Y:S02]  /*1850*/  FSETP.GT.AND P5, PT, R149, -1.70141173319264429906e+38, PT ;  /* 0xfeffffff9500780b */ /* 0x000fe40003fa4000 */
[----:B------:R-:W-:Y:S01]  /*1860*/  PLOP3.LUT P1, PT, PT, PT, PT, 0x80, 0x8 ;  /* 0x000000000008781c */ /* 0x000fe20003f2f070 */
[----:B------:R-:W1:Y:S04]  /*1870*/  SHFL.BFLY PT, R115, R112, 0x1, 0x1f ;  /* 0x0c201f0070737f89 */ /* 0x000e6800000e0000 */
[----:B------:R-:W-:Y:S04]  /*1880*/  LDS.U16 R156, [R11+0x3b80] ;  /* 0x003b80000b9c7984 */ /* 0x000fe80000000400 */
[----:B------:R-:W-:Y:S04]  /*1890*/  LDS.U16 R153, [R11+0x3310] ;  /* 0x003310000b997984 */ /* 0x000fe80000000400 */
[----:B------:R-:W-:Y:S04]  /*18a0*/  LDS.U16 R148, [R11+0x3420] ;  /* 0x003420000b947984 */ /* 0x000fe80000000400 */
[----:B------:R-:W-:Y:S01]  /*18b0*/  LDS.U16 R157, [R11+0x2230] ;  /* 0x002230000b9d7984 */ /* 0x000fe20000000400 */
[----:B0-----:R-:W-:-:S03]  /*18c0*/  FMNMX R113, R15, R114, !PT ;  /* 0x000000720f717209 */ /* 0x001fc60007800000 */
[----:B------:R-:W-:Y:S01]  /*18d0*/  LDS.U16 R154, [R11+0x2340] ;  /* 0x002340000b9a7984 */ /* 0x000fe20000000400 */
[----:B-1----:R-:W-:-:S03]  /*18e0*/  FMNMX R115, R112, R115, !PT ;  /* 0x0000007370737209 */ /* 0x002fc60007800000 */
[----:B------:R-:W0:Y:S04]  /*18f0*/  SHFL.BFLY PT, R114, R113, 0x2, 0x1f ;  /* 0x0c401f0071727f89 */ /* 0x000e2800000e0000 */
[----:B------:R-:W1:Y:S04]  /*1900*/  SHFL.BFLY PT, R120, R115, 0x2, 0x1f ;  /* 0x0c401f0073787f89 */ /* 0x000e6800000e0000 */
[----:B------:R-:W-:Y:S04]  /*1910*/  LDS.U16 R165, [R11+0x2250] ;  /* 0x002250000ba57984 */ /* 0x000fe80000000400 */
[----:B------:R-:W-:Y:S04]  /*1920*/  LDS.U16 R162, [R11+0x2360] ;  /* 0x002360000ba27984 */ /* 0x000fe80000000400 */
[----:B------:R-:W-:Y:S04]  /*1930*/  LDS.U16 R163, [R11+0x2ad0] ;  /* 0x002ad0000ba37984 */ /* 0x000fe80000000400 */
[----:B------:R-:W-:Y:S01]  /*1940*/  LDS.U16 R160, [R11+0x2be0] ;  /* 0x002be0000ba07984 */ /* 0x000fe20000000400 */
[----:B0-----:R-:W-:-:S03]  /*1950*/  FMNMX3 R8, R113, R114, R8, !PT ;  /* 0x0000007271087276 */ /* 0x001fc60007800008 */
[----:B------:R-:W-:Y:S01]  /*1960*/  LDS.U16 R161, [R11+0x3330] ;  /* 0x003330000ba17984 */ /* 0x000fe20000000400 */
[----:B-1----:R-:W-:Y:S01]  /*1970*/  FMNMX3 R6, R115, R120, R6, !PT ;  /* 0x0000007873067276 */ /* 0x002fe20007800006 */
[C---:B------:R-:W-:Y:S01]  /*1980*/  @P6 FADD R15, -R8.reuse, R147 ;  /* 0x00000093080f6221 */ /* 0x040fe20000000100 */
[C---:B------:R-:W-:Y:S01]  /*1990*/  FADD R12, -R8.reuse, R12 ;  /* 0x0000000c080c7221 */ /* 0x040fe20000000100 */
[C---:B------:R-:W-:Y:S01]  /*19a0*/  FADD R13, -R8.reuse, R13 ;  /* 0x0000000d080d7221 */ /* 0x040fe20000000100 */
[----:B------:R-:W-:Y:S01]  /*19b0*/  FADD R119, -R8, R119 ;  /* 0x0000007708777221 */ /* 0x000fe20000000100 */
[C---:B------:R-:W-:Y:S01]  /*19c0*/  @P5 FADD R112, -R6.reuse, R149 ;  /* 0x0000009506705221 */ /* 0x040fe20000000100 */
[----:B------:R-:W-:Y:S01]  /*19d0*/  @P6 FMUL R15, R15, 1.4426950216293334961 ;  /* 0x3fb8aa3b0f0f6820 */ /* 0x000fe20000400000 */
[C---:B------:R-:W-:Y:S01]  /*19e0*/  FADD R129, -R6.reuse, R129 ;  /* 0x0000008106817221 */ /* 0x040fe20000000100 */
[----:B------:R-:W-:Y:S01]  /*19f0*/  FADD R128, -R6, R128 ;  /* 0x0000008006807221 */ /* 0x000fe20000000100 */
[----:B------:R-:W-:Y:S01]  /*1a00*/  @P5 FMUL R112, R112, 1.4426950216293334961 ;  /* 0x3fb8aa3b70705820 */ /* 0x000fe20000400000 */
[----:B------:R-:W-:Y:S01]  /*1a10*/  FMUL R12, R12, 1.4426950216293334961 ;  /* 0x3fb8aa3b0c0c7820 */ /* 0x000fe20000400000 */
[----:B------:R-:W-:Y:S01]  /*1a20*/  @P6 FSETP.GEU.AND P0, PT, R15, -126, PT ;  /* 0xc2fc00000f00680b */ /* 0x000fe20003f0e000 */
[----:B------:R-:W-:Y:S01]  /*1a30*/  FMUL R129, R129, 1.4426950216293334961 ;  /* 0x3fb8aa3b81817820 */ /* 0x000fe20000400000 */
[----:B------:R-:W-:Y:S01]  /*1a40*/  FMUL R128, R128, 1.4426950216293334961 ;  /* 0x3fb8aa3b80807820 */ /* 0x000fe20000400000 */
[----:B------:R-:W-:Y:S01]  /*1a50*/  @P5 FSETP.GEU.AND P2, PT, R112, -126, PT ;  /* 0xc2fc00007000580b */ /* 0x000fe20003f4e000 */
[C---:B------:R-:W-:Y:S01]  /*1a60*/  FADD R113, -R6.reuse, R117 ;  /* 0x0000007506717221 */ /* 0x040fe20000000100 */
[----:B------:R-:W-:Y:S01]  /*1a70*/  @P6 PLOP3.LUT P1, PT, P0, PT, PT, 0x80, 0x8 ;  /* 0x000000000008681c */ /* 0x000fe2000072f070 */
[----:B------:R-:W-:Y:S01]  /*1a80*/  IMAD.MOV.U32 R117, RZ, RZ, RZ ;  /* 0x000000ffff757224 */ /* 0x000fe200078e00ff */
[----:B------:R-:W-:Y:S01]  /*1a90*/  PLOP3.LUT P0, PT, PT, PT, PT, 0x80, 0x8 ;  /* 0x000000000008781c */ /* 0x000fe20003f0f070 */
[----:B------:R-:W-:Y:S01]  /*1aa0*/  FADD R130, -R6, R130 ;  /* 0x0000008206827221 */ /* 0x000fe20000000100 */
[----:B------:R-:W-:Y:S01]  /*1ab0*/  @P5 PLOP3.LUT P0, PT, P2, PT, PT, 0x80, 0x8 ;  /* 0x000000000008581c */ /* 0x000fe2000170f070 */
[----:B------:R-:W-:Y:S01]  /*1ac0*/  FMUL R113, R113, 1.4426950216293334961 ;  /* 0x3fb8aa3b71717820 */ /* 0x000fe20000400000 */
[----:B------:R-:W-:Y:S01]  /*1ad0*/  FSETP.GEU.AND P4, PT, R129, -126, PT ;  /* 0xc2fc00008100780b */ /* 0x000fe20003f8e000 */
[----:B------:R-:W-:Y:S01]  /*1ae0*/  FMUL R130, R130, 1.4426950216293334961 ;  /* 0x3fb8aa3b82827820 */ /* 0x000fe20000400000 */
[----:B------:R-:W-:Y:S01]  /*1af0*/  FSETP.GEU.AND P3, PT, R128, -126, PT ;  /* 0xc2fc00008000780b */ /* 0x000fe20003f6e000 */
[----:B------:R-:W-:Y:S01]  /*1b00*/  FMUL R13, R13, 1.4426950216293334961 ;  /* 0x3fb8aa3b0d0d7820 */ /* 0x000fe20000400000 */
[----:B------:R-:W-:Y:S01]  /*1b10*/  LDS.U16 R114, [R11+0x2200] ;  /* 0x002200000b727984 */ /* 0x000fe20000000400 */
[----:B------:R-:W-:Y:S01]  /*1b20*/  FADD R136, -R6, R135 ;  /* 0x0000008706887221 */ /* 0x000fe20000000100 */
[----:B------:R-:W-:Y:S01]  /*1b30*/  FSETP.GEU.AND P2, PT, R130, -126, PT ;  /* 0xc2fc00008200780b */ /* 0x000fe20003f4e000 */
[----:B------:R-:W-:Y:S01]  /*1b40*/  @!P1 FMUL R15, R15, 0.5 ;  /* 0x3f0000000f0f9820 */ /* 0x000fe20000400000 */
[----:B------:R-:W-:Y:S01]  /*1b50*/  LDS.U16 R115, [R11+0x2310] ;  /* 0x002310000b737984 */ /* 0x000fe20000000400 */
[C---:B------:R-:W-:Y:S01]  /*1b60*/  FADD R137, -R6.reuse, R137 ;  /* 0x0000008906897221 */ /* 0x040fe20000000100 */
[----:B------:R-:W-:Y:S01]  /*1b70*/  FADD R118, -R6, R118 ;  /* 0x0000007606767221 */ /* 0x000fe20000000100 */
[----:B------:R-:W-:Y:S01]  /*1b80*/  @!P0 FMUL R112, R112, 0.5 ;  /* 0x3f00000070708820 */ /* 0x000fe20000400000 */
[----:B------:R-:W0:Y:S01]  /*1b90*/  LDS.U16 R147, [R11+0x2b90] ;  /* 0x002b90000b937984 */ /* 0x000e220000000400 */
[----:B------:R-:W1:Y:S01]  /*1ba0*/  @P6 MUFU.EX2 R15, R15 ;  /* 0x0000000f000f6308 */ /* 0x000e620000000800 */
[----:B------:R-:W-:Y:S01]  /*1bb0*/  @!P4 FMUL R129, R129, 0.5 ;  /* 0x3f0000008181c820 */ /* 0x000fe20000400000 */
[----:B------:R-:W-:Y:S01]  /*1bc0*/  @!P3 FMUL R128, R128, 0.5 ;  /* 0x3f0000008080b820 */ /* 0x000fe20000400000 */
[----:B------:R-:W-:Y:S01]  /*1bd0*/  LDS.U16 R135, [R11+0x2ba0] ;  /* 0x002ba0000b877984 */ /* 0x000fe20000000400 */
[----:B------:R-:W-:Y:S01]  /*1be0*/  FMUL R126, R137, 1.4426950216293334961 ;  /* 0x3fb8aa3b897e7820 */ /* 0x000fe20000400000 */
[----:B------:R-:W-:Y:S01]  /*1bf0*/  FMUL R125, R118, 1.4426950216293334961 ;  /* 0x3fb8aa3b767d7820 */ /* 0x000fe20000400000 */
[----:B------:R-:W-:Y:S01]  /*1c00*/  @!P2 FMUL R130, R130, 0.5 ;  /* 0x3f0000008282a820 */ /* 0x000fe20000400000 */
[C---:B------:R-:W-:Y:S01]  /*1c10*/  FADD R127, -R8.reuse, R127 ;  /* 0x0000007f087f7221 */ /* 0x040fe20000000100 */
[----:B------:R-:W2:Y:S01]  /*1c20*/  @P5 MUFU.EX2 R112, R112 ;  /* 0x0000007000705308 */ /* 0x000ea20000000800 */
[----:B------:R-:W-:Y:S01]  /*1c30*/  FADD R122, -R8, R122 ;  /* 0x0000007a087a7221 */ /* 0x000fe20000000100 */
[----:B------:R-:W-:Y:S01]  /*1c40*/  FMUL R136, R136, 1.4426950216293334961 ;  /* 0x3fb8aa3b88887820 */ /* 0x000fe20000400000 */
[----:B------:R-:W-:Y:S04]  /*1c50*/  LDS.U16 R149, [R11+0x3ba0] ;  /* 0x003ba0000b957984 */ /* 0x000fe80000000400 */
[----:B------:R-:W-:Y:S01]  /*1c60*/  LDS.U16 R158, [R11+0x3440] ;  /* 0x003440000b9e7984 */ /* 0x000fe20000000400 */
[----:B------:R-:W3:Y:S01]  /*1c70*/  MUFU.EX2 R134, R129 ;  /* 0x0000008100867308 */ /* 0x000ee20000000800 */
[----:B-1----:R-:W-:Y:S01]  /*1c80*/  @!P1 FMUL R15, R15, R15 ;  /* 0x0000000f0f0f9220 */ /* 0x002fe20000400000 */
[----:B------:R-:W-:-:S03]  /*1c90*/  FSETP.GEU.AND P1, PT, R113, -126, PT ;  /* 0xc2fc00007100780b */ /* 0x000fc60003f2e000 */
[----:B------:R-:W-:Y:S02]  /*1ca0*/  @P6 IMAD.MOV.U32 R117, RZ, RZ, R15 ;  /* 0x000000ffff756224 */ /* 0x000fe400078e000f */
[----:B------:R-:W-:Y:S01]  /*1cb0*/  FADD R15, -R8, R116 ;  /* 0x00000074080f7221 */ /* 0x000fe20000000100 */
[----:B------:R-:W-:Y:S01]  /*1cc0*/  IMAD.MOV.U32 R116, RZ, RZ, RZ ;  /* 0x000000ffff747224 */ /* 0x000fe200078e00ff */
[----:B------:R1:W4:Y:S01]  /*1cd0*/  MUFU.EX2 R133, R128 ;  /* 0x0000008000857308 */ /* 0x0003220000000800 */
[----:B--2---:R-:W-:Y:S01]  /*1ce0*/  @!P0 FMUL R112, R112, R112 ;  /* 0x0000007070708220 */ /* 0x004fe20000400000 */
[----:B------:R-:W-:Y:S01]  /*1cf0*/  FSETP.GEU.AND P0, PT, R12, -126, PT ;  /* 0xc2fc00000c00780b */ /* 0x000fe20003f0e000 */
[----:B------:R-:W-:Y:S01]  /*1d00*/  FMUL R15, R15, 1.4426950216293334961 ;  /* 0x3fb8aa3b0f0f7820 */ /* 0x000fe20000400000 */
[----:B------:R-:W-:Y:S01]  /*1d10*/  FSETP.GEU.AND P6, PT, R13, -126, PT ;  /* 0xc2fc00000d00780b */ /* 0x000fe20003fce000 */
[----:B------:R-:W-:Y:S02]  /*1d20*/  @P5 IMAD.MOV.U32 R116, RZ, RZ, R112 ;  /* 0x000000ffff745224 */ /* 0x000fe400078e0070 */
[----:B------:R-:W-:Y:S01]  /*1d30*/  FMUL R112, R119, 1.4426950216293334961 ;  /* 0x3fb8aa3b77707820 */ /* 0x000fe20000400000 */
[----:B------:R-:W-:Y:S01]  /*1d40*/  @!P1 FMUL R113, R113, 0.5 ;  /* 0x3f00000071719820 */ /* 0x000fe20000400000 */
[----:B------:R-:W-:Y:S01]  /*1d50*/  FSETP.GEU.AND P5, PT, R15, -126, PT ;  /* 0xc2fc00000f00780b */ /* 0x000fe20003fae000 */
[----:B---3--:R-:W-:Y:S01]  /*1d60*/  @!P4 FMUL R134, R134, R134 ;  /* 0x000000868686c220 */ /* 0x008fe20000400000 */
[----:B-1----:R-:W-:Y:S01]  /*1d70*/  LDS.U16 R128, [R11+0x2210] ;  /* 0x002210000b807984 */ /* 0x002fe20000000400 */
[----:B------:R-:W-:Y:S01]  /*1d80*/  FSETP.GEU.AND P4, PT, R112, -126, PT ;  /* 0xc2fc00007000780b */ /* 0x000fe20003f8e000 */
[----:B------:R-:W1:Y:S01]  /*1d90*/  MUFU.EX2 R132, R130 ;  /* 0x0000008200847308 */ /* 0x000e620000000800 */
[----:B------:R-:W-:Y:S01]  /*1da0*/  FMUL R94, R116, R94 ;  /* 0x0000005e745e7220 */ /* 0x000fe20000400000 */
[----:B------:R-:W-:Y:S01]  /*1db0*/  LDS.U16 R129, [R11+0x2320] ;  /* 0x002320000b817984 */ /* 0x000fe20000000400 */
[----:B------:R-:W-:Y:S01]  /*1dc0*/  @!P0 FMUL R12, R12, 0.5 ;  /* 0x3f0000000c0c8820 */ /* 0x000fe20000400000 */
[----:B------:R-:W-:Y:S01]  /*1dd0*/  FMUL R95, R116, R95 ;  /* 0x0000005f745f7220 */ /* 0x000fe20000400000 */
[----:B------:R-:W-:Y:S01]  /*1de0*/  @!P6 FMUL R13, R13, 0.5 ;  /* 0x3f0000000d0de820 */ /* 0x000fe20000400000 */
[----:B----4-:R-:W-:Y:S01]  /*1df0*/  @!P3 FMUL R133, R133, R133 ;  /* 0x000000858585b220 */ /* 0x010fe20000400000 */
[----:B------:R-:W-:Y:S01]  /*1e00*/  FSETP.GEU.AND P3, PT, R126, -126, PT ;  /* 0xc2fc00007e00780b */ /* 0x000fe20003f6e000 */
[----:B------:R2:W3:Y:S01]  /*1e10*/  MUFU.EX2 R120, R12 ;  /* 0x0000000c00787308 */ /* 0x0004e20000000800 */
[----:B------:R-:W-:Y:S01]  /*1e20*/  @!P5 FMUL R15, R15, 0.5 ;  /* 0x3f0000000f0fd820 */ /* 0x000fe20000400000 */
[C---:B------:R-:W-:Y:S01]  /*1e30*/  FMUL R92, R117.reuse, R92 ;  /* 0x0000005c755c7220 */ /* 0x040fe20000400000 */
[C---:B------:R-:W-:Y:S01]  /*1e40*/  FMUL R93, R117.reuse, R93 ;  /* 0x0000005d755d7220 */ /* 0x040fe20000400000 */
[----:B------:R-:W-:Y:S01]  /*1e50*/  @!P4 FMUL R112, R112, 0.5 ;  /* 0x3f0000007070c820 */ /* 0x000fe20000400000 */
[C---:B------:R-:W-:Y:S01]  /*1e60*/  FMUL R90, R116.reuse, R90 ;  /* 0x0000005a745a7220 */ /* 0x040fe20000400000 */
[----:B------:R-:W-:Y:S01]  /*1e70*/  FMUL R91, R116, R91 ;  /* 0x0000005b745b7220 */ /* 0x000fe20000400000 */
[----:B------:R-:W-:Y:S01]  /*1e80*/  FMUL R88, R117, R88 ;  /* 0x0000005875587220 */ /* 0x000fe20000400000 */
[----:B------:R4:W5:Y:S01]  /*1e90*/  MUFU.EX2 R131, R113 ;  /* 0x0000007100837308 */ /* 0x0009620000000800 */
[----:B--2---:R-:W-:Y:S01]  /*1ea0*/  FADD R12, -R6, R124 ;  /* 0x0000007c060c7221 */ /* 0x004fe20000000100 */
[----:B-1----:R-:W-:Y:S01]  /*1eb0*/  @!P2 FMUL R132, R132, R132 ;  /* 0x000000848484a220 */ /* 0x002fe20000400000 */
[----:B------:R-:W1:Y:S01]  /*1ec0*/  LDS.U16 R124, [R11+0x2a90] ;  /* 0x002a90000b7c7984 */ /* 0x000e620000000400 */
[----:B------:R-:W-:Y:S01]  /*1ed0*/  @!P3 FMUL R126, R126, 0.5 ;  /* 0x3f0000007e7eb820 */ /* 0x000fe20000400000 */
[----:B------:R-:W-:Y:S01]  /*1ee0*/  FMUL R144, R12, 1.4426950216293334961 ;  /* 0x3fb8aa3b0c907820 */ /* 0x000fe20000400000 */
[----:B------:R-:W-:Y:S01]  /*1ef0*/  FSETP.GEU.AND P2, PT, R125, -126, PT ;  /* 0xc2fc00007d00780b */ /* 0x000fe20003f4e000 */
[----:B------:R-:W-:Y:S01]  /*1f00*/  FMUL R89, R117, R89 ;  /* 0x0000005975597220 */ /* 0x000fe20000400000 */
[----:B------:R2:W2:Y:S01]  /*1f10*/  MUFU.EX2 R121, R13 ;  /* 0x0000000d00797308 */ /* 0x0004a20000000800 */
[----:B----4-:R-:W-:Y:S01]  /*1f20*/  FADD R113, -R8, R14 ;  /* 0x0000000e08717221 */ /* 0x010fe20000000100 */
[----:B---3--:R-:W-:Y:S01]  /*1f30*/  @!P0 FMUL R120, R120, R120 ;  /* 0x0000007878788220 */ /* 0x008fe20000400000 */
[C---:B------:R-:W-:Y:S01]  /*1f40*/  FMUL R86, R116.reuse, R86 ;  /* 0x0000005674567220 */ /* 0x040fe20000400000 */
[----:B------:R-:W-:Y:S01]  /*1f50*/  FMUL R87, R116, R87 ;  /* 0x0000005774577220 */ /* 0x000fe20000400000 */
[----:B------:R-:W-:Y:S01]  /*1f60*/  FMUL R130, R113, 1.4426950216293334961 ;  /* 0x3fb8aa3b71827820 */ /* 0x000fe20000400000 */
[----:B0-----:R-:W-:Y:S01]  /*1f70*/  PRMT R113, R146, 0x5410, R147 ;  /* 0x0000541092717816 */ /* 0x001fe20000000093 */
[----:B------:R-:W-:Y:S01]  /*1f80*/  FMUL R146, R122, 1.4426950216293334961 ;  /* 0x3fb8aa3b7a927820 */ /* 0x000fe20000400000 */
[----:B------:R0:W3:Y:S01]  /*1f90*/  MUFU.EX2 R119, R15 ;  /* 0x0000000f00777308 */ /* 0x0000e20000000800 */
[----:B-----5:R-:W-:Y:S01]  /*1fa0*/  @!P1 FMUL R131, R131, R131 ;  /* 0x0000008383839220 */ /* 0x020fe20000400000 */
[----:B--2---:R-:W-:Y:S01]  /*1fb0*/  F2FP.F16.F32.PACK_AB R13, R133, R134 ;  /* 0x00000086850d723e */ /* 0x004fe200000000ff */
[----:B------:R-:W-:Y:S01]  /*1fc0*/  LDS.U16 R147, [R11+0x3b90] ;  /* 0x003b90000b937984 */ /* 0x000fe20000000400 */
[----:B------:R-:W-:Y:S01]  /*1fd0*/  FSETP.GEU.AND P1, PT, R144, -126, PT ;  /* 0xc2fc00009000780b */ /* 0x000fe20003f2e000 */
[----:B------:R-:W-:Y:S01]  /*1fe0*/  @!P2 FMUL R125, R125, 0.5 ;  /* 0x3f0000007d7da820 */ /* 0x000fe20000400000 */
[----:B------:R-:W-:Y:S01]  /*1ff0*/  FSETP.GEU.AND P0, PT, R146, -126, PT ;  /* 0xc2fc00009200780b */ /* 0x000fe20003f0e000 */
[----:B------:R-:W-:Y:S01]  /*2000*/  FMUL R84, R117, R84 ;  /* 0x0000005475547220 */ /* 0x000fe20000400000 */
[----:B------:R2:W4:Y:S01]  /*2010*/  MUFU.EX2 R118, R112 ;  /* 0x0000007000767308 */ /* 0x0005220000000800 */
[----:B------:R-:W-:Y:S01]  /*2020*/  @!P6 FMUL R121, R121, R121 ;  /* 0x000000797979e220 */ /* 0x000fe20000400000 */
[----:B0-----:R-:W-:Y:S01]  /*2030*/  F2FP.F16.F32.PACK_AB R15, R131, R132 ;  /* 0x00000084830f723e */ /* 0x001fe200000000ff */
[----:B------:R-:W-:Y:S01]  /*2040*/  FMUL R85, R117, R85 ;  /* 0x0000005575557220 */ /* 0x000fe20000400000 */
[----:B------:R-:W-:Y:S01]  /*2050*/  FSETP.GEU.AND P6, PT, R136, -126, PT ;  /* 0xc2fc00008800780b */ /* 0x000fe20003fce000 */
[----:B------:R-:W-:Y:S01]  /*2060*/  FMUL R82, R116, R82 ;  /* 0x0000005274527220 */ /* 0x000fe20000400000 */
[----:B------:R-:W-:Y:S01]  /*2070*/  F2FP.F16.F32.PACK_AB R12, R120, R121 ;  /* 0x00000079780c723e */ /* 0x000fe200000000ff */
[----:B------:R-:W-:Y:S01]  /*2080*/  FMUL R83, R116, R83 ;  /* 0x0000005374537220 */ /* 0x000fe20000400000 */
[----:B------:R-:W0:Y:S01]  /*2090*/  MUFU.EX2 R126, R126 ;  /* 0x0000007e007e7308 */ /* 0x000e220000000800 */
[----:B---3--:R-:W-:Y:S01]  /*20a0*/  @!P5 FMUL R119, R119, R119 ;  /* 0x000000777777d220 */ /* 0x008fe20000400000 */
[----:B--2---:R-:W-:Y:S01]  /*20b0*/  PRMT R112, R114, 0x5410, R115 ;  /* 0x0000541072707816 */ /* 0x004fe20000000073 */
[----:B------:R-:W-:Y:S01]  /*20c0*/  @!P1 FMUL R144, R144, 0.5 ;  /* 0x3f00000090909820 */ /* 0x000fe20000400000 */
[----:B------:R-:W-:Y:S01]  /*20d0*/  LDS.U16 R115, [R11+0x2aa0] ;  /* 0x002aa0000b737984 */ /* 0x000fe20000000400 */
[----:B------:R-:W-:Y:S01]  /*20e0*/  FSETP.GEU.AND P5, PT, R130, -126, PT ;  /* 0xc2fc00008200780b */ /* 0x000fe20003fae000 */
[----:B------:R-:W-:Y:S01]  /*20f0*/  @!P0 FMUL R146, R146, 0.5 ;  /* 0x3f00000092928820 */ /* 0x000fe20000400000 */
[C---:B------:R-:W-:Y:S01]  /*2100*/  FMUL R80, R117.reuse, R80 ;  /* 0x0000005075507220 */ /* 0x040fe20000400000 */
[----:B------:R-:W2:Y:S01]  /*2110*/  LDS.U16 R114, [R11+0x2bb0] ;  /* 0x002bb0000b727984 */ /* 0x000ea20000000400 */
[----:B----4-:R-:W-:Y:S01]  /*2120*/  @!P4 FMUL R118, R118, R118 ;  /* 0x000000767676c220 */ /* 0x010fe20000400000 */
[----:B------:R-:W-:Y:S01]  /*2130*/  @!P6 FMUL R136, R136, 0.5 ;  /* 0x3f0000008888e820 */ /* 0x000fe20000400000 */
[----:B------:R-:W3:Y:S01]  /*2140*/  MUFU.EX2 R125, R125 ;  /* 0x0000007d007d7308 */ /* 0x000ee20000000800 */
[C---:B------:R-:W-:Y:S01]  /*2150*/  FMUL R81, R117.reuse, R81 ;  /* 0x0000005175517220 */ /* 0x040fe20000400000 */
[----:B------:R-:W-:Y:S01]  /*2160*/  FMUL R78, R116, R78 ;  /* 0x0000004e744e7220 */ /* 0x000fe20000400000 */
[----:B------:R-:W-:Y:S01]  /*2170*/  F2FP.F16.F32.PACK_AB R14, R118, R119 ;  /* 0x00000077760e723e */ /* 0x000fe200000000ff */
[----:B------:R-:W-:Y:S01]  /*2180*/  FMUL R79, R116, R79 ;  /* 0x0000004f744f7220 */ /* 0x000fe20000400000 */
[C---:B------:R-:W-:Y:S01]  /*2190*/  FMUL R76, R117.reuse, R76 ;  /* 0x0000004c754c7220 */ /* 0x040fe20000400000 */
[----:B0-----:R-:W-:Y:S01]  /*21a0*/  @!P3 FMUL R126, R126, R126 ;  /* 0x0000007e7e7eb220 */ /* 0x001fe20000400000 */
[----:B------:R-:W-:Y:S01]  /*21b0*/  @!P5 FMUL R130, R130, 0.5 ;  /* 0x3f0000008282d820 */ /* 0x000fe20000400000 */
[----:B------:R-:W0:Y:S01]  /*21c0*/  MUFU.EX2 R122, R136 ;  /* 0x00000088007a7308 */ /* 0x000e220000000800 */
[----:B------:R-:W-:Y:S01]  /*21d0*/  FMUL R77, R117, R77 ;  /* 0x0000004d754d7220 */ /* 0x000fe20000400000 */
[C---:B------:R-:W-:Y:S01]  /*21e0*/  HMMA.16816.F32 R92, R12.reuse, R112, R92 ;  /* 0x000000700c5c723c */ /* 0x040fe2000000185c */
[----:B------:R-:W-:Y:S01]  /*21f0*/  FADD R112, -R8, R123 ;  /* 0x0000007b08707221 */ /* 0x000fe20000000100 */
[----:B-1----:R-:W-:Y:S01]  /*2200*/  PRMT R113, R124, 0x5410, R135 ;  /* 0x000054107c717816 */ /* 0x002fe20000000087 */
[----:B------:R-:W-:Y:S01]  /*2210*/  FMUL R135, R127, 1.4426950216293334961 ;  /* 0x3fb8aa3b7f877820 */ /* 0x000fe20000400000 */
[----:B------:R-:W-:Y:S01]  /*2220*/  FMUL R74, R116, R74 ;  /* 0x0000004a744a7220 */ /* 0x000fe20000400000 */
[----:B------:R-:W-:Y:S01]  /*2230*/  FMUL R137, R112, 1.4426950216293334961 ;  /* 0x3fb8aa3b70897820 */ /* 0x000fe20000400000 */
[----:B------:R-:W-:Y:S01]  /*2240*/  PRMT R112, R128, 0x5410, R129 ;  /* 0x0000541080707816 */ /* 0x000fe20000000081 */
[----:B------:R1:W4:Y:S01]  /*2250*/  MUFU.EX2 R123, R144 ;  /* 0x00000090007b7308 */ /* 0x0003220000000800 */
[----:B------:R-:W-:Y:S01]  /*2260*/  FSETP.GEU.AND P3, PT, R135, -126, PT ;  /* 0xc2fc00008700780b */ /* 0x000fe20003f6e000 */
[----:B------:R-:W5:Y:S01]  /*2270*/  LDS.U16 R128, [R11+0x3410] ;  /* 0x003410000b807984 */ /* 0x000f620000000400 */
[----:B------:R-:W-:Y:S01]  /*2280*/  FSETP.GEU.AND P4, PT, R137, -126, PT ;  /* 0xc2fc00008900780b */ /* 0x000fe20003f8e000 */
[----:B---3--:R-:W-:Y:S01]  /*2290*/  @!P2 FMUL R125, R125, R125 ;  /* 0x0000007d7d7da220 */ /* 0x008fe20000400000 */
[----:B------:R-:W-:Y:S01]  /*22a0*/  FMUL R75, R116, R75 ;  /* 0x0000004b744b7220 */ /* 0x000fe20000400000 */
[----:B------:R-:W3:Y:S01]  /*22b0*/  LDS.U16 R129, [R11+0x3c90] ;  /* 0x003c90000b817984 */ /* 0x000ee20000000400 */
[C---:B------:R-:W-:Y:S01]  /*22c0*/  HMMA.16816.F32 R88, R12.reuse, R112, R88 ;  /* 0x000000700c58723c */ /* 0x040fe20000001858 */
[----:B------:R-:W2:Y:S01]  /*22d0*/  MUFU.EX2 R130, R130 ;  /* 0x0000008200827308 */ /* 0x000ea20000000800 */
[----:B------:R-:W-:Y:S01]  /*22e0*/  PRMT R112, R155, 0x5410, R152 ;  /* 0x000054109b707816 */ /* 0x000fe20000000098 */
[----:B-1----:R-:W1:Y:S01]  /*22f0*/  LDS.U16 R144, [R11+0x3ca0] ;  /* 0x003ca0000b907984 */ /* 0x002e620000000400 */
[----:B0-----:R-:W-:Y:S01]  /*2300*/  @!P6 FMUL R122, R122, R122 ;  /* 0x0000007a7a7ae220 */ /* 0x001fe20000400000 */
[C---:B------:R-:W-:Y:S01]  /*2310*/  FMUL R72, R117.reuse, R72 ;  /* 0x0000004875487220 */ /* 0x040fe20000400000 */
[----:B------:R-:W-:Y:S01]  /*2320*/  FMUL R73, R117, R73 ;  /* 0x0000004975497220 */ /* 0x000fe20000400000 */
[----:B------:R-:W-:Y:S01]  /*2330*/  @!P3 FMUL R135, R135, 0.5 ;  /* 0x3f0000008787b820 */ /* 0x000fe20000400000 */
[----:B------:R-:W-:Y:S01]  /*2340*/  LDS.U16 R136, [R11+0x3430] ;  /* 0x003430000b887984 */ /* 0x000fe20000000400 */
[----:B------:R-:W-:Y:S01]  /*2350*/  @!P4 FMUL R137, R137, 0.5 ;  /* 0x3f0000008989c820 */ /* 0x000fe20000400000 */
[----:B------:R0:W0:Y:S01]  /*2360*/  MUFU.EX2 R124, R146 ;  /* 0x00000092007c7308 */ /* 0x0000220000000800 */
[----:B----4-:R-:W-:Y:S01]  /*2370*/  @!P1 FMUL R123, R123, R123 ;  /* 0x0000007b7b7b9220 */ /* 0x010fe20000400000 */
[----:B------:R-:W-:Y:S01]  /*2380*/  LDS.U16 R155, [R11+0x2ab0] ;  /* 0x002ab0000b9b7984 */ /* 0x000fe20000000400 */
[----:B--2---:R-:W-:Y:S01]  /*2390*/  PRMT R113, R115, 0x5410, R114 ;  /* 0x0000541073717816 */ /* 0x004fe20000000072 */
[C---:B------:R-:W-:Y:S01]  /*23a0*/  FMUL R70, R116.reuse, R70 ;  /* 0x0000004674467220 */ /* 0x040fe20000400000 */
[----:B------:R-:W-:Y:S01]  /*23b0*/  FMUL R71, R116, R71 ;  /* 0x0000004774477220 */ /* 0x000fe20000400000 */
[----:B------:R-:W-:Y:S01]  /*23c0*/  F2FP.F16.F32.PACK_AB R115, R122, R123 ;  /* 0x0000007b7a73723e */ /* 0x000fe200000000ff */
[----:B------:R-:W-:Y:S01]  /*23d0*/  LDS.U16 R152, [R11+0x2bc0] ;  /* 0x002bc0000b987984 */ /* 0x000fe20000000400 */
[----:B------:R2:W4:Y:S01]  /*23e0*/  MUFU.EX2 R127, R137 ;  /* 0x00000089007f7308 */ /* 0x0005220000000800 */
[----:B------:R-:W-:Y:S01]  /*23f0*/  @!P5 FMUL R130, R130, R130 ;  /* 0x000000828282d220 */ /* 0x000fe20000400000 */
[----:B------:R-:W-:Y:S01]  /*2400*/  HMMA.16816.F32 R84, R12, R112, R84 ;  /* 0x000000700c54723c */ /* 0x000fe20000001854 */
[----:B0-----:R-:W0:Y:S01]  /*2410*/  LDS.U16 R146, [R11+0x3cb0] ;  /* 0x003cb0000b927984 */ /* 0x001e220000000400 */
[----:B------:R-:W-:Y:S01]  /*2420*/  F2FP.F16.F32.PACK_AB R113, R125, R126 ;  /* 0x0000007e7d71723e */ /* 0x000fe200000000ff */
[C---:B------:R-:W-:Y:S01]  /*2430*/  FMUL R68, R117.reuse, R68 ;  /* 0x0000004475447220 */ /* 0x040fe20000400000 */
[C---:B------:R-:W-:Y:S01]  /*2440*/  FMUL R69, R117.reuse, R69 ;  /* 0x0000004575457220 */ /* 0x040fe20000400000 */
[----:B------:R-:W-:Y:S01]  /*2450*/  FMUL R66, R116, R66 ;  /* 0x0000004274427220 */ /* 0x000fe20000400000 */
[----:B------:R-:W1:Y:S01]  /*2460*/  MUFU.EX2 R135, R135 ;  /* 0x0000008700877308 */ /* 0x000e620000000800 */
[----:B--2---:R-:W2:Y:S01]  /*2470*/  LDS.U16 R137, [R11+0x3320] ;  /* 0x003320000b897984 */ /* 0x004ea20000000400 */
[----:B------:R-:W-:Y:S01]  /*2480*/  @!P0 FMUL R124, R124, R124 ;  /* 0x0000007c7c7c8220 */ /* 0x000fe20000400000 */
[C---:B------:R-:W-:Y:S01]  /*2490*/  FMUL R67, R116.reuse, R67 ;  /* 0x0000004374437220 */ /* 0x040fe20000400000 */
[C---:B------:R-:W-:Y:S01]  /*24a0*/  FMUL R64, R117.reuse, R64 ;  /* 0x0000004075407220 */ /* 0x040fe20000400000 */
[C---:B------:R-:W-:Y:S01]  /*24b0*/  FMUL R65, R117.reuse, R65 ;  /* 0x0000004175417220 */ /* 0x040fe20000400000 */
[C---:B------:R-:W-:Y:S01]  /*24c0*/  FMUL R62, R116.reuse, R62 ;  /* 0x0000003e743e7220 */ /* 0x040fe20000400000 */
[----:B------:R-:W-:Y:S01]  /*24d0*/  FMUL R63, R116, R63 ;  /* 0x0000003f743f7220 */ /* 0x000fe20000400000 */
[----:B------:R-:W-:Y:S01]  /*24e0*/  FMUL R60, R117, R60 ;  /* 0x0000003c753c7220 */ /* 0x000fe20000400000 */
[----:B----4-:R-:W-:Y:S01]  /*24f0*/  @!P4 FMUL R127, R127, R127 ;  /* 0x0000007f7f7fc220 */ /* 0x010fe20000400000 */
[----:B-----5:R-:W-:Y:S01]  /*2500*/  PRMT R128, R159, 0x5410, R128 ;  /* 0x000054109f807816 */ /* 0x020fe20000000080 */
[----:B------:R-:W-:Y:S01]  /*2510*/  FMUL R61, R117, R61 ;  /* 0x0000003d753d7220 */ /* 0x000fe20000400000 */
[----:B------:R-:W-:Y:S01]  /*2520*/  LDS.U16 R159, [R11+0x3bb0] ;  /* 0x003bb0000b9f7984 */ /* 0x000fe20000000400 */
[----:B---3--:R-:W-:Y:S01]  /*2530*/  PRMT R129, R156, 0x5410, R129 ;  /* 0x000054109c817816 */ /* 0x008fe20000000081 */
[C---:B------:R-:W-:Y:S01]  /*2540*/  FMUL R58, R116.reuse, R58 ;  /* 0x0000003a743a7220 */ /* 0x040fe20000400000 */
[----:B------:R-:W-:Y:S01]  /*2550*/  F2FP.F16.F32.PACK_AB R112, R127, R130 ;  /* 0x000000827f70723e */ /* 0x000fe200000000ff */
[----:B------:R-:W-:Y:S01]  /*2560*/  LDS.U16 R156, [R11+0x3cc0] ;  /* 0x003cc0000b9c7984 */ /* 0x000fe20000000400 */
[----:B-1----:R-:W-:Y:S01]  /*2570*/  @!P3 FMUL R135, R135, R135 ;  /* 0x000000878787b220 */ /* 0x002fe20000400000 */
[C---:B------:R-:W-:Y:S01]  /*2580*/  FMUL R59, R116.reuse, R59 ;  /* 0x0000003b743b7220 */ /* 0x040fe20000400000 */
[C---:B------:R-:W-:Y:S01]  /*2590*/  FMUL R56, R117.reuse, R56 ;  /* 0x0000003875387220 */ /* 0x040fe20000400000 */
[----:B------:R-:W-:Y:S01]  /*25a0*/  FMUL R57, R117, R57 ;  /* 0x0000003975397220 */ /* 0x000fe20000400000 */
[C---:B------:R-:W-:Y:S01]  /*25b0*/  FMUL R54, R116.reuse, R54 ;  /* 0x0000003674367220 */ /* 0x040fe20000400000 */
[----:B------:R-:W-:Y:S01]  /*25c0*/  F2FP.F16.F32.PACK_AB R114, R135, R124 ;  /* 0x0000007c8772723e */ /* 0x000fe200000000ff */
[C---:B------:R-:W-:Y:S01]  /*25d0*/  FMUL R55, R116.reuse, R55 ;  /* 0x0000003774377220 */ /* 0x040fe20000400000 */
[C---:B------:R-:W-:Y:S01]  /*25e0*/  FMUL R52, R117.reuse, R52 ;  /* 0x0000003475347220 */ /* 0x040fe20000400000 */
[C---:B------:R-:W-:Y:S01]  /*25f0*/  FMUL R53, R117.reuse, R53 ;  /* 0x0000003575357220 */ /* 0x040fe20000400000 */
[C---:B------:R-:W-:Y:S01]  /*2600*/  FMUL R50, R116.reuse, R50 ;  /* 0x0000003274327220 */ /* 0x040fe20000400000 */
[----:B------:R-:W-:Y:S01]  /*2610*/  FMUL R51, R116, R51 ;  /* 0x0000003374337220 */ /* 0x000fe20000400000 */
[----:B------:R-:W-:Y:S01]  /*2620*/  FMUL R48, R117, R48 ;  /* 0x0000003075307220 */ /* 0x000fe20000400000 */
[C---:B------:R-:W-:Y:S01]  /*2630*/  HMMA.16816.F32 R92, R112.reuse, R128, R92 ;  /* 0x00000080705c723c */ /* 0x040fe2000000185c */
[----:B------:R-:W-:Y:S01]  /*2640*/  PRMT R128, R153, 0x5410, R148 ;  /* 0x0000541099807816 */ /* 0x000fe20000000094 */
[----:B------:R-:W-:Y:S01]  /*2650*/  FMUL R49, R117, R49 ;  /* 0x0000003175317220 */ /* 0x000fe20000400000 */
[----:B------:R-:W-:Y:S01]  /*2660*/  PRMT R129, R147, 0x5410, R144 ;  /* 0x0000541093817816 */ /* 0x000fe20000000090 */
[----:B------:R-:W-:Y:S01]  /*2670*/  LDS.U16 R153, [R11+0x2240] ;  /* 0x002240000b997984 */ /* 0x000fe20000000400 */
[----:B------:R-:W-:Y:S01]  /*2680*/  FADD R132, R132, R131 ;  /* 0x0000008384847221 */ /* 0x000fe20000000000 */
[----:B------:R-:W-:Y:S01]  /*2690*/  FADD R131, R126, R125 ;  /* 0x0000007d7e837221 */ /* 0x000fe20000000000 */
[----:B------:R-:W-:Y:S01]  /*26a0*/  FADD R121, R121, R120 ;  /* 0x0000007879797221 */ /* 0x000fe20000000000 */
[----:B------:R-:W1:Y:S01]  /*26b0*/  LDS.U16 R148, [R11+0x2350] ;  /* 0x002350000b947984 */ /* 0x000e620000000400 */
[----:B------:R-:W-:Y:S01]  /*26c0*/  FADD R120, R119, R118 ;  /* 0x0000007677787221 */ /* 0x000fe20000000000 */
[C---:B------:R-:W-:Y:S01]  /*26d0*/  HMMA.16816.F32 R88, R112.reuse, R128, R88 ;  /* 0x000000807058723c */ /* 0x040fe20000001858 */
[----:B0-----:R-:W-:Y:S01]  /*26e0*/  PRMT R129, R149, 0x5410, R146 ;  /* 0x0000541095817816 */ /* 0x001fe20000000092 */
[----:B------:R-:W-:Y:S01]  /*26f0*/  LDS.U16 R147, [R11+0x2ac0] ;  /* 0x002ac0000b937984 */ /* 0x000fe20000000400 */
[----:B--2---:R-:W-:Y:S01]  /*2700*/  PRMT R128, R137, 0x5410, R136 ;  /* 0x0000541089807816 */ /* 0x004fe20000000088 */
[----:B------:R-:W-:Y:S01]  /*2710*/  FADD R121, RZ, R121 ;  /* 0x00000079ff797221 */ /* 0x000fe20000000000 */
[----:B------:R-:W-:Y:S01]  /*2720*/  FADD R127, R130, R127 ;  /* 0x0000007f827f7221 */ /* 0x000fe20000000000 */
[----:B------:R-:W0:Y:S01]  /*2730*/  LDS.U16 R144, [R11+0x2bd0] ;  /* 0x002bd0000b907984 */ /* 0x000e220000000400 */
[----:B------:R-:W-:Y:S01]  /*2740*/  FADD R133, R134, R133 ;  /* 0x0000008586857221 */ /* 0x000fe20000000000 */
[----:B------:R-:W-:Y:S01]  /*2750*/  FADD R120, R121, R120 ;  /* 0x0000007879787221 */ /* 0x000fe20000000000 */
[----:B------:R-:W-:Y:S01]  /*2760*/  FADD R124, R124, R135 ;  /* 0x000000877c7c7221 */ /* 0x000fe20000000000 */
[----:B------:R-:W-:Y:S01]  /*2770*/  LDS.U16 R149, [R11+0x3340] ;  /* 0x003340000b957984 */ /* 0x000fe20000000400 */
[----:B------:R-:W-:Y:S01]  /*2780*/  HMMA.16816.F32 R84, R112, R128, R84 ;  /* 0x000000807054723c */ /* 0x000fe20000001854 */
[----:B------:R-:W-:Y:S01]  /*2790*/  PRMT R128, R157, 0x5410, R154 ;  /* 0x000054109d807816 */ /* 0x000fe2000000009a */
[----:B------:R-:W-:Y:S01]  /*27a0*/  FADD R133, RZ, R133 ;  /* 0x00000085ff857221 */ /* 0x000fe20000000000 */
[----:B------:R-:W2:Y:S01]  /*27b0*/  LDS.U16 R146, [R11+0x3450] ;  /* 0x003450000b927984 */ /* 0x000ea20000000400 */
[----:B------:R-:W-:Y:S01]  /*27c0*/  PRMT R129, R155, 0x5410, R152 ;  /* 0x000054109b817816 */ /* 0x000fe20000000098 */
[----:B------:R-:W-:Y:S01]  /*27d0*/  FADD R122, R123, R122 ;  /* 0x0000007a7b7a7221 */ /* 0x000fe20000000000 */
[----:B------:R-:W-:Y:S01]  /*27e0*/  FADD R132, R133, R132 ;  /* 0x0000008485847221 */ /* 0x000fe20000000000 */
[----:B------:R-:W-:Y:S01]  /*27f0*/  LDS.U16 R137, [R11+0x3bc0] ;  /* 0x003bc0000b897984 */ /* 0x000fe20000000400 */
[C---:B------:R-:W-:Y:S01]  /*2800*/  FMUL R102, R116.reuse, R102 ;  /* 0x0000006674667220 */ /* 0x040fe20000400000 */
[----:B------:R-:W-:Y:S01]  /*2810*/  FMUL R103, R116, R103 ;  /* 0x0000006774677220 */ /* 0x000fe20000400000 */
[----:B------:R-:W-:Y:S01]  /*2820*/  FADD R131, R132, R131 ;  /* 0x0000008384837221 */ /* 0x000fe20000000000 */
[----:B------:R-:W3:Y:S01]  /*2830*/  LDS.U16 R136, [R11+0x3cd0] ;  /* 0x003cd0000b887984 */ /* 0x000ee20000000400 */
[----:B------:R-:W-:Y:S01]  /*2840*/  HMMA.16816.F32 R80, R12, R128, R80 ;  /* 0x000000800c50723c */ /* 0x000fe20000001850 */
[C---:B------:R-:W-:Y:S01]  /*2850*/  FMUL R100, R117.reuse, R100 ;  /* 0x0000006475647220 */ /* 0x040fe20000400000 */
[C---:B------:R-:W-:Y:S01]  /*2860*/  FMUL R101, R117.reuse, R101 ;  /* 0x0000006575657220 */ /* 0x040fe20000400000 */
[----:B------:R-:W-:Y:S01]  /*2870*/  LDS.U16 R157, [R11+0x3350] ;  /* 0x003350000b9d7984 */ /* 0x000fe20000000400 */
[C---:B------:R-:W-:Y:S01]  /*2880*/  FMUL R98, R116.reuse, R98 ;  /* 0x0000006274627220 */ /* 0x040fe20000400000 */
[C---:B------:R-:W-:Y:S01]  /*2890*/  FMUL R99, R116.reuse, R99 ;  /* 0x0000006374637220 */ /* 0x040fe20000400000 */
[C---:B------:R-:W-:Y:S01]  /*28a0*/  FMUL R96, R117.reuse, R96 ;  /* 0x0000006075607220 */ /* 0x040fe20000400000 */
[----:B------:R-:W4:Y:S01]  /*28b0*/  LDS.U16 R154, [R11+0x3460] ;  /* 0x003460000b9a7984 */ /* 0x000f220000000400 */
[C---:B------:R-:W-:Y:S01]  /*28c0*/  FMUL R97, R117.reuse, R97 ;  /* 0x0000006175617220 */ /* 0x040fe20000400000 */
[C---:B------:R-:W-:Y:S01]  /*28d0*/  FMUL R106, R116.reuse, R106 ;  /* 0x0000006a746a7220 */ /* 0x040fe20000400000 */
[C---:B------:R-:W-:Y:S01]  /*28e0*/  FMUL R107, R116.reuse, R107 ;  /* 0x0000006b746b7220 */ /* 0x040fe20000400000 */
[----:B------:R-:W-:Y:S01]  /*28f0*/  LDS.U16 R155, [R11+0x3bd0] ;  /* 0x003bd0000b9b7984 */ /* 0x000fe20000000400 */
[C---:B------:R-:W-:Y:S01]  /*2900*/  FMUL R104, R117.reuse, R104 ;  /* 0x0000006875687220 */ /* 0x040fe20000400000 */
[----:B------:R-:W-:Y:S01]  /*2910*/  FMUL R105, R117, R105 ;  /* 0x0000006975697220 */ /* 0x000fe20000400000 */
[C---:B------:R-:W-:Y:S01]  /*2920*/  FMUL R110, R116.reuse, R110 ;  /* 0x0000006e746e7220 */ /* 0x040fe20000400000 */
[----:B-1----:R-:W-:Y:S01]  /*2930*/  PRMT R128, R153, 0x5410, R148 ;  /* 0x0000541099807816 */ /* 0x002fe20000000094 */
[----:B------:R-:W1:Y:S01]  /*2940*/  LDS.U16 R152, [R11+0x3ce0] ;  /* 0x003ce0000b987984 */ /* 0x000e620000000400 */
[----:B------:R-:W-:Y:S01]  /*2950*/  FMUL R111, R116, R111 ;  /* 0x0000006f746f7220 */ /* 0x000fe20000400000 */
[C---:B------:R-:W-:Y:S01]  /*2960*/  FMUL R108, R117.reuse, R108 ;  /* 0x0000006c756c7220 */ /* 0x040fe20000400000 */
[----:B------:R-:W-:Y:S01]  /*2970*/  FMUL R109, R117, R109 ;  /* 0x0000006d756d7220 */ /* 0x000fe20000400000 */
[----:B------:R-:W-:Y:S01]  /*2980*/  LDS.U16 R153, [R11+0x2260] ;  /* 0x002260000b997984 */ /* 0x000fe20000000400 */
[----:B------:R-:W-:-:S02]  /*2990*/  ISETP.GE.AND P0, PT, R7, R0, PT ;  /* 0x000000000700720c */ /* 0x000fc40003f06270 */
[----:B0-----:R-:W-:Y:S01]  /*29a0*/  PRMT R129, R147, 0x5410, R144 ;  /* 0x0000541093817816 */ /* 0x001fe20000000090 */
[----:B------:R-:W0:Y:S04]  /*29b0*/  LDS.U16 R148, [R11+0x2370] ;  /* 0x002370000b947984 */ /* 0x000e280000000400 */
[----:B------:R-:W-:Y:S02]  /*29c0*/  LDS.U16 R147, [R11+0x2ae0] ;  /* 0x002ae0000b937984 */ /* 0x000fe40000000400 */
[----:B------:R-:W-:Y:S01]  /*29d0*/  HMMA.16816.F32 R76, R12, R128, R76 ;  /* 0x000000800c4c723c */ /* 0x000fe2000000184c */
[----:B------:R-:W-:Y:S01]  /*29e0*/  PRMT R128, R165, 0x5410, R162 ;  /* 0x00005410a5807816 */ /* 0x000fe200000000a2 */
[----:B------:R-:W5:Y:S01]  /*29f0*/  LDS.U16 R144, [R11+0x2bf0] ;  /* 0x002bf0000b907984 */ /* 0x000f620000000400 */
[----:B------:R-:W-:-:S03]  /*2a00*/  PRMT R129, R163, 0x5410, R160 ;  /* 0x00005410a3817816 */ /* 0x000fc600000000a0 */
[----:B------:R-:W-:Y:S04]  /*2a10*/  LDS.U16 R165, [R11+0x2280] ;  /* 0x002280000ba57984 */ /* 0x000fe80000000400 */
[----:B------:R-:W-:Y:S01]  /*2a20*/  HMMA.16816.F32 R72, R12, R128, R72 ;  /* 0x000000800c48723c */ /* 0x000fe20000001848 */
[----:B------:R-:W-:Y:S01]  /*2a30*/  PRMT R128, R161, 0x5410, R158 ;  /* 0x00005410a1807816 */ /* 0x000fe2000000009e */
[----:B------:R-:W-:Y:S01]  /*2a40*/  LDS.U16 R162, [R11+0x2390] ;  /* 0x002390000ba27984 */ /* 0x000fe20000000400 */
[----:B------:R-:W-:-:S03]  /*2a50*/  PRMT R129, R159, 0x5410, R156 ;  /* 0x000054109f817816 */ /* 0x000fc6000000009c */
[----:B------:R-:W-:Y:S04]  /*2a60*/  LDS.U16 R163, [R11+0x2b00] ;  /* 0x002b00000ba37984 */ /* 0x000fe80000000400 */
[----:B------:R-:W-:Y:S01]  /*2a70*/  HMMA.16816.F32 R80, R112, R128, R80 ;  /* 0x000000807050723c */ /* 0x000fe20000001850 */
[----:B--2---:R-:W-:Y:S01]  /*2a80*/  PRMT R128, R149, 0x5410, R146 ;  /* 0x0000541095807816 */ /* 0x004fe20000000092 */
[----:B------:R-:W-:Y:S01]  /*2a90*/  LDS.U16 R160, [R11+0x2c10] ;  /* 0x002c10000ba07984 */ /* 0x000fe20000000400 */
[----:B---3--:R-:W-:-:S03]  /*2aa0*/  PRMT R129, R137, 0x5410, R136 ;  /* 0x0000541089817816 */ /* 0x008fc60000000088 */
[----:B------:R-:W-:Y:S04]  /*2ab0*/  LDS.U16 R149, [R11+0x2270] ;  /* 0x002270000b957984 */ /* 0x000fe80000000400 */
[----:B------:R-:W2:Y:S01]  /*2ac0*/  LDS.U16 R146, [R11+0x2380] ;  /* 0x002380000b927984 */ /* 0x000ea20000000400 */
[----:B------:R-:W-:Y:S01]  /*2ad0*/  HMMA.16816.F32 R76, R112, R128, R76 ;  /* 0x00000080704c723c */ /* 0x000fe2000000184c */
[----:B----4-:R-:W-:Y:S02]  /*2ae0*/  PRMT R128, R157, 0x5410, R154 ;  /* 0x000054109d807816 */ /* 0x010fe4000000009a */
[----:B------:R-:W-:Y:S01]  /*2af0*/  LDS.U16 R137, [R11+0x2af0] ;  /* 0x002af0000b897984 */ /* 0x000fe20000000400 */
[----:B-1----:R-:W-:-:S03]  /*2b00*/  PRMT R129, R155, 0x5410, R152 ;  /* 0x000054109b817816 */ /* 0x002fc60000000098 */
[----:B------:R-:W1:Y:S04]  /*2b10*/  LDS.U16 R136, [R11+0x2c00] ;  /* 0x002c00000b887984 */ /* 0x000e680000000400 */
[----:B------:R-:W-:Y:S01]  /*2b20*/  LDS.U16 R161, [R11+0x3360] ;  /* 0x003360000ba17984 */ /* 0x000fe20000000400 */
[----:B------:R-:W-:Y:S01]  /*2b30*/  HMMA.16816.F32 R72, R112, R128, R72 ;  /* 0x000000807048723c */ /* 0x000fe20000001848 */
[----:B0-----:R-:W-:Y:S02]  /*2b40*/  PRMT R128, R153, 0x5410, R148 ;  /* 0x0000541099807816 */ /* 0x001fe40000000094 */
[----:B------:R-:W0:Y:S01]  /*2b50*/  LDS.U16 R158, [R11+0x3470] ;  /* 0x003470000b9e7984 */ /* 0x000e220000000400 */
[----:B-----5:R-:W-:-:S03]  /*2b60*/  PRMT R129, R147, 0x5410, R144 ;  /* 0x0000541093817816 */ /* 0x020fc60000000090 */
[----:B------:R-:W-:Y:S04]  /*2b70*/  LDS.U16 R157, [R11+0x3be0] ;  /* 0x003be0000b9d7984 */ /* 0x000fe80000000400 */
[----:B------:R-:W3:Y:S01]  /*2b80*/  LDS.U16 R154, [R11+0x3cf0] ;  /* 0x003cf0000b9a7984 */ /* 0x000ee20000000400 */
[----:B------:R-:W-:Y:S03]  /*2b90*/  HMMA.16816.F32 R68, R12, R128, R68 ;  /* 0x000000800c44723c */ /* 0x000fe60000001844 */
[----:B------:R-:W-:Y:S04]  /*2ba0*/  LDS.U16 R159, [R11+0x3370] ;  /* 0x003370000b9f7984 */ /* 0x000fe80000000400 */
[----:B------:R-:W4:Y:S04]  /*2bb0*/  LDS.U16 R156, [R11+0x3480] ;  /* 0x003480000b9c7984 */ /* 0x000f280000000400 */
[----:B------:R-:W-:Y:S04]  /*2bc0*/  LDS.U16 R155, [R11+0x3bf0] ;  /* 0x003bf0000b9b7984 */ /* 0x000fe80000000400 */
[----:B------:R-:W5:Y:S01]  /*2bd0*/  LDS.U16 R152, [R11+0x3d00] ;  /* 0x003d00000b987984 */ /* 0x000f620000000400 */
[----:B--2---:R-:W-:-:S03]  /*2be0*/  PRMT R128, R149, 0x5410, R146 ;  /* 0x0000541095807816 */ /* 0x004fc60000000092 */
[----:B------:R-:W-:Y:S04]  /*2bf0*/  LDS.U16 R153, [R11+0x3380] ;  /* 0x003380000b997984 */ /* 0x000fe80000000400 */
[----:B------:R-:W2:Y:S01]  /*2c00*/  LDS.U16 R148, [R11+0x3490] ;  /* 0x003490000b947984 */ /* 0x000ea20000000400 */
[----:B-1----:R-:W-:-:S03]  /*2c10*/  PRMT R129, R137, 0x5410, R136 ;  /* 0x0000541089817816 */ /* 0x002fc60000000088 */
[----:B------:R-:W-:Y:S04]  /*2c20*/  LDS.U16 R147, [R11+0x3c00] ;  /* 0x003c00000b937984 */ /* 0x000fe80000000400 */
[----:B------:R-:W1:Y:S01]  /*2c30*/  LDS.U16 R144, [R11+0x3d10] ;  /* 0x003d10000b907984 */ /* 0x000e620000000400 */
[C---:B------:R-:W-:Y:S01]  /*2c40*/  HMMA.16816.F32 R64, R12.reuse, R128, R64 ;  /* 0x000000800c40723c */ /* 0x040fe20000001840 */
[----:B------:R-:W-:Y:S02]  /*2c50*/  PRMT R128, R165, 0x5410, R162 ;  /* 0x00005410a5807816 */ /* 0x000fe400000000a2 */
[----:B------:R-:W-:Y:S01]  /*2c60*/  PRMT R129, R163, 0x5410, R160 ;  /* 0x00005410a3817816 */ /* 0x000fe200000000a0 */
[----:B------:R-:W-:Y:S04]  /*2c70*/  LDS.U16 R149, [R11+0x2290] ;  /* 0x002290000b957984 */ /* 0x000fe80000000400 */
[----:B------:R-:W1:Y:S02]  /*2c80*/  LDS.U16 R146, [R11+0x23a0] ;  /* 0x0023a0000b927984 */ /* 0x000e640000000400 */
[----:B------:R-:W-:Y:S01]  /*2c90*/  HMMA.16816.F32 R60, R12, R128, R60 ;  /* 0x000000800c3c723c */ /* 0x000fe2000000183c */
[----:B0-----:R-:W-:Y:S01]  /*2ca0*/  PRMT R128, R161, 0x5410, R158 ;  /* 0x00005410a1807816 */ /* 0x001fe2000000009e */
[----:B------:R-:W-:Y:S01]  /*2cb0*/  LDS.U16 R137, [R11+0x2b10] ;  /* 0x002b10000b897984 */ /* 0x000fe20000000400 */
[----:B---3--:R-:W-:-:S03]  /*2cc0*/  PRMT R129, R157, 0x5410, R154 ;  /* 0x000054109d817816 */ /* 0x008fc6000000009a */
[----:B------:R-:W0:Y:S04]  /*2cd0*/  LDS.U16 R136, [R11+0x2c20] ;  /* 0x002c20000b887984 */ /* 0x000e280000000400 */
[----:B------:R-:W-:Y:S01]  /*2ce0*/  HMMA.16816.F32 R68, R112, R128, R68 ;  /* 0x000000807044723c */ /* 0x000fe20000001844 */
[----:B----4-:R-:W-:Y:S01]  /*2cf0*/  PRMT R128, R159, 0x5410, R156 ;  /* 0x000054109f807816 */ /* 0x010fe2000000009c */
[----:B------:R-:W-:Y:S01]  /*2d00*/  LDS.U16 R161, [R11+0x22a0] ;  /* 0x0022a0000ba17984 */ /* 0x000fe20000000400 */
[----:B-----5:R-:W-:-:S03]  /*2d10*/  PRMT R129, R155, 0x5410, R152 ;  /* 0x000054109b817816 */ /* 0x020fc60000000098 */
[----:B------:R-:W3:Y:S04]  /*2d20*/  LDS.U16 R158, [R11+0x23b0] ;  /* 0x0023b0000b9e7984 */ /* 0x000ee80000000400 */
[----:B------:R-:W-:Y:S01]  /*2d30*/  LDS.U16 R157, [R11+0x2b20] ;  /* 0x002b20000b9d7984 */ /* 0x000fe20000000400 */
[----:B------:R-:W-:Y:S01]  /*2d40*/  HMMA.16816.F32 R64, R112, R128, R64 ;  /* 0x000000807040723c */ /* 0x000fe20000001840 */
[----:B--2---:R-:W-:Y:S02]  /*2d50*/  PRMT R128, R153, 0x5410, R148 ;  /* 0x0000541099807816 */ /* 0x004fe40000000094 */
[----:B------:R-:W2:Y:S04]  /*2d60*/  LDS.U16 R154, [R11+0x2c30] ;  /* 0x002c30000b9a7984 */ /* 0x000ea80000000400 */
[----:B------:R-:W-:Y:S01]  /*2d70*/  LDS.U16 R153, [R11+0x22b0] ;  /* 0x0022b0000b997984 */ /* 0x000fe20000000400 */
[----:B-1----:R-:W-:-:S03]  /*2d80*/  PRMT R129, R147, 0x5410, R144 ;  /* 0x0000541093817816 */ /* 0x002fc60000000090 */
[----:B------:R-:W1:Y:S04]  /*2d90*/  LDS.U16 R148, [R11+0x23c0] ;  /* 0x0023c0000b947984 */ /* 0x000e680000000400 */
[----:B------:R-:W-:Y:S01]  /*2da0*/  LDS.U16 R147, [R11+0x2b30] ;  /* 0x002b30000b937984 */ /* 0x000fe20000000400 */
[----:B------:R-:W-:Y:S01]  /*2db0*/  HMMA.16816.F32 R60, R112, R128, R60 ;  /* 0x00000080703c723c */ /* 0x000fe2000000183c */
[----:B------:R-:W-:Y:S02]  /*2dc0*/  PRMT R128, R149, 0x5410, R146 ;  /* 0x0000541095807816 */ /* 0x000fe40000000092 */
[----:B------:R-:W4:Y:S04]  /*2dd0*/  LDS.U16 R144, [R11+0x2c40] ;  /* 0x002c40000b907984 */ /* 0x000f280000000400 */
[----:B------:R-:W-:Y:S01]  /*2de0*/  LDS.U16 R163, [R11+0x3390] ;  /* 0x003390000ba37984 */ /* 0x000fe20000000400 */
[----:B0-----:R-:W-:-:S03]  /*2df0*/  PRMT R129, R137, 0x5410, R136 ;  /* 0x0000541089817816 */ /* 0x001fc60000000088 */
[----:B------:R-:W0:Y:S04]  /*2e00*/  LDS.U16 R160, [R11+0x34a0] ;  /* 0x0034a0000ba07984 */ /* 0x000e280000000400 */
[----:B------:R-:W-:Y:S01]  /*2e10*/  LDS.U16 R155, [R11+0x3c10] ;  /* 0x003c10000b9b7984 */ /* 0x000fe20000000400 */
[----:B------:R-:W-:Y:S03]  /*2e20*/  HMMA.16816.F32 R56, R12, R128, R56 ;  /* 0x000000800c38723c */ /* 0x000fe60000001838 */
[----:B------:R-:W5:Y:S01]  /*2e30*/  LDS.U16 R152, [R11+0x3d20] ;  /* 0x003d20000b987984 */ /* 0x000f620000000400 */
[----:B---3--:R-:W-:-:S03]  /*2e40*/  PRMT R128, R161, 0x5410, R158 ;  /* 0x00005410a1807816 */ /* 0x008fc6000000009e */
[----:B------:R-:W-:Y:S04]  /*2e50*/  LDS.U16 R137, [R11+0x3c20] ;  /* 0x003c20000b897984 */ /* 0x000fe80000000400 */
[----:B------:R-:W3:Y:S01]  /*2e60*/  LDS.U16 R136, [R11+0x3d30] ;  /* 0x003d30000b887984 */ /* 0x000ee20000000400 */
[----:B--2---:R-:W-:-:S03]  /*2e70*/  PRMT R129, R157, 0x5410, R154 ;  /* 0x000054109d817816 */ /* 0x004fc6000000009a */
[----:B------:R-:W-:Y:S04]  /*2e80*/  LDS.U16 R149, [R11+0x33a0] ;  /* 0x0033a0000b957984 */ /* 0x000fe80000000400 */
[----:B------:R-:W2:Y:S01]  /*2e90*/  LDS.U16 R146, [R11+0x34b0] ;  /* 0x0034b0000b927984 */ /* 0x000ea20000000400 */
[----:B------:R-:W-:Y:S01]  /*2ea0*/  HMMA.16816.F32 R52, R12, R128, R52 ;  /* 0x000000800c34723c */ /* 0x000fe20000001834 */
[----:B-1----:R-:W-:Y:S02]  /*2eb0*/  PRMT R128, R153, 0x5410, R148 ;  /* 0x0000541099807816 */ /* 0x002fe40000000094 */
[----:B------:R-:W-:Y:S01]  /*2ec0*/  LDS.U16 R157, [R11+0x2b40] ;  /* 0x002b40000b9d7984 */ /* 0x000fe20000000400 */
[----:B----4-:R-:W-:-:S03]  /*2ed0*/  PRMT R129, R147, 0x5410, R144 ;  /* 0x0000541093817816 */ /* 0x010fc60000000090 */
[----:B------:R-:W1:Y:S04]  /*2ee0*/  LDS.U16 R154, [R11+0x2c50] ;  /* 0x002c50000b9a7984 */ /* 0x000e680000000400 */
[----:B------:R-:W-:Y:S01]  /*2ef0*/  LDS.U16 R126, [R11+0x2b50] ;  /* 0x002b50000b7e7984 */ /* 0x000fe20000000400 */
[----:B------:R-:W-:Y:S01]  /*2f00*/  HMMA.16816.F32 R48, R12, R128, R48 ;  /* 0x000000800c30723c */ /* 0x000fe20000001830 */
[----:B0-----:R-:W-:Y:S02]  /*2f10*/  PRMT R118, R163, 0x5410, R160 ;  /* 0x00005410a3767816 */ /* 0x001fe400000000a0 */
[----:B------:R-:W-:Y:S04]  /*2f20*/  LDS.U16 R129, [R11+0x22d0] ;  /* 0x0022d0000b817984 */ /* 0x000fe80000000400 */
[----:B------:R-:W0:Y:S01]  /*2f30*/  LDS.U16 R128, [R11+0x23e0] ;  /* 0x0023e0000b807984 */ /* 0x000e220000000400 */
[----:B-----5:R-:W-:-:S03]  /*2f40*/  PRMT R119, R155, 0x5410, R152 ;  /* 0x000054109b777816 */ /* 0x020fc60000000098 */
[----:B------:R-:W4:Y:S04]  /*2f50*/  LDS.U16 R125, [R11+0x2c60] ;  /* 0x002c60000b7d7984 */ /* 0x000f280000000400 */
[----:B------:R-:W-:Y:S01]  /*2f60*/  LDS.U16 R159, [R11+0x22c0] ;  /* 0x0022c0000b9f7984 */ /* 0x000fe20000000400 */
[----:B------:R-:W-:Y:S01]  /*2f70*/  HMMA.16816.F32 R56, R112, R118, R56 ;  /* 0x000000767038723c */ /* 0x000fe20000001838 */
[----:B---3--:R-:W-:Y:S01]  /*2f80*/  PRMT R147, R137, 0x5410, R136 ;  /* 0x0000541089937816 */ /* 0x008fe20000000088 */
[----:B------:R-:W-:Y:S01]  /*2f90*/  FADD R119, R120, R127 ;  /* 0x0000007f78777221 */ /* 0x000fe20000000000 */
[----:B------:R-:W3:Y:S01]  /*2fa0*/  LDS.U16 R156, [R11+0x23d0] ;  /* 0x0023d0000b9c7984 */ /* 0x000ee20000000400 */
[----:B------:R-:W-:Y:S02]  /*2fb0*/  FADD R118, R131, R122 ;  /* 0x0000007a83767221 */ /* 0x000fe40000000000 */
[----:B------:R-:W-:Y:S01]  /*2fc0*/  FADD R119, R119, R124 ;  /* 0x0000007c77777221 */ /* 0x000fe20000000000 */
[----:B------:R-:W-:Y:S01]  /*2fd0*/  LDS.U16 R136, [R11+0x22e0] ;  /* 0x0022e0000b887984 */ /* 0x000fe20000000400 */
[----:B--2---:R-:W-:-:S03]  /*2fe0*/  PRMT R146, R149, 0x5410, R146 ;  /* 0x0000541095927816 */ /* 0x004fc60000000092 */
[----:B------:R-:W2:Y:S04]  /*2ff0*/  LDS.U16 R135, [R11+0x23f0] ;  /* 0x0023f0000b877984 */ /* 0x000ea80000000400 */
[----:B------:R-:W-:Y:S01]  /*3000*/  LDS.U16 R127, [R11+0x2b60] ;  /* 0x002b60000b7f7984 */ /* 0x000fe20000000400 */
[----:B------:R-:W-:Y:S01]  /*3010*/  HMMA.16816.F32 R52, R112, R146, R52 ;  /* 0x000000927034723c */ /* 0x000fe20000001834 */
[----:B-1----:R-:W-:Y:S02]  /*3020*/  PRMT R157, R157, 0x5410, R154 ;  /* 0x000054109d9d7816 */ /* 0x002fe4000000009a */
[----:B------:R-:W1:Y:S04]  /*3030*/  LDS.U16 R134, [R11+0x2c70] ;  /* 0x002c70000b867984 */ /* 0x000e680000000400 */
[----:B------:R-:W-:Y:S04]  /*3040*/  LDS.U16 R149, [R11+0x22f0] ;  /* 0x0022f0000b957984 */ /* 0x000fe80000000400 */
[----:B------:R-:W5:Y:S01]  /*3050*/  LDS.U16 R148, [R11+0x2400] ;  /* 0x002400000b947984 */ /* 0x000f620000000400 */
[----:B0-----:R-:W-:-:S03]  /*3060*/  PRMT R124, R129, 0x5410, R128 ;  /* 0x00005410817c7816 */ /* 0x001fc60000000080 */
[----:B------:R-:W-:Y:S01]  /*3070*/  LDS.U16 R144, [R11+0x2b70] ;  /* 0x002b70000b907984 */ /* 0x000fe20000000400 */
[----:B----4-:R-:W-:-:S03]  /*3080*/  PRMT R125, R126, 0x5410, R125 ;  /* 0x000054107e7d7816 */ /* 0x010fc6000000007d */
[----:B------:R-:W0:Y:S04]  /*3090*/  LDS.U16 R137, [R11+0x2c80] ;  /* 0x002c80000b897984 */ /* 0x000e280000000400 */
[----:B------:R-:W-:Y:S01]  /*30a0*/  LDS.U16 R153, [R11+0x33c0] ;  /* 0x0033c0000b997984 */ /* 0x000fe20000000400 */
[----:B------:R-:W-:Y:S03]  /*30b0*/  HMMA.16816.F32 R100, R12, R124, R100 ;  /* 0x0000007c0c64723c */ /* 0x000fe60000001864 */
[----:B------:R-:W-:Y:S01]  /*30c0*/  LDS.U16 R152, [R11+0x34d0] ;  /* 0x0034d0000b987984 */ /* 0x000fe20000000400 */
[----:B---3--:R-:W-:-:S03]  /*30d0*/  PRMT R156, R159, 0x5410, R156 ;  /* 0x000054109f9c7816 */ /* 0x008fc6000000009c */
[----:B------:R-:W-:Y:S04]  /*30e0*/  LDS.U16 R147, [R11+0x3c40] ;  /* 0x003c40000b937984 */ /* 0x000fe80000000400 */
[----:B------:R-:W-:Y:S01]  /*30f0*/  LDS.U16 R146, [R11+0x3d50] ;  /* 0x003d50000b927984 */ /* 0x000fe20000000400 */
[----:B--2---:R-:W-:Y:S01]  /*3100*/  PRMT R126, R136, 0x5410, R135 ;  /* 0x00005410887e7816 */ /* 0x004fe20000000087 */
[----:B------:R-:W-:Y:S02]  /*3110*/  HMMA.16816.F32 R96, R12, R156, R96 ;  /* 0x0000009c0c60723c */ /* 0x000fe40000001860 */
[----:B------:R-:W2:Y:S04]  /*3120*/  SHFL.BFLY PT, R155, R118, 0x1, 0x1f ;  /* 0x0c201f00769b7f89 */ /* 0x000ea800000e0000 */
[----:B------:R-:W3:Y:S01]  /*3130*/  SHFL.BFLY PT, R154, R119, 0x1, 0x1f ;  /* 0x0c201f00779a7f89 */ /* 0x000ee200000e0000 */
[----:B-1----:R-:W-:-:S03]  /*3140*/  PRMT R127, R127, 0x5410, R134 ;  /* 0x000054107f7f7816 */ /* 0x002fc60000000086 */
[----:B------:R-:W-:Y:S04]  /*3150*/  LDS.U16 R120, [R11+0x33e0] ;  /* 0x0033e0000b787984 */ /* 0x000fe80000000400 */
[----:B------:R-:W1:Y:S01]  /*3160*/  LDS.U16 R121, [R11+0x34f0] ;  /* 0x0034f0000b797984 */ /* 0x000e620000000400 */
[----:B------:R-:W-:Y:S01]  /*3170*/  HMMA.16816.F32 R104, R12, R126, R104 ;  /* 0x0000007e0c68723c */ /* 0x000fe20000001868 */
[----:B-----5:R-:W-:Y:S02]  /*3180*/  PRMT R126, R149, 0x5410, R148 ;  /* 0x00005410957e7816 */ /* 0x020fe40000000094 */
[----:B------:R-:W-:Y:S04]  /*3190*/  LDS.U16 R165, [R11+0x33b0] ;  /* 0x0033b0000ba57984 */ /* 0x000fe80000000400 */
[----:B------:R-:W4:Y:S01]  /*31a0*/  LDS.U16 R162, [R11+0x34c0] ;  /* 0x0034c0000ba27984 */ /* 0x000f220000000400 */
[----:B0-----:R-:W-:-:S03]  /*31b0*/  PRMT R127, R144, 0x5410, R137 ;  /* 0x00005410907f7816 */ /* 0x001fc60000000089 */
[----:B------:R-:W-:Y:S01]  /*31c0*/  LDS.U16 R161, [R11+0x3c30] ;  /* 0x003c30000ba17984 */ /* 0x000fe20000000400 */
[----:B--2---:R-:W-:-:S03]  /*31d0*/  FADD R155, R118, R155 ;  /* 0x0000009b769b7221 */ /* 0x004fc60000000000 */
[----:B------:R-:W0:Y:S01]  /*31e0*/  LDS.U16 R158, [R11+0x3d40] ;  /* 0x003d40000b9e7984 */ /* 0x000e220000000400 */
[----:B---3--:R-:W-:Y:S01]  /*31f0*/  FADD R154, R119, R154 ;  /* 0x0000009a779a7221 */ /* 0x008fe20000000000 */
[----:B------:R-:W-:Y:S01]  /*3200*/  HMMA.16816.F32 R12, R12, R126, R108 ;  /* 0x0000007e0c0c723c */ /* 0x000fe2000000186c */
[----:B------:R-:W-:Y:S01]  /*3210*/  PRMT R108, R153, 0x5410, R152 ;  /* 0x00005410996c7816 */ /* 0x000fe20000000098 */
[----:B------:R-:W-:Y:S04]  /*3220*/  LDS.U16 R133, [R11+0x33d0] ;  /* 0x0033d0000b857984 */ /* 0x000fe80000000400 */
[----:B------:R-:W2:Y:S01]  /*3230*/  LDS.U16 R130, [R11+0x34e0] ;  /* 0x0034e0000b827984 */ /* 0x000ea20000000400 */
[----:B------:R-:W-:-:S03]  /*3240*/  PRMT R109, R147, 0x5410, R146 ;  /* 0x00005410936d7816 */ /* 0x000fc60000000092 */
[----:B------:R-:W-:Y:S04]  /*3250*/  LDS.U16 R131, [R11+0x3c50] ;  /* 0x003c50000b837984 */ /* 0x000fe80000000400 */
[----:B------:R-:W3:Y:S01]  /*3260*/  LDS.U16 R132, [R11+0x3d60] ;  /* 0x003d60000b847984 */ /* 0x000ee20000000400 */
[----:B------:R-:W-:Y:S03]  /*3270*/  HMMA.16816.F32 R96, R112, R108, R96 ;  /* 0x0000006c7060723c */ /* 0x000fe60000001860 */
[----:B------:R-:W-:Y:S04]  /*3280*/  LDS.U16 R122, [R11+0x3c60] ;  /* 0x003c60000b7a7984 */ /* 0x000fe80000000400 */
[----:B------:R-:W5:Y:S01]  /*3290*/  LDS.U16 R123, [R11+0x3d70] ;  /* 0x003d70000b7b7984 */ /* 0x000f620000000400 */
[----:B-1----:R-:W-:-:S03]  /*32a0*/  PRMT R120, R120, 0x5410, R121 ;  /* 0x0000541078787816 */ /* 0x002fc60000000079 */
[----:B------:R-:W-:Y:S04]  /*32b0*/  LDS.U16 R124, [R11+0x33f0] ;  /* 0x0033f0000b7c7984 */ /* 0x000fe80000000400 */
[----:B------:R-:W-:Y:S01]  /*32c0*/  LDS.U16 R125, [R11+0x3500] ;  /* 0x003500000b7d7984 */ /* 0x000fe20000000400 */
[----:B----4-:R-:W-:-:S03]  /*32d0*/  PRMT R160, R165, 0x5410, R162 ;  /* 0x00005410a5a07816 */ /* 0x010fc600000000a2 */
[----:B------:R-:W-:Y:S04]  /*32e0*/  LDS.U16 R128, [R11+0x3c70] ;  /* 0x003c70000b807984 */ /* 0x000fe80000000400 */
[----:B------:R-:W-:Y:S01]  /*32f0*/  LDS.U16 R129, [R11+0x3d80] ;  /* 0x003d80000b817984 */ /* 0x000fe20000000400 */
[----:B0-----:R-:W-:-:S03]  /*3300*/  PRMT R161, R161, 0x5410, R158 ;  /* 0x00005410a1a17816 */ /* 0x001fc6000000009e */
[----:B------:R-:W0:Y:S04]  /*3310*/  SHFL.BFLY PT, R118, R155, 0x2, 0x1f ;  /* 0x0c401f009b767f89 */ /* 0x000e2800000e0000 */
[----:B------:R-:W1:Y:S01]  /*3320*/  SHFL.BFLY PT, R119, R154, 0x2, 0x1f ;  /* 0x0c401f009a777f89 */ /* 0x000e6200000e0000 */
[----:B--2---:R-:W-:Y:S01]  /*3330*/  PRMT R130, R133, 0x5410, R130 ;  /* 0x0000541085827816 */ /* 0x004fe20000000082 */
[----:B------:R-:W-:Y:S01]  /*3340*/  HMMA.16816.F32 R48, R112, R160, R48 ;  /* 0x000000a07030723c */ /* 0x000fe20000001830 */
[----:B---3--:R-:W-:-:S07]  /*3350*/  PRMT R131, R131, 0x5410, R132 ;  /* 0x0000541083837816 */ /* 0x008fce0000000084 */
[----:B------:R-:W-:Y:S01]  /*3360*/  HMMA.16816.F32 R100, R112, R130, R100 ;  /* 0x000000827064723c */ /* 0x000fe20000001864 */
[----:B-----5:R-:W-:Y:S01]  /*3370*/  PRMT R121, R122, 0x5410, R123 ;  /* 0x000054107a797816 */ /* 0x020fe2000000007b */
[----:B0-----:R-:W-:-:S06]  /*3380*/  FADD R155, R155, R118 ;  /* 0x000000769b9b7221 */ /* 0x001fcc0000000000 */
[----:B------:R-:W-:Y:S01]  /*3390*/  HMMA.16816.F32 R104, R112, R120, R104 ;  /* 0x000000787068723c */ /* 0x000fe20000001868 */
[----:B------:R-:W-:Y:S01]  /*33a0*/  PRMT R108, R124, 0x5410, R125 ;  /* 0x000054107c6c7816 */ /* 0x000fe2000000007d */
[----:B-1----:R-:W-:Y:S01]  /*33b0*/  FADD R154, R154, R119 ;  /* 0x000000779a9a7221 */ /* 0x002fe20000000000 */
[----:B------:R-:W-:-:S03]  /*33c0*/  FFMA R3, R116, R3, R155 ;  /* 0x0000000374037223 */ /* 0x000fc6000000009b */
[----:B------:R-:W-:Y:S01]  /*33d0*/  FFMA R138, R117, R138, R154 ;  /* 0x0000008a758a7223 */ /* 0x000fe2000000009a */
[----:B------:R-:W-:-:S07]  /*33e0*/  PRMT R109, R128, 0x5410, R129 ;  /* 0x00005410806d7816 */ /* 0x000fce0000000081 */
[----:B------:R-:W-:Y:S01]  /*33f0*/  HMMA.16816.F32 R108, R112, R108, R12 ;  /* 0x0000006c706c723c */ /* 0x000fe2000000180c */
[----:B------:R-:W-:Y:S06]  /*3400*/  BAR.SYNC.DEFER_BLOCKING 0x0 ;  /* 0x0000000000007b1d */ /* 0x000fec0000010000 */
[----:B------:R-:W-:-:S13]  /*3410*/  @!P0 BRA `(.L_x_11) ;  /* 0xffffffd400b08947 */ /* 0x000fda000383ffff */
[----:B------:R-:W-:Y:S05]  /*3420*/  BSYNC.RECONVERGENT B0 ;  /* 0x0000000000007941 */ /* 0x000fea0003800200 */
.L_x_0:
[C---:B------:R-:W-:Y:S01]  /*3430*/  VIADD R2, R138.reuse, 0x1800000 ;  /* 0x018000008a027836 */ /* 0x040fe20000000000 */
[----:B------:R-:W-:Y:S01]  /*3440*/  BSSY.RECONVERGENT B0, `(.L_x_12) ;  /* 0x000000d000007945 */ /* 0x000fe20003800200 */
[----:B------:R-:W-:Y:S02]  /*3450*/  ISETP.GE.AND P3, PT, R145, R0, PT ;  /* 0x000000009100720c */ /* 0x000fe40003f66270 */
[----:B------:R-:W-:Y:S02]  /*3460*/  FSETP.GT.AND P4, PT, R138, RZ, PT ;  /* 0x000000ff8a00720b */ /* 0x000fe40003f84000 */
[----:B------:R-:W-:-:S04]  /*3470*/  LOP3.LUT R2, R2, 0x7f800000, RZ, 0xc0, !PT ;  /* 0x7f80000002027812 */ /* 0x000fc800078ec0ff */
[----:B------:R-:W-:-:S13]  /*3480*/  ISETP.GT.U32.AND P0, PT, R2, 0x1ffffff, PT ;  /* 0x01ffffff0200780c */ /* 0x000fda0003f04070 */
[----:B------:R-:W-:Y:S05]  /*3490*/  @P0 BRA `(.L_x_13) ;  /* 0x00000000000c0947 */ /* 0x000fea0003800000 */
[----:B------:R-:W-:-:S07]  /*34a0*/  MOV R6, 0x34c0 ;  /* 0x000034c000067802 */ /* 0x000fce0000000f00 */
[----:B-----5:R-:W-:Y:S05]  /*34b0*/  CALL.REL.NOINC `($__internal_0_$__cuda_sm20_rcp_rn_f32_slowpath) ;  /* 0x0000000c007c7944 */ /* 0x020fea0003c00000 */
[----:B------:R-:W-:Y:S05]  /*34c0*/  BRA `(.L_x_14) ;  /* 0x0000000000107947 */ /* 0x000fea0003800000 */
.L_x_13:
[----:B------:R-:W0:Y:S02]  /*34d0*/  MUFU.RCP R5, R138 ;  /* 0x0000008a00057308 */ /* 0x000e240000001000 */
[----:B0-----:R-:W-:-:S04]  /*34e0*/  FFMA R0, R5, R138, -1 ;  /* 0xbf80000005007423 */ /* 0x001fc8000000008a */
[----:B------:R-:W-:-:S04]  /*34f0*/  FADD.FTZ R0, -R0, -RZ ;  /* 0x800000ff00007221 */ /* 0x000fc80000010100 */
[----:B------:R-:W-:-:S07]  /*3500*/  FFMA R0, R5, R0, R5 ;  /* 0x0000000005007223 */ /* 0x000fce0000000005 */
.L_x_14:
[----:B------:R-:W-:Y:S05]  /*3510*/  BSYNC.RECONVERGENT B0 ;  /* 0x0000000000007941 */ /* 0x000fea0003800200 */
.L_x_12:
[C---:B------:R-:W-:Y:S01]  /*3520*/  VIADD R2, R3.reuse, 0x1800000 ;  /* 0x0180000003027836 */ /* 0x040fe20000000000 */
[----:B------:R-:W-:Y:S01]  /*3530*/  BSSY.RECONVERGENT B0, `(.L_x_15) ;  /* 0x000000e000007945 */ /* 0x000fe20003800200 */
[----:B------:R-:W-:Y:S02]  /*3540*/  FSETP.GT.AND P5, PT, R3, RZ, PT ;  /* 0x000000ff0300720b */ /* 0x000fe40003fa4000 */
[----:B------:R-:W-:Y:S02]  /*3550*/  FSEL R8, R0, RZ, P4 ;  /* 0x000000ff00087208 */ /* 0x000fe40002000000 */
[----:B------:R-:W-:-:S04]  /*3560*/  LOP3.LUT R2, R2, 0x7f800000, RZ, 0xc0, !PT ;  /* 0x7f80000002027812 */ /* 0x000fc800078ec0ff */
[----:B------:R-:W-:-:S13]  /*3570*/  ISETP.GT.U32.AND P0, PT, R2, 0x1ffffff, PT ;  /* 0x01ffffff0200780c */ /* 0x000fda0003f04070 */
[----:B------:R-:W-:Y:S05]  /*3580*/  @P0 BRA `(.L_x_16) ;  /* 0x0000000000100947 */ /* 0x000fea0003800000 */
[----:B------:R-:W-:Y:S01]  /*3590*/  IMAD.MOV.U32 R138, RZ, RZ, R3 ;  /* 0x000000ffff8a7224 */ /* 0x000fe200078e0003 */
[----:B------:R-:W-:-:S07]  /*35a0*/  MOV R6, 0x35c0 ;  /* 0x000035c000067802 */ /* 0x000fce0000000f00 */
[----:B-----5:R-:W-:Y:S05]  /*35b0*/  CALL.REL.NOINC `($__internal_0_$__cuda_sm20_rcp_rn_f32_slowpath) ;  /* 0x0000000c003c7944 */ /* 0x020fea0003c00000 */
[----:B------:R-:W-:Y:S05]  /*35c0*/  BRA `(.L_x_17) ;  /* 0x0000000000107947 */ /* 0x000fea0003800000 */
.L_x_16:
[----:B------:R-:W0:Y:S02]  /*35d0*/  MUFU.RCP R0, R3 ;  /* 0x0000000300007308 */ /* 0x000e240000001000 */
[----:B0-----:R-:W-:-:S04]  /*35e0*/  FFMA R2, R0, R3, -1 ;  /* 0xbf80000000027423 */ /* 0x001fc80000000003 */
[----:B------:R-:W-:-:S04]  /*35f0*/  FADD.FTZ R5, -R2, -RZ ;  /* 0x800000ff02057221 */ /* 0x000fc80000010100 */
[----:B------:R-:W-:-:S07]  /*3600*/  FFMA R0, R0, R5, R0 ;  /* 0x0000000500007223 */ /* 0x000fce0000000000 */
.L_x_17:
[----:B------:R-:W-:Y:S05]  /*3610*/  BSYNC.RECONVERGENT B0 ;  /* 0x0000000000007941 */ /* 0x000fea0003800200 */
.L_x_15:
[----:B------:R-:W0:Y:S01]  /*3620*/  LDCU UR4, c[0x0][0x3a0] ;  /* 0x00007400ff0477ac */ /* 0x000e220008000800 */
[----:B------:R-:W-:Y:S01]  /*3630*/  FSEL R0, R0, RZ, P5 ;  /* 0x000000ff00007208 */ /* 0x000fe20002800000 */
[C---:B------:R-:W-:Y:S01]  /*3640*/  @!P3 FMUL R92, R8.reuse, R92 ;  /* 0x0000005c085cb220 */ /* 0x040fe20000400000 */
[----:B------:R-:W-:Y:S01]  /*3650*/  @!P3 FMUL R93, R8, R93 ;  /* 0x0000005d085db220 */ /* 0x000fe20000400000 */
[----:B------:R-:W-:-:S03]  /*3660*/  IMAD.WIDE.U32 R2, R139, 0x2, R150 ;  /* 0x000000028b027825 */ /* 0x000fc600078e0096 */
[----:B------:R-:W-:Y:S02]  /*3670*/  @!P3 F2FP.F16.F32.PACK_AB R92, RZ, R92 ;  /* 0x0000005cff5cb23e */ /* 0x000fe400000000ff */
[----:B------:R-:W-:-:S03]  /*3680*/  @!P3 F2FP.F16.F32.PACK_AB R93, RZ, R93 ;  /* 0x0000005dff5db23e */ /* 0x000fc600000000ff */
[----:B------:R1:W-:Y:S04]  /*3690*/  @!P3 STG.E.U16 desc[UR6][R2.64], R92 ;  /* 0x0000005c0200b986 */ /* 0x0003e8000c101506 */
[----:B------:R1:W-:Y:S01]  /*36a0*/  @!P3 STG.E.U16 desc[UR6][R2.64+0x2], R93 ;  /* 0x0000025d0200b986 */ /* 0x0003e2000c101506 */
[----:B0-----:R-:W-:Y:S02]  /*36b0*/  ISETP.GE.AND P0, PT, R143, UR4, PT ;  /* 0x000000048f007c0c */ /* 0x001fe4000bf06270 */
[----:B------:R-:W-:-:S11]  /*36c0*/  ISETP.GE.AND P1, PT, R145, UR4, PT ;  /* 0x0000000491007c0c */ /* 0x000fd6000bf26270 */
[C---:B------:R-:W-:Y:S01]  /*36d0*/  @!P0 FMUL R94, R0.reuse, R94 ;  /* 0x0000005e005e8220 */ /* 0x040fe20000400000 */
[----:B------:R-:W-:Y:S01]  /*36e0*/  @!P0 FMUL R95, R0, R95 ;  /* 0x0000005f005f8220 */ /* 0x000fe20000400000 */
[----:B------:R-:W-:Y:S02]  /*36f0*/  @!P0 IMAD.IADD R141, R141, 0x1, R140 ;  /* 0x000000018d8d8824 */ /* 0x000fe400078e028c */
[C---:B------:R-:W-:Y:S01]  /*3700*/  @!P1 FMUL R88, R8.reuse, R88 ;  /* 0x0000005808589220 */ /* 0x040fe20000400000 */
        /* <DEDUP_REMOVED lines=28> */
[----:B------:R-:W-:Y:S01]  /*38d0*/  @!P1 FMUL R109, R8, R109 ;  /* 0x0000006d086d9220 */ /* 0x000fe20000400000 */
        /* <DEDUP_REMOVED lines=28> */
[----:B------:R-:W-:Y:S01]  /*3aa0*/  @!P0 IMAD.WIDE.U32 R150, R141, 0x2, R150 ;  /* 0x000000028d968825 */ /* 0x000fe200078e0096 */
[----:B------:R-:W-:-:S02]  /*3ab0*/  @!P0 F2FP.F16.F32.PACK_AB R94, RZ, R94 ;  /* 0x0000005eff5e823e */ /* 0x000fc400000000ff */
[----:B------:R-:W-:Y:S02]  /*3ac0*/  @!P0 F2FP.F16.F32.PACK_AB R95, RZ, R95 ;  /* 0x0000005fff5f823e */ /* 0x000fe400000000ff */
[----:B------:R-:W-:Y:S01]  /*3ad0*/  @!P1 F2FP.F16.F32.PACK_AB R88, RZ, R88 ;  /* 0x00000058ff58923e */ /* 0x000fe200000000ff */
[----:B------:R1:W-:Y:S01]  /*3ae0*/  @!P0 STG.E.U16 desc[UR6][R150.64], R94 ;  /* 0x0000005e96008986 */ /* 0x0003e2000c101506 */
[----:B------:R-:W-:Y:S02]  /*3af0*/  @!P1 F2FP.F16.F32.PACK_AB R89, RZ, R89 ;  /* 0x00000059ff59923e */ /* 0x000fe400000000ff */
[----:B------:R-:W-:Y:S01]  /*3b00*/  @!P0 F2FP.F16.F32.PACK_AB R90, RZ, R90 ;  /* 0x0000005aff5a823e */ /* 0x000fe200000000ff */
[----:B------:R1:W-:Y:S01]  /*3b10*/  @!P0 STG.E.U16 desc[UR6][R150.64+0x2], R95 ;  /* 0x0000025f96008986 */ /* 0x0003e2000c101506 */
[----:B------:R-:W-:Y:S02]  /*3b20*/  @!P0 F2FP.F16.F32.PACK_AB R91, RZ, R91 ;  /* 0x0000005bff5b823e */ /* 0x000fe400000000ff */
[----:B------:R-:W-:Y:S01]  /*3b30*/  @!P1 F2FP.F16.F32.PACK_AB R84, RZ, R84 ;  /* 0x00000054ff54923e */ /* 0x000fe200000000ff */
[----:B------:R1:W-:Y:S01]  /*3b40*/  @!P1 STG.E.U16 desc[UR6][R2.64+0x10], R88 ;  /* 0x0000105802009986 */ /* 0x0003e2000c101506 */
[----:B------:R-:W-:-:S02]  /*3b50*/  @!P1 F2FP.F16.F32.PACK_AB R85, RZ, R85 ;  /* 0x00000055ff55923e */ /* 0x000fc400000000ff */
        /* <DEDUP_REMOVED lines=77> */
[----:B------:R-:W-:-:S03]  /*4030*/  @!P1 F2FP.F16.F32.PACK_AB R109, RZ, R109 ;  /* 0x0000006dff6d923e */ /* 0x000fc600000000ff */
[----:B------:R1:W-:Y:S04]  /*4040*/  @!P0 STG.E.U16 desc[UR6][R2.64+0x872], R67 ;  /* 0x0008724302008986 */ /* 0x0003e8000c101506 */
        /* <DEDUP_REMOVED lines=29> */
[----:B------:R1:W-:Y:S01]  /*4220*/  @!P1 STG.E.U16 desc[UR6][R2.64+0xf2], R109 ;  /* 0x0000f26d02009986 */ /* 0x0003e2000c101506 */
[----:B------:R-:W-:Y:S05]  /*4230*/  @P0 EXIT ;  /* 0x000000000000094d */ /* 0x000fea0003800000 */
[C---:B------:R-:W-:Y:S01]  /*4240*/  FMUL R110, R0.reuse, R110 ;  /* 0x0000006e006e7220 */ /* 0x040fe20000400000 */
[----:B------:R-:W-:-:S04]  /*4250*/  FMUL R0, R0, R111 ;  /* 0x0000006f00007220 */ /* 0x000fc80000400000 */
[----:B------:R-:W-:Y:S02]  /*4260*/  F2FP.F16.F32.PACK_AB R110, RZ, R110 ;  /* 0x0000006eff6e723e */ /* 0x000fe400000000ff */
[----:B------:R-:W-:-:S03]  /*4270*/  F2FP.F16.F32.PACK_AB R0, RZ, R0 ;  /* 0x00000000ff00723e */ /* 0x000fc600000000ff */
[----:B------:R-:W-:Y:S04]  /*4280*/  STG.E.U16 desc[UR6][R2.64+0x8f0], R110 ;  /* 0x0008f06e02007986 */ /* 0x000fe8000c101506 */
[----:B------:R-:W-:Y:S01]  /*4290*/  STG.E.U16 desc[UR6][R2.64+0x8f2], R0 ;  /* 0x0008f20002007986 */ /* 0x000fe2000c101506 */
[----:B------:R-:W-:Y:S05]  /*42a0*/  EXIT ;  /* 0x000000000000794d */ /* 0x000fea0003800000 */
        .weak           $__internal_0_$__cuda_sm20_rcp_rn_f32_slowpath
        .type           $__internal_0_$__cuda_sm20_rcp_rn_f32_slowpath,@function
        .size           $__internal_0_$__cuda_sm20_rcp_rn_f32_slowpath,(.L_x_92 - $__internal_0_$__cuda_sm20_rcp_rn_f32_slowpath)
$__internal_0_$__cuda_sm20_rcp_rn_f32_slowpath:
[----:B------:R-:W-:Y:S01]  /*42b0*/  IMAD.SHL.U32 R0, R138, 0x2, RZ ;  /* 0x000000028a007824 */ /* 0x000fe200078e00ff */
[----:B------:R-:W-:Y:S04]  /*42c0*/  BSSY.RECONVERGENT B1, `(.L_x_18) ;  /* 0x0000030000017945 */ /* 0x000fe80003800200 */
[----:B------:R-:W-:-:S04]  /*42d0*/  SHF.R.U32.HI R9, RZ, 0x18, R0 ;  /* 0x00000018ff097819 */ /* 0x000fc80000011600 */
[----:B------:R-:W-:-:S13]  /*42e0*/  ISETP.NE.U32.AND P0, PT, R9, RZ, PT ;  /* 0x000000ff0900720c */ /* 0x000fda0003f05070 */
[----:B------:R-:W-:Y:S05]  /*42f0*/  @P0 BRA `(.L_x_19) ;  /* 0x0000000000280947 */ /* 0x000fea0003800000 */
[----:B------:R-:W-:-:S05]  /*4300*/  IMAD.SHL.U32 R0, R138, 0x2, RZ ;  /* 0x000000028a007824 */ /* 0x000fca00078e00ff */
[----:B------:R-:W-:-:S13]  /*4310*/  ISETP.NE.AND P0, PT, R0, RZ, PT ;  /* 0x000000ff0000720c */ /* 0x000fda0003f05270 */
[----:B------:R-:W-:Y:S01]  /*4320*/  @P0 FFMA R4, R138, 1.84467440737095516160e+19, RZ ;  /* 0x5f8000008a040823 */ /* 0x000fe200000000ff */
[----:B------:R-:W-:Y:S08]  /*4330*/  @!P0 MUFU.RCP R2, R138 ;  /* 0x0000008a00028308 */ /* 0x000ff00000001000 */
[----:B------:R-:W0:Y:S02]  /*4340*/  @P0 MUFU.RCP R5, R4 ;  /* 0x0000000400050308 */ /* 0x000e240000001000 */
[----:B0-----:R-:W-:-:S04]  /*4350*/  @P0 FFMA R0, R4, R5, -1 ;  /* 0xbf80000004000423 */ /* 0x001fc80000000005 */
[----:B------:R-:W-:-:S04]  /*4360*/  @P0 FADD.FTZ R0, -R0, -RZ ;  /* 0x800000ff00000221 */ /* 0x000fc80000010100 */
[----:B------:R-:W-:-:S04]  /*4370*/  @P0 FFMA R0, R5, R0, R5 ;  /* 0x0000000005000223 */ /* 0x000fc80000000005 */
[----:B------:R-:W-:Y:S01]  /*4380*/  @P0 FFMA R2, R0, 1.84467440737095516160e+19, RZ ;  /* 0x5f80000000020823 */ /* 0x000fe200000000ff */
[----:B------:R-:W-:Y:S06]  /*4390*/  BRA `(.L_x_20) ;  /* 0x0000000000887947 */ /* 0x000fec0003800000 */
.L_x_19:
[----:B------:R-:W-:-:S05]  /*43a0*/  VIADD R10, R9, 0xffffff03 ;  /* 0xffffff03090a7836 */ /* 0x000fca0000000000 */
[----:B------:R-:W-:-:S13]  /*43b0*/  ISETP.GT.U32.AND P0, PT, R10, 0x1, PT ;  /* 0x000000010a00780c */ /* 0x000fda0003f04070 */
[----:B------:R-:W-:Y:S05]  /*43c0*/  @P0 BRA `(.L_x_21) ;  /* 0x0000000000780947 */ /* 0x000fea0003800000 */
[----:B------:R-:W-:Y:S01]  /*43d0*/  LOP3.LUT R0, R138, 0x7fffff, RZ, 0xc0, !PT ;  /* 0x007fffff8a007812 */ /* 0x000fe200078ec0ff */
[----:B------:R-:W-:-:S03]  /*43e0*/  IMAD.MOV.U32 R7, RZ, RZ, 0x3 ;  /* 0x00000003ff077424 */ /* 0x000fc600078e00ff */
[----:B------:R-:W-:Y:S02]  /*43f0*/  LOP3.LUT R0, R0, 0x3f800000, RZ, 0xfc, !PT ;  /* 0x3f80000000007812 */ /* 0x000fe400078efcff */
[----:B------:R-:W-:Y:S02]  /*4400*/  SHF.L.U32 R7, R7, R10, RZ ;  /* 0x0000000a07077219 */ /* 0x000fe400000006ff */
[----:B------:R-:W0:Y:S02]  /*4410*/  MUFU.RCP R5, R0 ;  /* 0x0000000000057308 */ /* 0x000e240000001000 */
[----:B0-----:R-:W-:-:S04]  /*4420*/  FFMA R2, R0, R5, -1 ;  /* 0xbf80000000027423 */ /* 0x001fc80000000005 */
[----:B------:R-:W-:-:S04]  /*4430*/  FADD.FTZ R2, -R2, -RZ ;  /* 0x800000ff02027221 */ /* 0x000fc80000010100 */
[CCC-:B------:R-:W-:Y:S01]  /*4440*/  FFMA.RM R4, R5.reuse, R2.reuse, R5.reuse ;  /* 0x0000000205047223 */ /* 0x1c0fe20000004005 */
[----:B------:R-:W-:-:S04]  /*4450*/  FFMA.RP R5, R5, R2, R5 ;  /* 0x0000000205057223 */ /* 0x000fc80000008005 */
[C---:B------:R-:W-:Y:S02]  /*4460*/  LOP3.LUT R2, R4.reuse, 0x7fffff, RZ, 0xc0, !PT ;  /* 0x007fffff04027812 */ /* 0x040fe400078ec0ff */
[----:B------:R-:W-:Y:S02]  /*4470*/  FSETP.NEU.FTZ.AND P0, PT, R4, R5, PT ;  /* 0x000000050400720b */ /* 0x000fe40003f1d000 */
[----:B------:R-:W-:Y:S02]  /*4480*/  LOP3.LUT R2, R2, 0x800000, RZ, 0xfc, !PT ;  /* 0x0080000002027812 */ /* 0x000fe400078efcff */
[----:B------:R-:W-:Y:S02]  /*4490*/  SEL R4, RZ, 0xffffffff, !P0 ;  /* 0xffffffffff047807 */ /* 0x000fe40004000000 */
[----:B------:R-:W-:-:S03]  /*44a0*/  LOP3.LUT R7, R7, R2, RZ, 0xc0, !PT ;  /* 0x0000000207077212 */ /* 0x000fc600078ec0ff */
[----:B------:R-:W-:Y:S01]  /*44b0*/  IMAD.MOV R5, RZ, RZ, -R4 ;  /* 0x000000ffff057224 */ /* 0x000fe200078e0a04 */
[----:B------:R-:W-:-:S04]  /*44c0*/  SHF.R.U32.HI R7, RZ, R10, R7 ;  /* 0x0000000aff077219 */ /* 0x000fc80000011607 */
[--C-:B------:R-:W-:Y:S01]  /*44d0*/  LOP3.LUT P1, RZ, R5, R10, R2.reuse, 0xf8, !PT ;  /* 0x0000000a05ff7212 */ /* 0x100fe2000782f802 */
[----:B------:R-:W-:Y:S01]  /*44e0*/  VIADD R5, R9, 0xffffff04 ;  /* 0xffffff0409057836 */ /* 0x000fe20000000000 */
[C---:B------:R-:W-:Y:S02]  /*44f0*/  LOP3.LUT P0, RZ, R7.reuse, 0x1, RZ, 0xc0, !PT ;  /* 0x0000000107ff7812 */ /* 0x040fe4000780c0ff */
[----:B------:R-:W-:Y:S02]  /*4500*/  LOP3.LUT P2, RZ, R7, 0x2, RZ, 0xc0, !PT ;  /* 0x0000000207ff7812 */ /* 0x000fe4000784c0ff */
[----:B------:R-:W-:Y:S02]  /*4510*/  SHF.R.U32.HI R5, RZ, R5, R2 ;  /* 0x00000005ff057219 */ /* 0x000fe40000011602 */
[----:B------:R-:W-:Y:S02]  /*4520*/  PLOP3.LUT P0, PT, P0, P1, P2, 0xe0, 0x0 ;  /* 0x000000000000781c */ /* 0x000fe40000703c20 */
[----:B------:R-:W-:-:S02]  /*4530*/  LOP3.LUT P1, RZ, R138, 0x7fffff, RZ, 0xc0, !PT ;  /* 0x007fffff8aff7812 */ /* 0x000fc4000782c0ff */
[----:B------:R-:W-:-:S05]  /*4540*/  SEL R0, RZ, 0x1, !P0 ;  /* 0x00000001ff007807 */ /* 0x000fca0004000000 */
[----:B------:R-:W-:-:S05]  /*4550*/  IMAD.MOV R0, RZ, RZ, -R0 ;  /* 0x000000ffff007224 */ /* 0x000fca00078e0a00 */
[----:B------:R-:W-:-:S13]  /*4560*/  ISETP.GE.AND P0, PT, R0, RZ, PT ;  /* 0x000000ff0000720c */ /* 0x000fda0003f06270 */
[----:B------:R-:W-:-:S04]  /*4570*/  @!P0 VIADD R5, R5, 0x1 ;  /* 0x0000000105058836 */ /* 0x000fc80000000000 */
[----:B------:R-:W-:-:S05]  /*4580*/  @!P1 IMAD.SHL.U32 R5, R5, 0x2, RZ ;  /* 0x0000000205059824 */ /* 0x000fca00078e00ff */
[----:B------:R-:W-:Y:S01]  /*4590*/  LOP3.LUT R2, R5, 0x80000000, R138, 0xf8, !PT ;  /* 0x8000000005027812 */ /* 0x000fe200078ef88a */
[----:B------:R-:W-:Y:S06]  /*45a0*/  BRA `(.L_x_20) ;  /* 0x0000000000047947 */ /* 0x000fec0003800000 */
.L_x_21:
[----:B------:R0:W1:Y:S02]  /*45b0*/  MUFU.RCP R2, R138 ;  /* 0x0000008a00027308 */ /* 0x0000640000001000 */
.L_x_20:
[----:B------:R-:W-:Y:S05]  /*45c0*/  BSYNC.RECONVERGENT B1 ;  /* 0x0000000000017941 */ /* 0x000fea0003800200 */
.L_x_18:
[----:B------:R-:W-:Y:S02]  /*45d0*/  IMAD.MOV.U32 R4, RZ, RZ, R6 ;  /* 0x000000ffff047224 */ /* 0x000fe400078e0006 */
[----:B------:R-:W-:Y:S02]  /*45e0*/  IMAD.MOV.U32 R5, RZ, RZ, 0x0 ;  /* 0x00000000ff057424 */ /* 0x000fe400078e00ff */
[----:B-1----:R-:W-:Y:S02]  /*45f0*/  IMAD.MOV.U32 R0, RZ, RZ, R2 ;  /* 0x000000ffff007224 */ /* 0x002fe400078e0002 */
[----:B0-----:R-:W-:Y:S05]  /*4600*/  RET.REL.NODEC R4 `(_Z28flash_attention_kernel_largeILi128ELb0EEvPK6__halfS2_S2_PS0_if) ;  /* 0xffffffb8047c7950 */ /* 0x001fea0003c3ffff */
.L_x_22:
[----:B------:R-:W-:-:S00]  /*4610*/  BRA `(.L_x_22) ;  /* 0xfffffffc00fc7947 */ /* 0x000fc0000383ffff */
[----:B------:R-:W-:-:S00]  /*4620*/  NOP ;  /* 0x0000000000007918 */ /* 0x000fc00000000000 */
        /* <DEDUP_REMOVED lines=13> */
.L_x_92:


//--------------------- .text._Z28flash_attention_kernel_largeILi128ELb1EEvPK6__halfS2_S2_PS0_if --------------------------
	.section	.text._Z28flash_attention_kernel_largeILi128ELb1EEvPK6__halfS2_S2_PS0_if,"ax",@progbits
	.align	128
        .global         _Z28flash_attention_kernel_largeILi128ELb1EEvPK6__halfS2_S2_PS0_if
        .type           _Z28flash_attention_kernel_largeILi128ELb1EEvPK6__halfS2_S2_PS0_if,@function
        .size           _Z28flash_attention_kernel_largeILi128ELb1EEvPK6__halfS2_S2_PS0_if,(.L_x_93 - _Z28flash_attention_kernel_largeILi128ELb1EEvPK6__halfS2_S2_PS0_if)
        .other          _Z28flash_attention_kernel_largeILi128ELb1EEvPK6__halfS2_S2_PS0_if,@"STO_CUDA_ENTRY STV_DEFAULT"
_Z28flash_attention_kernel_largeILi128ELb1EEvPK6__halfS2_S2_PS0_if:
.text._Z28flash_attention_kernel_largeILi128ELb1EEvPK6__halfS2_S2_PS0_if:
[----:B------:R-:W-:Y:S01]  /*0000*/  LDC R1, c[0x0][0x37c] ;  /* 0x0000df00ff017b82 */ /* 0x000fe20000000800 */
[----:B------:R-:W0:Y:S01]  /*0010*/  S2R R138, SR_CTAID.X ;  /* 0x00000000008a7919 */ /* 0x000e220000002500 */
[----:B------:R-:W1:Y:S02]  /*0020*/  LDCU UR4, c[0x0][0x3a0] ;  /* 0x00007400ff0477ac */ /* 0x000e640008000800 */
[----:B-1----:R-:W-:Y:S02]  /*0030*/  IMAD.U32 R11, RZ, RZ, UR4 ;  /* 0x00000004ff0b7e24 */ /* 0x002fe4000f8e00ff */
[----:B0-----:R-:W-:-:S05]  /*0040*/  IMAD.SHL.U32 R138, R138, 0x40, RZ ;  /* 0x000000408a8a7824 */ /* 0x001fca00078e00ff */
[----:B------:R-:W-:-:S13]  /*0050*/  ISETP.GE.AND P0, PT, R138, R11, PT ;  /* 0x0000000b8a00720c */ /* 0x000fda0003f06270 */
[----:B------:R-:W-:Y:S05]  /*0060*/  @P0 EXIT ;  /* 0x000000000000094d */ /* 0x000fea0003800000 */
[----:B------:R-:W0:Y:S01]  /*0070*/  S2R R72, SR_TID.X ;  /* 0x0000000000487919 */ /* 0x000e220000002100 */
[----:B------:R-:W1:Y:S01]  /*0080*/  S2UR UR4, SR_CTAID.Y ;  /* 0x00000000000479c3 */ /* 0x000e620000002600 */
[----:B------:R-:W2:Y:S01]  /*0090*/  LDCU.64 UR6, c[0x0][0x358] ;  /* 0x00006b00ff0677ac */ /* 0x000ea20008000a00 */
[----:B------:R-:W-:Y:S02]  /*00a0*/  CS2R R14, SRZ ;  /* 0x00000000000e7805 */ /* 0x000fe4000001ff00 */
[----:B------:R-:W-:Y:S01]  /*00b0*/  CS2R R12, SRZ ;  /* 0x00000000000c7805 */ /* 0x000fe2000001ff00 */
[----:B-1----:R-:W-:Y:S01]  /*00c0*/  IMAD R142, R11, UR4, RZ ;  /* 0x000000040b8e7c24 */ /* 0x002fe2000f8e02ff */
[----:B------:R-:W1:Y:S03]  /*00d0*/  LDCU.64 UR4, c[0x0][0x380] ;  /* 0x00007000ff0477ac */ /* 0x000e660008000a00 */
[----:B------:R-:W-:Y:S01]  /*00e0*/  IMAD.SHL.U32 R142, R142, 0x80, RZ ;  /* 0x000000808e8e7824 */ /* 0x000fe200078e00ff */
[----:B0-----:R-:W-:-:S02]  /*00f0*/  SHF.R.U32.HI R2, RZ, 0x1, R72 ;  /* 0x00000001ff027819 */ /* 0x001fc40000011648 */
[----:B------:R-:W-:Y:S02]  /*0100*/  SHF.R.U32.HI R0, RZ, 0x2, R72 ;  /* 0x00000002ff007819 */ /* 0x000fe40000011648 */
[----:B------:R-:W-:Y:S02]  /*0110*/  LOP3.LUT R3, R2, 0x30, RZ, 0xc0, !PT ;  /* 0x0000003002037812 */ /* 0x000fe400078ec0ff */
[----:B------:R-:W-:Y:S02]  /*0120*/  LOP3.LUT R0, R0, 0x7, RZ, 0xc0, !PT ;  /* 0x0000000700007812 */ /* 0x000fe400078ec0ff */
[----:B------:R-:W-:Y:S01]  /*0130*/  SHF.R.S32.HI R10, RZ, 0x1f, R142 ;  /* 0x0000001fff0a7819 */ /* 0x000fe2000001148e */
[----:B------:R-:W-:Y:S01]  /*0140*/  IMAD.IADD R3, R138, 0x1, R3 ;  /* 0x000000018a037824 */ /* 0x000fe200078e0203 */
[----:B------:R-:W-:Y:S02]  /*0150*/  LOP3.LUT R73, R72, 0x3, RZ, 0xc0, !PT ;  /* 0x0000000348497812 */ /* 0x000fe400078ec0ff */
[C---:B------:R-:W-:Y:S01]  /*0160*/  LEA R140, R0.reuse, 0x400, 0x7 ;  /* 0x00000400008c7811 */ /* 0x040fe200078e38ff */
[----:B------:R-:W-:-:S02]  /*0170*/  IMAD.IADD R146, R0, 0x1, R3 ;  /* 0x0000000100927824 */ /* 0x000fc400078e0203 */
        /* <DEDUP_REMOVED lines=8> */
[----:B-1----:R-:W-:Y:S01]  /*0200*/  IADD3 R2, P0, PT, R150, UR4, RZ ;  /* 0x0000000496027c10 */ /* 0x002fe2000ff1e0ff */
[----:B------:R-:W-:-:S03]  /*0210*/  IMAD R139, R0, 0x80, R141 ;  /* 0x00000080008b7824 */ /* 0x000fc600078e028d */
[----:B------:R-:W-:Y:S01]  /*0220*/  IADD3.X R3, PT, PT, R6, UR5, RZ, P0, !PT ;  /* 0x0000000506037c10 */ /* 0x000fe200087fe4ff */
[----:B------:R-:W-:Y:S01]  /*0230*/  @!P1 IMAD.IADD R5, R141, 0x1, R140 ;  /* 0x000000018d059824 */ /* 0x000fe200078e028c */
[----:B------:R-:W-:Y:S02]  /*0240*/  CS2R R18, SRZ ;  /* 0x0000000000127805 */ /* 0x000fe4000001ff00 */
[----:B------:R-:W-:Y:S02]  /*0250*/  CS2R R22, SRZ ;  /* 0x0000000000167805 */ /* 0x000fe4000001ff00 */
[----:B------:R-:W-:Y:S01]  /*0260*/  CS2R R26, SRZ ;  /* 0x00000000001a7805 */ /* 0x000fe2000001ff00 */
[----:B------:R-:W-:Y:S01]  /*0270*/  @!P1 IMAD.WIDE.U32 R4, R5, 0x2, R2 ;  /* 0x0000000205049825 */ /* 0x000fe200078e0002 */
[----:B------:R-:W-:Y:S02]  /*0280*/  CS2R R30, SRZ ;  /* 0x00000000001e7805 */ /* 0x000fe4000001ff00 */
[----:B------:R-:W-:-:S02]  /*0290*/  CS2R R34, SRZ ;  /* 0x0000000000227805 */ /* 0x000fc4000001ff00 */
[----:B------:R-:W-:Y:S02]  /*02a0*/  CS2R R38, SRZ ;  /* 0x0000000000267805 */ /* 0x000fe4000001ff00 */
[----:B------:R-:W-:Y:S01]  /*02b0*/  CS2R R42, SRZ ;  /* 0x00000000002a7805 */ /* 0x000fe2000001ff00 */
[----:B------:R-:W-:Y:S01]  /*02c0*/  IMAD.WIDE.U32 R2, R139, 0x2, R2 ;  /* 0x000000028b027825 */ /* 0x000fe200078e0002 */
[----:B--2---:R0:W5:Y:S01]  /*02d0*/  @!P1 LDG.E.CONSTANT R14, desc[UR6][R4.64] ;  /* 0x00000006040e9981 */ /* 0x004162000c1e9900 */
[----:B------:R-:W1:Y:S01]  /*02e0*/  LDCU.64 UR4, c[0x0][0x398] ;  /* 0x00007300ff0477ac */ /* 0x000e620008000a00 */
[----:B------:R-:W-:Y:S02]  /*02f0*/  ISETP.GE.AND P0, PT, R146, R11, PT ;  /* 0x0000000b9200720c */ /* 0x000fe40003f06270 */
[----:B------:R-:W-:Y:S01]  /*0300*/  CS2R R16, SRZ ;  /* 0x0000000000107805 */ /* 0x000fe2000001ff00 */
[----:B------:R0:W5:Y:S01]  /*0310*/  @!P1 LDG.E.CONSTANT R15, desc[UR6][R2.64+0x810] ;  /* 0x00081006020f9981 */ /* 0x000162000c1e9900 */
[----:B------:R-:W-:-:S02]  /*0320*/  CS2R R20, SRZ ;  /* 0x0000000000147805 */ /* 0x000fc4000001ff00 */
[----:B------:R-:W-:Y:S02]  /*0330*/  CS2R R24, SRZ ;  /* 0x0000000000187805 */ /* 0x000fe4000001ff00 */
[----:B------:R-:W-:Y:S01]  /*0340*/  CS2R R28, SRZ ;  /* 0x00000000001c7805 */ /* 0x000fe2000001ff00 */
[----:B------:R0:W5:Y:S01]  /*0350*/  @!P1 LDG.E.CONSTANT R18, desc[UR6][R2.64+0x820] ;  /* 0x0008200602129981 */ /* 0x000162000c1e9900 */
[----:B------:R-:W-:Y:S02]  /*0360*/  CS2R R32, SRZ ;  /* 0x0000000000207805 */ /* 0x000fe4000001ff00 */
[----:B------:R-:W-:Y:S02]  /*0370*/  CS2R R36, SRZ ;  /* 0x0000000000247805 */ /* 0x000fe4000001ff00 */
[----:B------:R-:W-:Y:S01]  /*0380*/  CS2R R40, SRZ ;  /* 0x0000000000287805 */ /* 0x000fe2000001ff00 */
        /* <DEDUP_REMOVED lines=13> */
[----:B------:R-:W-:-:S03]  /*0460*/  VIADDMNMX R138, R138, 0x40, R11, PT ;  /* 0x000000408a8a7846 */ /* 0x000fc6000380010b */
        /* <DEDUP_REMOVED lines=18> */
[----:B------:R-:W-:Y:S02]  /*0590*/  ISETP.GE.AND P0, PT, R138, 0x1, PT ;  /* 0x000000018a00780c */ /* 0x000fe40003f06270 */
        /* <DEDUP_REMOVED lines=37> */
[----:B------:R-:W-:Y:S01]  /*07f0*/  SHF.R.U32.HI R6, RZ, 0x4, R72 ;  /* 0x00000004ff067819 */ /* 0x000fe20000011648 */
[----:B------:R-:W-:Y:S02]  /*0800*/  IMAD R2, R0, 0x88, R141 ;  /* 0x0000008800027824 */ /* 0x000fe400078e028d */
[----:B------:R-:W-:Y:S02]  /*0810*/  IMAD.SHL.U32 R3, R72, 0x8, RZ ;  /* 0x0000000848037824 */ /* 0x000fe400078e00ff */
[----:B------:R-:W1:Y:S01]  /*0820*/  LDC R7, c[0x0][0x360] ;  /* 0x0000d800ff077b82 */ /* 0x000e620000000800 */
[----:B------:R-:W-:Y:S02]  /*0830*/  IMAD.MOV.U32 R5, RZ, RZ, -0x800001 ;  /* 0xff7fffffff057424 */ /* 0x000fe400078e00ff */
[----:B------:R-:W-:Y:S01]  /*0840*/  IMAD.MOV.U32 R4, RZ, RZ, -0x800001 ;  /* 0xff7fffffff047424 */ /* 0x000fe200078e00ff */
[----:B------:R-:W-:Y:S01]  /*0850*/  LOP3.LUT R3, R3, 0x78, RZ, 0xc0, !PT ;  /* 0x0000007803037812 */ /* 0x000fe200078ec0ff */
[----:B------:R-:W-:Y:S01]  /*0860*/  IMAD.MOV.U32 R95, RZ, RZ, RZ ;  /* 0x000000ffff5f7224 */ /* 0x000fe200078e00ff */
[----:B0-----:R-:W-:-:S03]  /*0870*/  ULEA UR5, UR5, UR4, 0x18 ;  /* 0x0000000405057291 */ /* 0x001fc6000f8ec0ff */
[----:B------:R-:W-:-:S03]  /*0880*/  UMOV UR4, URZ ;  /* 0x000000ff00047c82 */ /* 0x000fc60008000000 */
[----:B------:R-:W-:Y:S02]  /*0890*/  LEA R2, R2, UR5, 0x1 ;  /* 0x0000000502027c11 */ /* 0x000fe4000f8e08ff */
[----:B------:R-:W-:-:S07]  /*08a0*/  LEA R0, R73, UR5, 0x1 ;  /* 0x0000000549007c11 */ /* 0x000fce000f8e08ff */
.L_x_34:
[----:B------:R-:W-:Y:S01]  /*08b0*/  BSSY.RECONVERGENT B0, `(.L_x_24) ;  /* 0x000001e000007945 */ /* 0x000fe20003800200 */
[----:B------:R-:W-:Y:S01]  /*08c0*/  IMAD.MOV.U32 R148, RZ, RZ, R5 ;  /* 0x000000ffff947224 */ /* 0x000fe200078e0005 */
[----:B------:R-:W0:Y:S01]  /*08d0*/  LDCU UR8, c[0x0][0x3a0] ;  /* 0x00007400ff0877ac */ /* 0x000e220008000800 */
[----:B------:R-:W-:Y:S02]  /*08e0*/  IMAD.MOV.U32 R143, RZ, RZ, R4 ;  /* 0x000000ffff8f7224 */ /* 0x000fe400078e0004 */
[----:B------:R-:W-:-:S07]  /*08f0*/  IMAD.MOV.U32 R116, RZ, RZ, R6 ;  /* 0x000000ffff747224 */ /* 0x000fce00078e0006 */
.L_x_25:
[----:B------:R-:W-:Y:S02]  /*0900*/  VIADD R72, R116, UR4 ;  /* 0x0000000474487c36 */ /* 0x000fe40008000000 */
[----:B0-----:R-:W-:-:S05]  /*0910*/  IMAD.U32 R11, RZ, RZ, UR8 ;  /* 0x00000008ff0b7e24 */ /* 0x001fca000f8e00ff */
[----:B------:R-:W-:-:S13]  /*0920*/  ISETP.GE.AND P0, PT, R72, R11, PT ;  /* 0x0000000b4800720c */ /* 0x000fda0003f06270 */
[----:B------:R-:W0:Y:S01]  /*0930*/  @!P0 LDC.64 R78, c[0x0][0x388] ;  /* 0x0000e200ff4e8b82 */ /* 0x000e220000000a00 */
[----:B------:R-:W-:-:S05]  /*0940*/  @!P0 IMAD R73, R72, 0x80, R3 ;  /* 0x0000008048498824 */ /* 0x000fca00078e0203 */
[----:B------:R-:W-:Y:S02]  /*0950*/  @!P0 IADD3 R73, P1, PT, R142, R73, RZ ;  /* 0x000000498e498210 */ /* 0x000fe40007f3e0ff */
[----:B------:R-:W2:Y:S03]  /*0960*/  @!P0 LDC.64 R118, c[0x0][0x390] ;  /* 0x0000e400ff768b82 */ /* 0x000ea60000000a00 */
[----:B------:R-:W-:Y:S02]  /*0970*/  @!P0 IMAD.X R74, RZ, RZ, R10, P1 ;  /* 0x000000ffff4a8224 */ /* 0x000fe400008e060a */
[----:B------:R-:W-:-:S03]  /*0980*/  @!P0 IMAD.SHL.U32 R77, R73, 0x2, RZ ;  /* 0x00000002494d8824 */ /* 0x000fc600078e00ff */
[----:B------:R-:W-:Y:S02]  /*0990*/  @!P0 SHF.L.U64.HI R74, R73, 0x1, R74 ;  /* 0x00000001494a8819 */ /* 0x000fe4000001024a */
[----:B0-----:R-:W-:-:S05]  /*09a0*/  @!P0 IADD3 R72, P1, PT, R77, R78, RZ ;  /* 0x0000004e4d488210 */ /* 0x001fca0007f3e0ff */
[----:B------:R-:W-:Y:S01]  /*09b0*/  @!P0 IMAD.X R73, R74, 0x1, R79, P1 ;  /* 0x000000014a498824 */ /* 0x000fe200008e064f */
[----:B--2---:R-:W-:-:S05]  /*09c0*/  @!P0 IADD3 R76, P2, PT, R77, R118, RZ ;  /* 0x000000764d4c8210 */ /* 0x004fca0007f5e0ff */
[----:B------:R-:W-:Y:S02]  /*09d0*/  @!P0 IMAD.X R77, R74, 0x1, R119, P2 ;  /* 0x000000014a4d8824 */ /* 0x000fe400010e0677 */
[----:B------:R-:W2:Y:S04]  /*09e0*/  @!P0 LDG.E.128.CONSTANT R72, desc[UR6][R72.64] ;  /* 0x0000000648488981 */ /* 0x000ea8000c1e9d00 */
[----:B------:R-:W3:Y:S01]  /*09f0*/  @!P0 LDG.E.128.CONSTANT R76, desc[UR6][R76.64] ;  /* 0x000000064c4c8981 */ /* 0x000ee2000c1e9d00 */
[----:B------:R-:W-:Y:S01]  /*0a00*/  IMAD R117, R116, 0x88, R3 ;  /* 0x0000008874757824 */ /* 0x000fe200078e0203 */
[----:B-1----:R-:W-:-:S04]  /*0a10*/  LEA.HI R116, R7, R116, RZ, 0x1c ;  /* 0x0000007407747211 */ /* 0x002fc800078fe0ff */
[----:B------:R-:W-:-:S05]  /*0a20*/  LEA R117, R117, UR5, 0x1 ;  /* 0x0000000575757c11 */ /* 0x000fca000f8e08ff */
[----:B--2---:R2:W-:Y:S04]  /*0a30*/  @!P0 STS.128 [R117], R72 ;  /* 0x0000004875008388 */ /* 0x0045e80000000c00 */
[----:B---3--:R2:W-:Y:S04]  /*0a40*/  @!P0 STS.128 [R117+0x2200], R76 ;  /* 0x0022004c75008388 */ /* 0x0085e80000000c00 */
[----:B------:R2:W-:Y:S04]  /*0a50*/  @P0 STS.128 [R117], RZ ;  /* 0x000000ff75000388 */ /* 0x0005e80000000c00 */
[----:B------:R2:W-:Y:S01]  /*0a60*/  @P0 STS.128 [R117+0x2200], RZ ;  /* 0x002200ff75000388 */ /* 0x0005e20000000c00 */
[----:B------:R-:W-:-:S13]  /*0a70*/  ISETP.GE.U32.AND P0, PT, R116, 0x20, PT ;  /* 0x000000207400780c */ /* 0x000fda0003f06070 */
[----:B--2---:R-:W-:Y:S05]  /*0a80*/  @!P0 BRA `(.L_x_25) ;  /* 0xfffffffc009c8947 */ /* 0x004fea000383ffff */
[----:B------:R-:W-:Y:S05]  /*0a90*/  BSYNC.RECONVERGENT B0 ;  /* 0x0000000000007941 */ /* 0x000fea0003800200 */
.L_x_24:
[----:B------:R-:W-:Y:S06]  /*0aa0*/  BAR.SYNC.DEFER_BLOCKING 0x0 ;  /* 0x0000000000007b1d */ /* 0x000fec0000010000 */
[----:B------:R-:W-:Y:S01]  /*0ab0*/  BSSY.RECONVERGENT B0, `(.L_x_26) ;  /* 0x0000078000007945 */ /* 0x000fe20003800200 */
[----:B------:R-:W-:Y:S04]  /*0ac0*/  LDS R72, [R2] ;  /* 0x0000000002487984 */ /* 0x000fe80000000800 */
[----:B------:R-:W0:Y:S04]  /*0ad0*/  LDS R73, [R2+0x10] ;  /* 0x0000100002497984 */ /* 0x000e280000000800 */
[----:B------:R-:W-:Y:S04]  /*0ae0*/  LDS R76, [R2+0x20] ;  /* 0x00002000024c7984 */ /* 0x000fe80000000800 */
[----:B------:R-:W1:Y:S04]  /*0af0*/  LDS R77, [R2+0x30] ;  /* 0x00003000024d7984 */ /* 0x000e680000000800 */
[----:B------:R-:W-:Y:S04]  /*0b00*/  LDS R78, [R2+0x40] ;  /* 0x00004000024e7984 */ /* 0x000fe80000000800 */
[----:B------:R-:W-:Y:S04]  /*0b10*/  LDS R79, [R2+0x50] ;  /* 0x00005000024f7984 */ /* 0x000fe80000000800 */
[----:B------:R-:W-:Y:S04]  /*0b20*/  LDS R124, [R2+0x1100] ;  /* 0x00110000027c7984 */ /* 0x000fe80000000800 */
[----:B------:R-:W2:Y:S04]  /*0b30*/  LDS R125, [R2+0x1110] ;  /* 0x00111000027d7984 */ /* 0x000ea80000000800 */
[----:B------:R-:W-:Y:S04]  /*0b40*/  LDS R120, [R2+0x880] ;  /* 0x0008800002787984 */ /* 0x000fe80000000800 */
[----:B------:R-:W3:Y:S04]  /*0b50*/  LDS R121, [R2+0x890] ;  /* 0x0008900002797984 */ /* 0x000ee80000000800 */
[----:B------:R-:W-:Y:S01]  /*0b60*/  LDS R116, [R2+0x60] ;  /* 0x0000600002747984 */ /* 0x000fe20000000800 */
[----:B0----5:R-:W-:Y:S03]  /*0b70*/  HMMA.16816.F32 R72, R12, R72, RZ ;  /* 0x000000480c48723c */ /* 0x021fe600000018ff */
[----:B------:R-:W-:Y:S04]  /*0b80*/  LDS R117, [R2+0x70] ;  /* 0x0000700002757984 */ /* 0x000fe80000000800 */
[----:B------:R-:W-:Y:S04]  /*0b90*/  LDS R130, [R2+0x1120] ;  /* 0x0011200002827984 */ /* 0x000fe80000000800 */
[----:B------:R-:W0:Y:S04]  /*0ba0*/  LDS R131, [R2+0x1130] ;  /* 0x0011300002837984 */ /* 0x000e280000000800 */
[----:B------:R-:W-:Y:S04]  /*0bb0*/  LDS R134, [R2+0x8a0] ;  /* 0x0008a00002867984 */ /* 0x000fe80000000800 */
[----:B------:R-:W4:Y:S01]  /*0bc0*/  LDS R135, [R2+0x8b0] ;  /* 0x0008b00002877984 */ /* 0x000f220000000800 */
[----:B-1----:R-:W-:Y:S03]  /*0bd0*/  HMMA.16816.F32 R72, R16, R76, R72 ;  /* 0x0000004c1048723c */ /* 0x002fe60000001848 */
[----:B------:R-:W-:Y:S04]  /*0be0*/  LDS R76, [R2+0x1980] ;  /* 0x00198000024c7984 */ /* 0x000fe80000000800 */
[----:B------:R-:W1:Y:S01]  /*0bf0*/  LDS R77, [R2+0x1990] ;  /* 0x00199000024d7984 */ /* 0x000e620000000800 */
[C---:B--2---:R-:W-:Y:S03]  /*0c00*/  HMMA.16816.F32 R124, R12.reuse, R124, RZ ;  /* 0x0000007c0c7c723c */ /* 0x044fe600000018ff */
[----:B------:R-:W-:Y:S04]  /*0c10*/  LDS R132, [R2+0x19a0] ;  /* 0x0019a00002847984 */ /* 0x000fe80000000800 */
[----:B------:R-:W-:Y:S01]  /*0c20*/  LDS R133, [R2+0x19b0] ;  /* 0x0019b00002857984 */ /* 0x000fe20000000800 */
[----:B---3--:R-:W-:Y:S03]  /*0c30*/  HMMA.16816.F32 R120, R12, R120, RZ ;  /* 0x000000780c78723c */ /* 0x008fe600000018ff */
[----:B------:R-:W-:Y:S04]  /*0c40*/  LDS R128, [R2+0x8c0] ;  /* 0x0008c00002807984 */ /* 0x000fe80000000800 */
[----:B------:R-:W2:Y:S01]  /*0c50*/  LDS R129, [R2+0x8d0] ;  /* 0x0008d00002817984 */ /* 0x000ea20000000800 */
[----:B------:R-:W-:Y:S03]  /*0c60*/  HMMA.16816.F32 R72, R20, R78, R72 ;  /* 0x0000004e1448723c */ /* 0x000fe60000001848 */
[----:B------:R-:W-:Y:S04]  /*0c70*/  LDS R136, [R2+0x940] ;  /* 0x0009400002887984 */ /* 0x000fe80000000800 */
[----:B------:R-:W-:Y:S01]  /*0c80*/  LDS R137, [R2+0x950] ;  /* 0x0009500002897984 */ /* 0x000fe20000000800 */
[C---:B0-----:R-:W-:Y:S03]  /*0c90*/  HMMA.16816.F32 R124, R16.reuse, R130, R124 ;  /* 0x00000082107c723c */ /* 0x041fe6000000187c */
[----:B------:R-:W-:Y:S04]  /*0ca0*/  LDS R130, [R2+0x8e0] ;  /* 0x0008e00002827984 */ /* 0x000fe80000000800 */
[----:B------:R-:W0:Y:S01]  /*0cb0*/  LDS R131, [R2+0x8f0] ;  /* 0x0008f00002837984 */ /* 0x000e220000000800 */
[----:B----4-:R-:W-:Y:S03]  /*0cc0*/  HMMA.16816.F32 R120, R16, R134, R120 ;  /* 0x000000861078723c */ /* 0x010fe60000001878 */
[----:B------:R-:W-:Y:S04]  /*0cd0*/  LDS R134, [R2+0x900] ;  /* 0x0009000002867984 */ /* 0x000fe80000000800 */
[----:B------:R-:W-:Y:S01]  /*0ce0*/  LDS R135, [R2+0x910] ;  /* 0x0009100002877984 */ /* 0x000fe20000000800 */
[----:B------:R-:W-:Y:S03]  /*0cf0*/  HMMA.16816.F32 R116, R24, R116, R72 ;  /* 0x000000741874723c */ /* 0x000fe60000001848 */
[----:B------:R-:W-:Y:S04]  /*0d00*/  LDS R74, [R2+0x1140] ;  /* 0x00114000024a7984 */ /* 0x000fe80000000800 */
[----:B------:R-:W3:Y:S01]  /*0d10*/  LDS R75, [R2+0x1150] ;  /* 0x00115000024b7984 */ /* 0x000ee20000000800 */
[----:B-1----:R-:W-:Y:S03]  /*0d20*/  HMMA.16816.F32 R76, R12, R76, RZ ;  /* 0x0000004c0c4c723c */ /* 0x002fe600000018ff */
[----:B------:R-:W-:Y:S04]  /*0d30*/  LDS R72, [R2+0x19c0] ;  /* 0x0019c00002487984 */ /* 0x000fe80000000800 */
[----:B------:R-:W1:Y:S01]  /*0d40*/  LDS R73, [R2+0x19d0] ;  /* 0x0019d00002497984 */ /* 0x000e620000000800 */
[----:B--2---:R-:W-:Y:S03]  /*0d50*/  HMMA.16816.F32 R120, R20, R128, R120 ;  /* 0x000000801478723c */ /* 0x004fe60000001878 */
[----:B------:R-:W-:Y:S04]  /*0d60*/  LDS R128, [R2+0x19e0] ;  /* 0x0019e00002807984 */ /* 0x000fe80000000800 */
[----:B------:R-:W-:Y:S05]  /*0d70*/  LDS R129, [R2+0x19f0] ;  /* 0x0019f00002817984 */ /* 0x000fea0000000800 */
[----:B------:R-:W-:Y:S01]  /*0d80*/  HMMA.16816.F32 R76, R16, R132, R76 ;  /* 0x00000084104c723c */ /* 0x000fe2000000184c */
[----:B------:R-:W-:Y:S04]  /*0d90*/  LDS R132, [R2+0x1160] ;  /* 0x0011600002847984 */ /* 0x000fe80000000800 */
[----:B------:R-:W2:Y:S03]  /*0da0*/  LDS R133, [R2+0x1170] ;  /* 0x0011700002857984 */ /* 0x000ea60000000800 */
[----:B0-----:R-:W-:Y:S01]  /*0db0*/  HMMA.16816.F32 R120, R24, R130, R120 ;  /* 0x000000821878723c */ /* 0x001fe20000001878 */
[----:B------:R-:W-:Y:S04]  /*0dc0*/  LDS R130, [R2+0x1a00] ;  /* 0x001a000002827984 */ /* 0x000fe80000000800 */
[----:B------:R-:W-:Y:S03]  /*0dd0*/  LDS R131, [R2+0x1a10] ;  /* 0x001a100002837984 */ /* 0x000fe60000000800 */
[C---:B---3--:R-:W-:Y:S01]  /*0de0*/  HMMA.16816.F32 R124, R20.reuse, R74, R124 ;  /* 0x0000004a147c723c */ /* 0x048fe2000000187c */
[----:B------:R-:W-:Y:S04]  /*0df0*/  LDS R74, [R2+0x80] ;  /* 0x00008000024a7984 */ /* 0x000fe80000000800 */
[----:B------:R-:W0:Y:S03]  /*0e00*/  LDS R75, [R2+0x90] ;  /* 0x00009000024b7984 */ /* 0x000e260000000800 */
[----:B-1----:R-:W-:Y:S01]  /*0e10*/  HMMA.16816.F32 R76, R20, R72, R76 ;  /* 0x00000048144c723c */ /* 0x002fe2000000184c */
[----:B------:R-:W-:Y:S04]  /*0e20*/  LDS R72, [R2+0x1180] ;  /* 0x0011800002487984 */ /* 0x000fe80000000800 */
[----:B------:R-:W1:Y:S03]  /*0e30*/  LDS R73, [R2+0x1190] ;  /* 0x0011900002497984 */ /* 0x000e660000000800 */
[----:B------:R-:W-:Y:S01]  /*0e40*/  HMMA.16816.F32 R120, R28, R134, R120 ;  /* 0x000000861c78723c */ /* 0x000fe20000001878 */
[----:B------:R-:W-:Y:S04]  /*0e50*/  LDS R134, [R2+0x11c0] ;  /* 0x0011c00002867984 */ /* 0x000fe80000000800 */
[----:B------:R-:W-:Y:S03]  /*0e60*/  LDS R135, [R2+0x11d0] ;  /* 0x0011d00002877984 */ /* 0x000fe60000000800 */
[C---:B--2---:R-:W-:Y:S01]  /*0e70*/  HMMA.16816.F32 R124, R24.reuse, R132, R124 ;  /* 0x00000084187c723c */ /* 0x044fe2000000187c */
[----:B------:R-:W-:Y:S04]  /*0e80*/  LDS R132, [R2+0xa0] ;  /* 0x0000a00002847984 */ /* 0x000fe80000000800 */
[----:B------:R-:W2:Y:S03]  /*0e90*/  LDS R133, [R2+0xb0] ;  /* 0x0000b00002857984 */ /* 0x000ea60000000800 */
[----:B------:R-:W-:Y:S01]  /*0ea0*/  HMMA.16816.F32 R76, R24, R128, R76 ;  /* 0x00000080184c723c */ /* 0x000fe2000000184c */
[----:B------:R-:W-:Y:S04]  /*0eb0*/  LDS R128, [R2+0x920] ;  /* 0x0009200002807984 */ /* 0x000fe80000000800 */
[----:B------:R-:W3:Y:S03]  /*0ec0*/  LDS R129, [R2+0x930] ;  /* 0x0009300002817984 */ /* 0x000ee60000000800 */
[C---:B0-----:R-:W-:Y:S01]  /*0ed0*/  HMMA.16816.F32 R116, R28.reuse, R74, R116 ;  /* 0x0000004a1c74723c */ /* 0x041fe20000001874 */
[----:B------:R-:W-:Y:S04]  /*0ee0*/  LDS R74, [R2+0x11a0] ;  /* 0x0011a000024a7984 */ /* 0x000fe80000000800 */
[----:B------:R-:W0:Y:S03]  /*0ef0*/  LDS R75, [R2+0x11b0] ;  /* 0x0011b000024b7984 */ /* 0x000e260000000800 */
[C---:B-1----:R-:W-:Y:S01]  /*0f00*/  HMMA.16816.F32 R124, R28.reuse, R72, R124 ;  /* 0x000000481c7c723c */ /* 0x042fe2000000187c */
[----:B------:R-:W-:Y:S04]  /*0f10*/  LDS R72, [R2+0x1a20] ;  /* 0x001a200002487984 */ /* 0x000fe80000000800 */
[----:B------:R-:W1:Y:S03]  /*0f20*/  LDS R73, [R2+0x1a30] ;  /* 0x001a300002497984 */ /* 0x000e660000000800 */
[----:B------:R-:W-:Y:S01]  /*0f30*/  HMMA.16816.F32 R76, R28, R130, R76 ;  /* 0x000000821c4c723c */ /* 0x000fe2000000184c */
[----:B------:R-:W-:Y:S04]  /*0f40*/  LDS R130, [R2+0xc0] ;  /* 0x0000c00002827984 */ /* 0x000fe80000000800 */
[----:B------:R-:W4:Y:S03]  /*0f50*/  LDS R131, [R2+0xd0] ;  /* 0x0000d00002837984 */ /* 0x000f260000000800 */
[C---:B--2---:R-:W-:Y:S01]  /*0f60*/  HMMA.16816.F32 R116, R32.reuse, R132, R116 ;  /* 0x000000842074723c */ /* 0x044fe20000001874 */
[----:B------:R-:W-:Y:S04]  /*0f70*/  LDS R132, [R2+0x1a40] ;  /* 0x001a400002847984 */ /* 0x000fe80000000800 */
[----:B------:R-:W2:Y:S03]  /*0f80*/  LDS R133, [R2+0x1a50] ;  /* 0x001a500002857984 */ /* 0x000ea60000000800 */
[C---:B---3--:R-:W-:Y:S01]  /*0f90*/  HMMA.16816.F32 R120, R32.reuse, R128, R120 ;  /* 0x000000802078723c */ /* 0x048fe20000001878 */
[----:B------:R-:W-:Y:S04]  /*0fa0*/  LDS R128, [R2+0xe0] ;  /* 0x0000e00002807984 */ /* 0x000fe80000000800 */
[----:B------:R-:W-:Y:S03]  /*0fb0*/  LDS R129, [R2+0xf0] ;  /* 0x0000f00002817984 */ /* 0x000fe60000000800 */
[C---:B0-----:R-:W-:Y:S01]  /*0fc0*/  HMMA.16816.F32 R124, R32.reuse, R74, R124 ;  /* 0x0000004a207c723c */ /* 0x041fe2000000187c */
[----:B------:R-:W-:Y:S04]  /*0fd0*/  LDS R74, [R2+0x960] ;  /* 0x00096000024a7984 */ /* 0x000fe80000000800 */
[----:B------:R-:W0:Y:S03]  /*0fe0*/  LDS R75, [R2+0x970] ;  /* 0x00097000024b7984 */ /* 0x000e260000000800 */
[----:B-1----:R-:W-:Y:S01]  /*0ff0*/  HMMA.16816.F32 R76, R32, R72, R76 ;  /* 0x00000048204c723c */ /* 0x002fe2000000184c */
[----:B------:R-:W-:Y:S04]  /*1000*/  LDS R72, [R2+0x11e0] ;  /* 0x0011e00002487984 */ /* 0x000fe80000000800 */
[----:B------:R-:W1:Y:S03]  /*1010*/  LDS R73, [R2+0x11f0] ;  /* 0x0011f00002497984 */ /* 0x000e660000000800 */
[C---:B----4-:R-:W-:Y:S01]  /*1020*/  HMMA.16816.F32 R116, R36.reuse, R130, R116 ;  /* 0x000000822474723c */ /* 0x050fe20000001874 */
[----:B------:R-:W-:Y:S04]  /*1030*/  LDS R130, [R2+0x1a60] ;  /* 0x001a600002827984 */ /* 0x000fe80000000800 */
[----:B------:R-:W3:Y:S03]  /*1040*/  LDS R131, [R2+0x1a70] ;  /* 0x001a700002837984 */ /* 0x000ee60000000800 */
[C---:B------:R-:W-:Y:S08]  /*1050*/  HMMA.16816.F32 R120, R36.reuse, R136, R120 ;  /* 0x000000882478723c */ /* 0x040ff00000001878 */
[C---:B------:R-:W-:Y:S08]  /*1060*/  HMMA.16816.F32 R124, R36.reuse, R134, R124 ;  /* 0x00000086247c723c */ /* 0x040ff0000000187c */
[----:B--2---:R-:W-:Y:S08]  /*1070*/  HMMA.16816.F32 R76, R36, R132, R76 ;  /* 0x00000084244c723c */ /* 0x004ff0000000184c */
[----:B0-----:R-:W-:Y:S01]  /*1080*/  HMMA.16816.F32 R120, R40, R74, R120 ;  /* 0x0000004a2878723c */ /* 0x001fe20000001878 */
[----:B------:R-:W-:-:S02]  /*1090*/  VIADD R75, R141, UR4 ;  /* 0x000000048d4b7c36 */ /* 0x000fc40008000000 */
[----:B------:R-:W-:Y:S02]  /*10a0*/  IMAD.MOV.U32 R74, RZ, RZ, -0x39e3c000 ;  /* 0xc61c4000ff4a7424 */ /* 0x000fe400078e00ff */
[C---:B------:R-:W-:Y:S01]  /*10b0*/  VIADD R133, R75.reuse, 0x10 ;  /* 0x000000104b857836 */ /* 0x040fe20000000000 */
[CC--:B------:R-:W-:Y:S02]  /*10c0*/  ISETP.GE.AND P0, PT, R75.reuse, R11.reuse, PT ;  /* 0x0000000b4b00720c */ /* 0x0c0fe40003f06270 */
[----:B------:R-:W-:Y:S01]  /*10d0*/  HMMA.16816.F32 R116, R40, R128, R116 ;  /* 0x000000802874723c */ /* 0x000fe20000001874 */
[----:B------:R-:W-:Y:S01]  /*10e0*/  VIADD R129, R75, 0x8 ;  /* 0x000000084b817836 */ /* 0x000fe20000000000 */
[----:B------:R-:W-:Y:S01]  /*10f0*/  ISETP.GE.AND P2, PT, R133, R11, PT ;  /* 0x0000000b8500720c */ /* 0x000fe20003f46270 */
[----:B------:R-:W-:-:S03]  /*1100*/  IMAD.MOV.U32 R128, RZ, RZ, -0x39e3c000 ;  /* 0xc61c4000ff807424 */ /* 0x000fc600078e00ff */
[C---:B------:R-:W-:Y:S02]  /*1110*/  ISETP.GE.AND P1, PT, R129.reuse, R11, PT ;  /* 0x0000000b8100720c */ /* 0x040fe40003f26270 */
[----:B-1----:R-:W-:Y:S01]  /*1120*/  HMMA.16816.F32 R124, R40, R72, R124 ;  /* 0x00000048287c723c */ /* 0x002fe2000000187c */
[CC--:B------:R-:W-:Y:S01]  /*1130*/  ISETP.GT.AND P6, PT, R129.reuse, R146.reuse, PT ;  /* 0x000000928100720c */ /* 0x0c0fe20003fc4270 */
[----:B------:R-:W-:Y:S01]  /*1140*/  IMAD.MOV.U32 R72, RZ, RZ, -0x39e3c000 ;  /* 0xc61c4000ff487424 */ /* 0x000fe200078e00ff */
[----:B------:R-:W-:Y:S01]  /*1150*/  ISETP.GE.AND P5, PT, R129, R146, PT ;  /* 0x000000928100720c */ /* 0x000fe20003fa6270 */
[----:B------:R-:W-:-:S04]  /*1160*/  IMAD.MOV.U32 R73, RZ, RZ, -0x39e3c000 ;  /* 0xc61c4000ff497424 */ /* 0x000fc800078e00ff */
[----:B---3--:R-:W-:Y:S01]  /*1170*/  HMMA.16816.F32 R76, R40, R130, R76 ;  /* 0x00000082284c723c */ /* 0x008fe2000000184c */
        /* <DEDUP_REMOVED lines=11> */
.L_x_27:
[----:B------:R-:W-:Y:S05]  /*1230*/  BSYNC.RECONVERGENT B0 ;  /* 0x0000000000007941 */ /* 0x000fea0003800200 */
.L_x_26:
        /* <DEDUP_REMOVED lines=15> */
.L_x_29:
[----:B------:R-:W-:Y:S05]  /*1330*/  BSYNC.RECONVERGENT B0 ;  /* 0x0000000000007941 */ /* 0x000fea0003800200 */
.L_x_28:
        /* <DEDUP_REMOVED lines=15> */
.L_x_31:
[----:B------:R-:W-:Y:S05]  /*1430*/  BSYNC.RECONVERGENT B0 ;  /* 0x0000000000007941 */ /* 0x000fea0003800200 */
.L_x_30:
[----:B------:R-:W-:Y:S01]  /*1440*/  VIADD R135, R75, 0x18 ;  /* 0x000000184b877836 */ /* 0x000fe20000000000 */
[----:B------:R-:W-:Y:S01]  /*1450*/  FSEL R117, R117, -10000, !P5 ;  /* 0xc61c400075757808 */ /* 0x000fe20006800000 */
[----:B------:R-:W-:Y:S01]  /*1460*/  BSSY.RECONVERGENT B0, `(.L_x_32) ;  /* 0x0000023000007945 */ /* 0x000fe20003800200 */
[-C--:B------:R-:W-:Y:S01]  /*1470*/  ISETP.GT.AND P0, PT, R75, R144.reuse, PT ;  /* 0x000000904b00720c */ /* 0x080fe20003f04270 */
[----:B------:R-:W-:Y:S01]  /*1480*/  IMAD.MOV.U32 R124, RZ, RZ, -0x39e3c000 ;  /* 0xc61c4000ff7c7424 */ /* 0x000fe200078e00ff */
[----:B------:R-:W-:Y:S01]  /*1490*/  ISETP.GE.AND P5, PT, R135, R11, PT ;  /* 0x0000000b8700720c */ /* 0x000fe20003fa6270 */
[----:B------:R-:W-:Y:S01]  /*14a0*/  IMAD.MOV.U32 R125, RZ, RZ, -0x39e3c000 ;  /* 0xc61c4000ff7d7424 */ /* 0x000fe200078e00ff */
[----:B------:R-:W-:Y:S01]  /*14b0*/  FSEL R74, R74, -10000, !P0 ;  /* 0xc61c40004a4a7808 */ /* 0x000fe20004000000 */
[----:B------:R-:W-:Y:S01]  /*14c0*/  IMAD.MOV.U32 R127, RZ, RZ, -0x39e3c000 ;  /* 0xc61c4000ff7f7424 */ /* 0x000fe200078e00ff */
[----:B------:R-:W-:Y:S02]  /*14d0*/  ISETP.GE.AND P0, PT, R75, R144, PT ;  /* 0x000000904b00720c */ /* 0x000fe40003f06270 */
[----:B------:R-:W-:-:S02]  /*14e0*/  FSEL R116, R116, -10000, !P6 ;  /* 0xc61c400074747808 */ /* 0x000fc40007000000 */
[----:B------:R-:W-:Y:S02]  /*14f0*/  FSEL R119, R72, -10000, !P0 ;  /* 0xc61c400048777808 */ /* 0x000fe40004000000 */
[-C--:B------:R-:W-:Y:S02]  /*1500*/  ISETP.GE.AND P6, PT, R75, R146.reuse, PT ;  /* 0x000000924b00720c */ /* 0x080fe40003fc6270 */
[CC--:B------:R-:W-:Y:S02]  /*1510*/  ISETP.GT.AND P4, PT, R133.reuse, R146.reuse, PT ;  /* 0x000000928500720c */ /* 0x0c0fe40003f84270 */
[C---:B------:R-:W-:Y:S02]  /*1520*/  ISETP.GE.AND P3, PT, R133.reuse, R146, PT ;  /* 0x000000928500720c */ /* 0x040fe40003f66270 */
[CC--:B------:R-:W-:Y:S02]  /*1530*/  ISETP.GT.AND P2, PT, R133.reuse, R144.reuse, PT ;  /* 0x000000908500720c */ /* 0x0c0fe40003f44270 */
[----:B------:R-:W-:Y:S01]  /*1540*/  ISETP.GE.AND P1, PT, R133, R144, PT ;  /* 0x000000908500720c */ /* 0x000fe20003f26270 */
[----:B------:R-:W-:Y:S01]  /*1550*/  IMAD.MOV.U32 R133, RZ, RZ, -0x39e3c000 ;  /* 0xc61c4000ff857424 */ /* 0x000fe200078e00ff */
[----:B------:R-:W-:-:S02]  /*1560*/  ISETP.GT.AND P0, PT, R75, R146, PT ;  /* 0x000000924b00720c */ /* 0x000fc40003f04270 */
[----:B------:R-:W-:Y:S02]  /*1570*/  FSEL R122, R73, -10000, !P6 ;  /* 0xc61c4000497a7808 */ /* 0x000fe40007000000 */
[----:B------:R-:W-:Y:S02]  /*1580*/  FSEL R123, R128, -10000, !P0 ;  /* 0xc61c4000807b7808 */ /* 0x000fe40004000000 */
[----:B------:R-:W-:Y:S02]  /*1590*/  FSEL R120, R129, -10000, !P0 ;  /* 0xc61c400081787808 */ /* 0x000fe40004000000 */
[----:B------:R-:W-:Y:S02]  /*15a0*/  FSEL R118, R118, -10000, !P6 ;  /* 0xc61c400076767808 */ /* 0x000fe40007000000 */
[----:B------:R-:W-:Y:S02]  /*15b0*/  FSEL R72, R132, -10000, !P4 ;  /* 0xc61c400084487808 */ /* 0x000fe40006000000 */
[----:B------:R-:W-:-:S02]  /*15c0*/  FSEL R73, R131, -10000, !P3 ;  /* 0xc61c400083497808 */ /* 0x000fc40005800000 */
[----:B------:R-:W-:Y:S02]  /*15d0*/  FSEL R121, R121, -10000, !P2 ;  /* 0xc61c400079797808 */ /* 0x000fe40005000000 */
[----:B------:R-:W-:Y:S01]  /*15e0*/  FSEL R126, R130, -10000, !P1 ;  /* 0xc61c4000827e7808 */ /* 0x000fe20004800000 */
        /* <DEDUP_REMOVED lines=10> */
.L_x_33:
[----:B------:R-:W-:Y:S05]  /*1690*/  BSYNC.RECONVERGENT B0 ;  /* 0x0000000000007941 */ /* 0x000fea0003800200 */
.L_x_32:
[----:B------:R-:W-:Y:S01]  /*16a0*/  FMNMX3 R75, R123, -3.40282346638528859812e+38, R122, !PT ;  /* 0xff7fffff7b4b7876 */ /* 0x000fe2000780007a */
[----:B------:R-:W-:Y:S01]  /*16b0*/  LDS.U16 R152, [R0+0x2b90] ;  /* 0x002b900000987984 */ /* 0x000fe20000000400 */
[CC--:B------:R-:W-:Y:S01]  /*16c0*/  ISETP.GT.AND P0, PT, R135.reuse, R146.reuse, PT ;  /* 0x000000928700720c */ /* 0x0c0fe20003f04270 */
[----:B------:R-:W-:Y:S01]  /*16d0*/  UIADD3 UR4, UPT, UPT, UR4, 0x20, URZ ;  /* 0x0000002004047890 */ /* 0x000fe2000fffe0ff */
[----:B------:R-:W-:Y:S01]  /*16e0*/  ISETP.GE.AND P1, PT, R135, R146, PT ;  /* 0x000000928700720c */ /* 0x000fe20003f26270 */
[----:B------:R-:W-:Y:S01]  /*16f0*/  LDS.U16 R137, [R0+0x3410] ;  /* 0x0034100000897984 */ /* 0x000fe20000000400 */
[----:B------:R-:W-:Y:S02]  /*1700*/  FMNMX3 R77, R116, R117, R75, !PT ;  /* 0x00000075744d7276 */ /* 0x000fe4000780004b */
[----:B------:R-:W-:Y:S01]  /*1710*/  FSEL R76, R133, -10000, !P0 ;  /* 0xc61c4000854c7808 */ /* 0x000fe20004000000 */
[----:B------:R-:W-:Y:S01]  /*1720*/  LDS.U16 R129, [R0+0x3b80] ;  /* 0x003b800000817984 */ /* 0x000fe20000000400 */
[----:B------:R-:W-:-:S02]  /*1730*/  FSEL R75, R127, -10000, !P1 ;  /* 0xc61c40007f4b7808 */ /* 0x000fc40004800000 */
[----:B------:R-:W-:Y:S01]  /*1740*/  FMNMX3 R77, R72, R73, R77, !PT ;  /* 0x00000049484d7276 */ /* 0x000fe2000780004d */
[----:B------:R-:W-:Y:S01]  /*1750*/  LDS.U16 R136, [R0+0x3c90] ;  /* 0x003c900000887984 */ /* 0x000fe20000000400 */
[CC--:B------:R-:W-:Y:S02]  /*1760*/  ISETP.GT.AND P0, PT, R135.reuse, R144.reuse, PT ;  /* 0x000000908700720c */ /* 0x0c0fe40003f04270 */
[----:B------:R-:W-:Y:S01]  /*1770*/  FMNMX3 R79, R76, R75, R77, !PT ;  /* 0x0000004b4c4f7276 */ /* 0x000fe2000780004d */
[----:B------:R-:W-:Y:S01]  /*1780*/  LDS.U16 R154, [R0+0x2210] ;  /* 0x00221000009a7984 */ /* 0x000fe20000000400 */
[----:B------:R-:W-:Y:S02]  /*1790*/  FMNMX3 R77, R74, -3.40282346638528859812e+38, R119, !PT ;  /* 0xff7fffff4a4d7876 */ /* 0x000fe40007800077 */
[----:B------:R-:W-:Y:S01]  /*17a0*/  ISETP.GE.AND P1, PT, R135, R144, PT ;  /* 0x000000908700720c */ /* 0x000fe20003f26270 */
[----:B------:R-:W0:Y:S01]  /*17b0*/  SHFL.BFLY PT, R128, R79, 0x1, 0x1f ;  /* 0x0c201f004f807f89 */ /* 0x000e2200000e0000 */
[----:B------:R-:W-:-:S02]  /*17c0*/  FMNMX3 R127, R120, R118, R77, !PT ;  /* 0x00000076787f7276 */ /* 0x000fc4000780004d */
[----:B------:R-:W-:Y:S01]  /*17d0*/  FSEL R78, R125, -10000, !P0 ;  /* 0xc61c40007d4e7808 */ /* 0x000fe20004000000 */
[----:B------:R-:W-:Y:S01]  /*17e0*/  LDS.U16 R147, [R0+0x2320] ;  /* 0x0023200000937984 */ /* 0x000fe20000000400 */
[----:B------:R-:W-:Y:S02]  /*17f0*/  FSEL R77, R124, -10000, !P1 ;  /* 0xc61c40007c4d7808 */ /* 0x000fe40004800000 */
[----:B------:R-:W-:Y:S01]  /*1800*/  FMNMX3 R127, R121, R126, R127, !PT ;  /* 0x0000007e797f7276 */ /* 0x000fe2000780007f */
[----:B------:R-:W-:Y:S01]  /*1810*/  LDS.U16 R160, [R0+0x2220] ;  /* 0x0022200000a07984 */ /* 0x000fe20000000400 */
[----:B------:R-:W-:Y:S02]  /*1820*/  FSETP.GT.AND P6, PT, R4, -1.70141173319264429906e+38, PT ;  /* 0xfeffffff0400780b */ /* 0x000fe40003fc4000 */
[----:B------:R-:W-:Y:S01]  /*1830*/  FMNMX3 R127, R78, R77, R127, !PT ;  /* 0x0000004d4e7f7276 */ /* 0x000fe2000780007f */
[----:B------:R-:W-:Y:S01]  /*1840*/  LDS.U16 R155, [R0+0x2330] ;  /* 0x00233000009b7984 */ /* 0x000fe20000000400 */
[----:B------:R-:W-:-:S02]  /*1850*/  PLOP3.LUT P1, PT, PT, PT, PT, 0x80, 0x8 ;  /* 0x000000000008781c */ /* 0x000fc40003f2f070 */
[----:B------:R-:W-:Y:S01]  /*1860*/  FSETP.GT.AND P2, PT, R148, -1.70141173319264429906e+38, PT ;  /* 0xfeffffff9400780b */ /* 0x000fe20003f44000 */
[----:B------:R-:W1:Y:S04]  /*1870*/  SHFL.BFLY PT, R130, R127, 0x1, 0x1f ;  /* 0x0c201f007f827f89 */ /* 0x000e6800000e0000 */
[----:B------:R-:W-:Y:S01]  /*1880*/  LDS.U16 R156, [R0+0x2aa0] ;  /* 0x002aa000009c7984 */ /* 0x000fe20000000400 */
[----:B0-----:R-:W-:-:S03]  /*1890*/  FMNMX R125, R79, R128, !PT ;  /* 0x000000804f7d7209 */ /* 0x001fc60007800000 */
[----:B------:R-:W-:Y:S04]  /*18a0*/  LDS.U16 R149, [R0+0x2bb0] ;  /* 0x002bb00000957984 */ /* 0x000fe80000000400 */
[----:B------:R-:W0:Y:S01]  /*18b0*/  SHFL.BFLY PT, R124, R125, 0x2, 0x1f ;  /* 0x0c401f007d7c7f89 */ /* 0x000e2200000e0000 */
[----:B------:R-:W-:-:S03]  /*18c0*/  PRMT R129, R129, 0x5410, R136 ;  /* 0x0000541081817816 */ /* 0x000fc60000000088 */
[----:B------:R-:W-:Y:S04]  /*18d0*/  LDS.U16 R128, [R0+0x3300] ;  /* 0x0033000000807984 */ /* 0x000fe80000000400 */
[----:B------:R-:W-:Y:S01]  /*18e0*/  LDS.U16 R145, [R0+0x2340] ;  /* 0x0023400000917984 */ /* 0x000fe20000000400 */
[----:B-1----:R-:W-:-:S03]  /*18f0*/  FMNMX R130, R127, R130, !PT ;  /* 0x000000827f827209 */ /* 0x002fc60007800000 */
[----:B------:R-:W-:Y:S04]  /*1900*/  LDS.U16 R136, [R0+0x2bc0] ;  /* 0x002bc00000887984 */ /* 0x000fe80000000400 */
[----:B------:R-:W1:Y:S04]  /*1910*/  SHFL.BFLY PT, R79, R130, 0x2, 0x1f ;  /* 0x0c401f00824f7f89 */ /* 0x000e6800000e0000 */
[----:B------:R-:W-:Y:S01]  /*1920*/  LDS.U16 R166, [R0+0x3310] ;  /* 0x0033100000a67984 */ /* 0x000fe20000000400 */
[----:B0-----:R-:W-:-:S03]  /*1930*/  FMNMX3 R4, R125, R124, R4, !PT ;  /* 0x0000007c7d047276 */ /* 0x001fc60007800004 */
[----:B------:R-:W-:Y:S02]  /*1940*/  LDS.U16 R161, [R0+0x3420] ;  /* 0x0034200000a17984 */ /* 0x000fe40000000400 */
[C---:B------:R-:W-:Y:S01]  /*1950*/  @P6 FADD R124, -R4.reuse, R143 ;  /* 0x0000008f047c6221 */ /* 0x040fe20000000100 */
[C---:B------:R-:W-:Y:S01]  /*1960*/  FADD R122, -R4.reuse, R122 ;  /* 0x0000007a047a7221 */ /* 0x040fe20000000100 */
[C---:B------:R-:W-:Y:S01]  /*1970*/  FADD R123, -R4.reuse, R123 ;  /* 0x0000007b047b7221 */ /* 0x040fe20000000100 */
[----:B------:R-:W-:Y:S01]  /*1980*/  FADD R125, -R4, R116 ;  /* 0x00000074047d7221 */ /* 0x000fe20000000100 */
[----:B------:R-:W-:Y:S01]  /*1990*/  @P6 FMUL R124, R124, 1.4426950216293334961 ;  /* 0x3fb8aa3b7c7c6820 */ /* 0x000fe20000400000 */
[----:B------:R-:W-:Y:S01]  /*19a0*/  FMUL R122, R122, 1.4426950216293334961 ;  /* 0x3fb8aa3b7a7a7820 */ /* 0x000fe20000400000 */
[----:B------:R-:W-:Y:S01]  /*19b0*/  FMUL R123, R123, 1.4426950216293334961 ;  /* 0x3fb8aa3b7b7b7820 */ /* 0x000fe20000400000 */
[----:B------:R-:W-:Y:S02]  /*19c0*/  IMAD.MOV.U32 R116, RZ, RZ, RZ ;  /* 0x000000ffff747224 */ /* 0x000fe400078e00ff */
[----:B------:R-:W-:Y:S01]  /*19d0*/  FADD R117, -R4, R117 ;  /* 0x0000007504757221 */ /* 0x000fe20000000100 */
[----:B------:R-:W-:Y:S01]  /*19e0*/  @P6 FSETP.GEU.AND P0, PT, R124, -126, PT ;  /* 0xc2fc00007c00680b */ /* 0x000fe20003f0e000 */
[----:B------:R-:W-:Y:S01]  /*19f0*/  FADD R73, -R4, R73 ;  /* 0x0000004904497221 */ /* 0x000fe20000000100 */
[----:B-1----:R-:W-:Y:S01]  /*1a00*/  FMNMX3 R5, R130, R79, R5, !PT ;  /* 0x0000004f82057276 */ /* 0x002fe20007800005 */
[----:B------:R-:W-:Y:S01]  /*1a10*/  FMUL R127, R117, 1.4426950216293334961 ;  /* 0x3fb8aa3b757f7820 */ /* 0x000fe20000400000 */
[----:B------:R-:W-:Y:S01]  /*1a20*/  @P6 PLOP3.LUT P1, PT, P0, PT, PT, 0x80, 0x8 ;  /* 0x000000000008681c */ /* 0x000fe2000072f070 */
[----:B------:R-:W-:Y:S01]  /*1a30*/  IMAD.MOV.U32 R117, RZ, RZ, RZ ;  /* 0x000000ffff757224 */ /* 0x000fe200078e00ff */
[----:B------:R-:W-:Y:S01]  /*1a40*/  PLOP3.LUT P0, PT, PT, PT, PT, 0x80, 0x8 ;  /* 0x000000000008781c */ /* 0x000fe20003f0f070 */
[C---:B------:R-:W-:Y:S01]  /*1a50*/  FADD R79, -R5.reuse, R74 ;  /* 0x0000004a054f7221 */ /* 0x040fe20000000100 */
[C---:B------:R-:W-:Y:S01]  /*1a60*/  @P2 FADD R74, -R5.reuse, R148 ;  /* 0x00000094054a2221 */ /* 0x040fe20000000100 */
[C---:B------:R-:W-:Y:S01]  /*1a70*/  FADD R120, -R5.reuse, R120 ;  /* 0x0000007805787221 */ /* 0x040fe20000000100 */
[----:B------:R-:W-:Y:S01]  /*1a80*/  FADD R121, -R5, R121 ;  /* 0x0000007905797221 */ /* 0x000fe20000000100 */
[----:B------:R-:W-:Y:S01]  /*1a90*/  FMUL R79, R79, 1.4426950216293334961 ;  /* 0x3fb8aa3b4f4f7820 */ /* 0x000fe20000400000 */
[----:B------:R-:W-:Y:S01]  /*1aa0*/  @P2 FMUL R74, R74, 1.4426950216293334961 ;  /* 0x3fb8aa3b4a4a2820 */ /* 0x000fe20000400000 */
[C---:B------:R-:W-:Y:S01]  /*1ab0*/  FADD R119, -R5.reuse, R119 ;  /* 0x0000007705777221 */ /* 0x040fe20000000100 */
[----:B------:R-:W-:Y:S01]  /*1ac0*/  FADD R118, -R5, R118 ;  /* 0x0000007605767221 */ /* 0x000fe20000000100 */
[----:B------:R-:W-:Y:S01]  /*1ad0*/  FMUL R120, R120, 1.4426950216293334961 ;  /* 0x3fb8aa3b78787820 */ /* 0x000fe20000400000 */
[----:B------:R-:W-:Y:S01]  /*1ae0*/  FSETP.GEU.AND P5, PT, R79, -126, PT ;  /* 0xc2fc00004f00780b */ /* 0x000fe20003fae000 */
[----:B------:R-:W-:Y:S01]  /*1af0*/  @!P1 FMUL R124, R124, 0.5 ;  /* 0x3f0000007c7c9820 */ /* 0x000fe20000400000 */
[----:B------:R-:W-:Y:S01]  /*1b00*/  @P2 FSETP.GEU.AND P3, PT, R74, -126, PT ;  /* 0xc2fc00004a00280b */ /* 0x000fe20003f6e000 */
[----:B------:R-:W-:Y:S01]  /*1b10*/  FMUL R121, R121, 1.4426950216293334961 ;  /* 0x3fb8aa3b79797820 */ /* 0x000fe20000400000 */
[----:B------:R-:W-:Y:S01]  /*1b20*/  FMUL R119, R119, 1.4426950216293334961 ;  /* 0x3fb8aa3b77777820 */ /* 0x000fe20000400000 */
[----:B------:R-:W-:Y:S01]  /*1b30*/  FMUL R118, R118, 1.4426950216293334961 ;  /* 0x3fb8aa3b76767820 */ /* 0x000fe20000400000 */
[----:B------:R-:W-:Y:S01]  /*1b40*/  @P2 PLOP3.LUT P0, PT, P3, PT, PT, 0x80, 0x8 ;  /* 0x000000000008281c */ /* 0x000fe20001f0f070 */
[----:B------:R-:W0:Y:S01]  /*1b50*/  @P6 MUFU.EX2 R124, R124 ;  /* 0x0000007c007c6308 */ /* 0x000e220000000800 */
[----:B------:R-:W-:Y:S01]  /*1b60*/  FSETP.GEU.AND P3, PT, R123, -126, PT ;  /* 0xc2fc00007b00780b */ /* 0x000fe20003f6e000 */
[----:B------:R-:W-:Y:S01]  /*1b70*/  FADD R78, -R5, R78 ;  /* 0x0000004e054e7221 */ /* 0x000fe20000000100 */
[----:B------:R-:W-:Y:S01]  /*1b80*/  FSETP.GEU.AND P4, PT, R119, -126, PT ;  /* 0xc2fc00007700780b */ /* 0x000fe20003f8e000 */
[C---:B------:R-:W-:Y:S01]  /*1b90*/  FADD R77, -R5.reuse, R77 ;  /* 0x0000004d054d7221 */ /* 0x040fe20000000100 */
[----:B------:R-:W-:Y:S01]  /*1ba0*/  FADD R126, -R5, R126 ;  /* 0x0000007e057e7221 */ /* 0x000fe20000000100 */
[----:B------:R-:W-:Y:S01]  /*1bb0*/  @!P5 FMUL R79, R79, 0.5 ;  /* 0x3f0000004f4fd820 */ /* 0x000fe20000400000 */
[C---:B------:R-:W-:Y:S01]  /*1bc0*/  FADD R75, -R4.reuse, R75 ;  /* 0x0000004b044b7221 */ /* 0x040fe20000000100 */
[C---:B------:R-:W-:Y:S01]  /*1bd0*/  FADD R72, -R4.reuse, R72 ;  /* 0x0000004804487221 */ /* 0x040fe20000000100 */
[----:B------:R-:W-:Y:S01]  /*1be0*/  FADD R76, -R4, R76 ;  /* 0x0000004c044c7221 */ /* 0x000fe20000000100 */
[----:B------:R1:W2:Y:S01]  /*1bf0*/  MUFU.EX2 R135, R79 ;  /* 0x0000004f00877308 */ /* 0x0002a20000000800 */
[----:B------:R-:W-:Y:S01]  /*1c00*/  FMUL R126, R126, 1.4426950216293334961 ;  /* 0x3fb8aa3b7e7e7820 */ /* 0x000fe20000400000 */
[----:B------:R-:W-:Y:S01]  /*1c10*/  @!P0 FMUL R74, R74, 0.5 ;  /* 0x3f0000004a4a8820 */ /* 0x000fe20000400000 */
[----:B------:R-:W-:Y:S01]  /*1c20*/  FMUL R72, R72, 1.4426950216293334961 ;  /* 0x3fb8aa3b48487820 */ /* 0x000fe20000400000 */
[----:B------:R-:W-:Y:S01]  /*1c30*/  @!P3 FMUL R123, R123, 0.5 ;  /* 0x3f0000007b7bb820 */ /* 0x000fe20000400000 */
[----:B------:R-:W-:Y:S01]  /*1c40*/  FMUL R76, R76, 1.4426950216293334961 ;  /* 0x3fb8aa3b4c4c7820 */ /* 0x000fe20000400000 */
[----:B------:R-:W-:Y:S01]  /*1c50*/  @!P4 FMUL R119, R119, 0.5 ;  /* 0x3f0000007777c820 */ /* 0x000fe20000400000 */
[----:B0-----:R-:W-:Y:S01]  /*1c60*/  @!P1 FMUL R124, R124, R124 ;  /* 0x0000007c7c7c9220 */ /* 0x001fe20000400000 */
[----:B------:R-:W-:Y:S01]  /*1c70*/  FSETP.GEU.AND P1, PT, R122, -126, PT ;  /* 0xc2fc00007a00780b */ /* 0x000fe20003f2e000 */
[----:B------:R-:W0:Y:S01]  /*1c80*/  @P2 MUFU.EX2 R74, R74 ;  /* 0x0000004a004a2308 */ /* 0x000e220000000800 */
[----:B-1----:R-:W-:Y:S01]  /*1c90*/  FMUL R79, R125, 1.4426950216293334961 ;  /* 0x3fb8aa3b7d4f7820 */ /* 0x002fe20000400000 */
[----:B------:R-:W-:Y:S01]  /*1ca0*/  @P6 IMAD.MOV.U32 R116, RZ, RZ, R124 ;  /* 0x000000ffff746224 */ /* 0x000fe200078e007c */
[----:B------:R-:W-:Y:S01]  /*1cb0*/  LDS.U16 R148, [R0+0x2a90] ;  /* 0x002a900000947984 */ /* 0x000fe20000000400 */
[----:B------:R-:W-:-:S02]  /*1cc0*/  PRMT R128, R128, 0x5410, R137 ;  /* 0x0000541080807816 */ /* 0x000fc40000000089 */
[----:B------:R-:W-:Y:S01]  /*1cd0*/  FSETP.GEU.AND P6, PT, R79, -126, PT ;  /* 0xc2fc00004f00780b */ /* 0x000fe20003fce000 */
[----:B------:R-:W-:Y:S01]  /*1ce0*/  LDS.U16 R143, [R0+0x2ba0] ;  /* 0x002ba000008f7984 */ /* 0x000fe20000000400 */
[----:B------:R-:W1:Y:S01]  /*1cf0*/  MUFU.EX2 R125, R123 ;  /* 0x0000007b007d7308 */ /* 0x000e620000000800 */
[----:B--2---:R-:W-:Y:S01]  /*1d00*/  @!P5 FMUL R135, R135, R135 ;  /* 0x000000878787d220 */ /* 0x004fe20000400000 */
[C---:B------:R-:W-:Y:S01]  /*1d10*/  FMUL R60, R116.reuse, R60 ;  /* 0x0000003c743c7220 */ /* 0x040fe20000400000 */
[----:B------:R-:W-:Y:S01]  /*1d20*/  FMUL R61, R116, R61 ;  /* 0x0000003d743d7220 */ /* 0x000fe20000400000 */
[----:B------:R-:W-:Y:S01]  /*1d30*/  @!P1 FMUL R122, R122, 0.5 ;  /* 0x3f0000007a7a9820 */ /* 0x000fe20000400000 */
[----:B------:R-:W-:Y:S01]  /*1d40*/  LDS.U16 R137, [R0+0x2ab0] ;  /* 0x002ab00000897984 */ /* 0x000fe20000000400 */
[C---:B------:R-:W-:Y:S01]  /*1d50*/  FMUL R56, R116.reuse, R56 ;  /* 0x0000003874387220 */ /* 0x040fe20000400000 */
[----:B------:R-:W-:Y:S01]  /*1d60*/  FMUL R57, R116, R57 ;  /* 0x0000003974397220 */ /* 0x000fe20000400000 */
[----:B------:R-:W2:Y:S01]  /*1d70*/  MUFU.EX2 R124, R122 ;  /* 0x0000007a007c7308 */ /* 0x000ea20000000800 */
[----:B0-----:R-:W-:Y:S01]  /*1d80*/  @!P0 FMUL R74, R74, R74 ;  /* 0x0000004a4a4a8220 */ /* 0x001fe20000400000 */
[----:B------:R-:W-:Y:S01]  /*1d90*/  FSETP.GEU.AND P0, PT, R127, -126, PT ;  /* 0xc2fc00007f00780b */ /* 0x000fe20003f0e000 */
[----:B------:R-:W-:Y:S01]  /*1da0*/  @!P6 FMUL R79, R79, 0.5 ;  /* 0x3f0000004f4fe820 */ /* 0x000fe20000400000 */
[----:B------:R-:W-:Y:S01]  /*1db0*/  LDS.U16 R164, [R0+0x3b90] ;  /* 0x003b900000a47984 */ /* 0x000fe20000000400 */
[----:B------:R-:W-:Y:S01]  /*1dc0*/  @P2 IMAD.MOV.U32 R117, RZ, RZ, R74 ;  /* 0x000000ffff752224 */ /* 0x000fe200078e004a */
[----:B------:R-:W-:Y:S01]  /*1dd0*/  FSETP.GEU.AND P2, PT, R120, -126, PT ;  /* 0xc2fc00007800780b */ /* 0x000fe20003f4e000 */
[----:B------:R-:W-:Y:S01]  /*1de0*/  FMUL R74, R77, 1.4426950216293334961 ;  /* 0x3fb8aa3b4d4a7820 */ /* 0x000fe20000400000 */
[----:B------:R0:W3:Y:S01]  /*1df0*/  MUFU.EX2 R123, R79 ;  /* 0x0000004f007b7308 */ /* 0x0000e20000000800 */
[----:B-1----:R-:W-:Y:S01]  /*1e00*/  @!P3 FMUL R125, R125, R125 ;  /* 0x0000007d7d7db220 */ /* 0x002fe20000400000 */
[----:B------:R-:W-:Y:S01]  /*1e10*/  FSETP.GEU.AND P3, PT, R118, -126, PT ;  /* 0xc2fc00007600780b */ /* 0x000fe20003f6e000 */
[----:B------:R-:W-:Y:S01]  /*1e20*/  LDS.U16 R77, [R0+0x2200] ;  /* 0x00220000004d7984 */ /* 0x000fe20000000400 */
[----:B------:R-:W-:Y:S01]  /*1e30*/  FSETP.GEU.AND P5, PT, R74, -126, PT ;  /* 0xc2fc00004a00780b */ /* 0x000fe20003fae000 */
[C---:B------:R-:W-:Y:S01]  /*1e40*/  FMUL R62, R117.reuse, R62 ;  /* 0x0000003e753e7220 */ /* 0x040fe20000400000 */
[----:B------:R-:W-:Y:S01]  /*1e50*/  FMUL R63, R117, R63 ;  /* 0x0000003f753f7220 */ /* 0x000fe20000400000 */
[----:B------:R-:W-:Y:S01]  /*1e60*/  @!P0 FMUL R127, R127, 0.5 ;  /* 0x3f0000007f7f8820 */ /* 0x000fe20000400000 */
[----:B------:R-:W1:Y:S01]  /*1e70*/  MUFU.EX2 R134, R119 ;  /* 0x0000007700867308 */ /* 0x000e620000000800 */
[----:B--2---:R-:W-:Y:S01]  /*1e80*/  @!P1 FMUL R124, R124, R124 ;  /* 0x0000007c7c7c9220 */ /* 0x004fe20000400000 */
[----:B------:R-:W-:Y:S01]  /*1e90*/  FSETP.GEU.AND P1, PT, R121, -126, PT ;  /* 0xc2fc00007900780b */ /* 0x000fe20003f2e000 */
[----:B------:R-:W-:Y:S01]  /*1ea0*/  @!P2 FMUL R120, R120, 0.5 ;  /* 0x3f0000007878a820 */ /* 0x000fe20000400000 */
[----:B0-----:R-:W-:Y:S01]  /*1eb0*/  LDS.U16 R79, [R0+0x2a80] ;  /* 0x002a8000004f7984 */ /* 0x001fe20000000400 */
[C---:B------:R-:W-:Y:S01]  /*1ec0*/  FMUL R58, R117.reuse, R58 ;  /* 0x0000003a753a7220 */ /* 0x040fe20000400000 */
[----:B------:R-:W-:Y:S01]  /*1ed0*/  FMUL R59, R117, R59 ;  /* 0x0000003b753b7220 */ /* 0x000fe20000400000 */
[----:B------:R-:W-:Y:S01]  /*1ee0*/  @!P3 FMUL R118, R118, 0.5 ;  /* 0x3f0000007676b820 */ /* 0x000fe20000400000 */
[----:B------:R0:W2:Y:S01]  /*1ef0*/  MUFU.EX2 R122, R127 ;  /* 0x0000007f007a7308 */ /* 0x0000a20000000800 */
[----:B---3--:R-:W-:Y:S01]  /*1f00*/  @!P6 FMUL R123, R123, R123 ;  /* 0x0000007b7b7be220 */ /* 0x008fe20000400000 */
[----:B------:R-:W-:Y:S01]  /*1f10*/  FSETP.GEU.AND P6, PT, R126, -126, PT ;  /* 0xc2fc00007e00780b */ /* 0x000fe20003fce000 */
[----:B------:R-:W-:Y:S01]  /*1f20*/  @!P5 FMUL R74, R74, 0.5 ;  /* 0x3f0000004a4ad820 */ /* 0x000fe20000400000 */
[----:B------:R-:W-:Y:S01]  /*1f30*/  LDS.U16 R159, [R0+0x3ca0] ;  /* 0x003ca000009f7984 */ /* 0x000fe20000000400 */
[C---:B------:R-:W-:Y:S01]  /*1f40*/  FMUL R54, R117.reuse, R54 ;  /* 0x0000003675367220 */ /* 0x040fe20000400000 */
[----:B------:R-:W-:Y:S01]  /*1f50*/  FMUL R55, R117, R55 ;  /* 0x0000003775377220 */ /* 0x000fe20000400000 */
[----:B------:R-:W-:Y:S01]  /*1f60*/  @!P1 FMUL R121, R121, 0.5 ;  /* 0x3f00000079799820 */ /* 0x000fe20000400000 */
[----:B------:R3:W4:Y:S01]  /*1f70*/  MUFU.EX2 R133, R120 ;  /* 0x0000007800857308 */ /* 0x0007220000000800 */
[----:B0-----:R-:W-:Y:S01]  /*1f80*/  FMUL R127, R78, 1.4426950216293334961 ;  /* 0x3fb8aa3b4e7f7820 */ /* 0x001fe20000400000 */
[----:B-1----:R-:W-:Y:S01]  /*1f90*/  @!P4 FMUL R134, R134, R134 ;  /* 0x000000868686c220 */ /* 0x002fe20000400000 */
[----:B------:R-:W0:Y:S01]  /*1fa0*/  LDS.U16 R78, [R0+0x2310] ;  /* 0x00231000004e7984 */ /* 0x000e220000000400 */
[----:B------:R-:W-:Y:S01]  /*1fb0*/  FSETP.GEU.AND P4, PT, R72, -126, PT ;  /* 0xc2fc00004800780b */ /* 0x000fe20003f8e000 */
[C---:B------:R-:W-:Y:S01]  /*1fc0*/  FMUL R52, R116.reuse, R52 ;  /* 0x0000003474347220 */ /* 0x040fe20000400000 */
[----:B------:R-:W-:Y:S01]  /*1fd0*/  FMUL R53, R116, R53 ;  /* 0x0000003574357220 */ /* 0x000fe20000400000 */
[----:B------:R-:W-:Y:S01]  /*1fe0*/  @!P6 FMUL R126, R126, 0.5 ;  /* 0x3f0000007e7ee820 */ /* 0x000fe20000400000 */
[----:B------:R-:W1:Y:S01]  /*1ff0*/  MUFU.EX2 R131, R121 ;  /* 0x0000007900837308 */ /* 0x000e620000000800 */
[----:B---3--:R-:W-:Y:S01]  /*2000*/  FMUL R120, R73, 1.4426950216293334961 ;  /* 0x3fb8aa3b49787820 */ /* 0x008fe20000400000 */
[----:B--2---:R-:W-:Y:S01]  /*2010*/  @!P0 FMUL R122, R122, R122 ;  /* 0x0000007a7a7a8220 */ /* 0x004fe20000400000 */
[----:B------:R-:W-:Y:S01]  /*2020*/  FSETP.GEU.AND P0, PT, R127, -126, PT ;  /* 0xc2fc00007f00780b */ /* 0x000fe20003f0e000 */
[----:B------:R-:W-:Y:S01]  /*2030*/  LDS.U16 R162, [R0+0x3330] ;  /* 0x0033300000a27984 */ /* 0x000fe20000000400 */
[----:B------:R-:W-:Y:S01]  /*2040*/  F2FP.F16.F32.PACK_AB R73, R134, R135 ;  /* 0x000000878649723e */ /* 0x000fe200000000ff */
[C---:B------:R-:W-:Y:S01]  /*2050*/  FMUL R50, R117.reuse, R50 ;  /* 0x0000003275327220 */ /* 0x040fe20000400000 */
[----:B------:R-:W-:Y:S01]  /*2060*/  FMUL R51, R117, R51 ;  /* 0x0000003375337220 */ /* 0x000fe20000400000 */
[----:B------:R2:W3:Y:S01]  /*2070*/  MUFU.EX2 R132, R118 ;  /* 0x0000007600847308 */ /* 0x0004e20000000800 */
[----:B----4-:R-:W-:Y:S01]  /*2080*/  @!P2 FMUL R133, R133, R133 ;  /* 0x000000858585a220 */ /* 0x010fe20000400000 */
[----:B------:R-:W-:Y:S01]  /*2090*/  FSETP.GEU.AND P2, PT, R120, -126, PT ;  /* 0xc2fc00007800780b */ /* 0x000fe20003f4e000 */
[----:B------:R-:W-:Y:S01]  /*20a0*/  @!P4 FMUL R72, R72, 0.5 ;  /* 0x3f0000004848c820 */ /* 0x000fe20000400000 */
[----:B------:R-:W-:Y:S01]  /*20b0*/  LDS.U16 R157, [R0+0x3440] ;  /* 0x00344000009d7984 */ /* 0x000fe20000000400 */
[C---:B------:R-:W-:Y:S01]  /*20c0*/  FMUL R48, R116.reuse, R48 ;  /* 0x0000003074307220 */ /* 0x040fe20000400000 */
[----:B------:R-:W-:Y:S01]  /*20d0*/  FMUL R49, R116, R49 ;  /* 0x0000003174317220 */ /* 0x000fe20000400000 */
[----:B------:R-:W-:Y:S01]  /*20e0*/  FMUL R114, R117, R114 ;  /* 0x0000007275727220 */ /* 0x000fe20000400000 */
[----:B------:R-:W-:Y:S01]  /*20f0*/  @!P0 FMUL R127, R127, 0.5 ;  /* 0x3f0000007f7f8820 */ /* 0x000fe20000400000 */
[----:B--2---:R-:W-:Y:S01]  /*2100*/  FMUL R118, R75, 1.4426950216293334961 ;  /* 0x3fb8aa3b4b767820 */ /* 0x004fe20000400000 */
[----:B-1----:R-:W-:Y:S01]  /*2110*/  @!P1 FMUL R131, R131, R131 ;  /* 0x0000008383839220 */ /* 0x002fe20000400000 */
[----:B------:R-:W1:Y:S01]  /*2120*/  MUFU.EX2 R130, R126 ;  /* 0x0000007e00827308 */ /* 0x000e620000000800 */
[----:B------:R-:W-:Y:S01]  /*2130*/  LDS.U16 R158, [R0+0x3bb0] ;  /* 0x003bb000009e7984 */ /* 0x000fe20000000400 */
[C---:B------:R-:W-:Y:S01]  /*2140*/  FMUL R115, R117.reuse, R115 ;  /* 0x0000007375737220 */ /* 0x040fe20000400000 */
[----:B------:R-:W-:Y:S01]  /*2150*/  FSETP.GEU.AND P1, PT, R118, -126, PT ;  /* 0xc2fc00007600780b */ /* 0x000fe20003f2e000 */
[----:B------:R-:W-:Y:S01]  /*2160*/  @!P2 FMUL R120, R120, 0.5 ;  /* 0x3f0000007878a820 */ /* 0x000fe20000400000 */
[----:B------:R-:W-:Y:S01]  /*2170*/  LDS.U16 R153, [R0+0x3cc0] ;  /* 0x003cc00000997984 */ /* 0x000fe20000000400 */
[----:B---3--:R-:W-:Y:S01]  /*2180*/  @!P3 FMUL R132, R132, R132 ;  /* 0x000000848484b220 */ /* 0x008fe20000400000 */
[----:B------:R-:W-:Y:S01]  /*2190*/  FSETP.GEU.AND P3, PT, R76, -126, PT ;  /* 0xc2fc00004c00780b */ /* 0x000fe20003f6e000 */
[----:B------:R-:W2:Y:S01]  /*21a0*/  MUFU.EX2 R127, R127 ;  /* 0x0000007f007f7308 */ /* 0x000ea20000000800 */
[C---:B------:R-:W-:Y:S01]  /*21b0*/  FMUL R112, R116.reuse, R112 ;  /* 0x0000007074707220 */ /* 0x040fe20000400000 */
[----:B------:R-:W-:Y:S01]  /*21c0*/  FMUL R113, R116, R113 ;  /* 0x0000007174717220 */ /* 0x000fe20000400000 */
[----:B------:R-:W-:Y:S01]  /*21d0*/  F2FP.F16.F32.PACK_AB R75, R132, R133 ;  /* 0x00000085844b723e */ /* 0x000fe200000000ff */
[----:B------:R-:W-:Y:S01]  /*21e0*/  LDS.U16 R172, [R0+0x2280] ;  /* 0x0022800000ac7984 */ /* 0x000fe20000000400 */
[C---:B------:R-:W-:Y:S01]  /*21f0*/  FMUL R110, R117.reuse, R110 ;  /* 0x0000006e756e7220 */ /* 0x040fe20000400000 */
[C---:B------:R-:W-:Y:S01]  /*2200*/  FMUL R111, R117.reuse, R111 ;  /* 0x0000006f756f7220 */ /* 0x040fe20000400000 */
[----:B------:R-:W-:Y:S01]  /*2210*/  FMUL R108, R116, R108 ;  /* 0x0000006c746c7220 */ /* 0x000fe20000400000 */
[----:B------:R-:W-:Y:S01]  /*2220*/  @!P1 FMUL R118, R118, 0.5 ;  /* 0x3f00000076769820 */ /* 0x000fe20000400000 */
[----:B------:R3:W4:Y:S01]  /*2230*/  MUFU.EX2 R126, R74 ;  /* 0x0000004a007e7308 */ /* 0x0007220000000800 */
[----:B-1----:R-:W-:Y:S01]  /*2240*/  @!P6 FMUL R130, R130, R130 ;  /* 0x000000828282e220 */ /* 0x002fe20000400000 */
[----:B------:R-:W-:Y:S01]  /*2250*/  LDS.U16 R171, [R0+0x2390] ;  /* 0x0023900000ab7984 */ /* 0x000fe20000000400 */
[----:B------:R-:W-:Y:S01]  /*2260*/  @!P3 FMUL R76, R76, 0.5 ;  /* 0x3f0000004c4cb820 */ /* 0x000fe20000400000 */
[----:B------:R-:W-:Y:S01]  /*2270*/  FMUL R109, R116, R109 ;  /* 0x0000006d746d7220 */ /* 0x000fe20000400000 */
[C---:B------:R-:W-:Y:S01]  /*2280*/  FMUL R106, R117.reuse, R106 ;  /* 0x0000006a756a7220 */ /* 0x040fe20000400000 */
[----:B------:R-:W-:Y:S01]  /*2290*/  LDS.U16 R170, [R0+0x2b00] ;  /* 0x002b000000aa7984 */ /* 0x000fe20000000400 */
[----:B------:R-:W-:Y:S01]  /*22a0*/  FMUL R107, R117, R107 ;  /* 0x0000006b756b7220 */ /* 0x000fe20000400000 */
[----:B------:R1:W5:Y:S01]  /*22b0*/  MUFU.EX2 R121, R72 ;  /* 0x0000004800797308 */ /* 0x0003620000000800 */
[----:B---3--:R-:W-:Y:S01]  /*22c0*/  F2FP.F16.F32.PACK_AB R74, R122, R123 ;  /* 0x0000007b7a4a723e */ /* 0x008fe200000000ff */
[----:B--2---:R-:W-:Y:S01]  /*22d0*/  @!P0 FMUL R127, R127, R127 ;  /* 0x0000007f7f7f8220 */ /* 0x004fe20000400000 */
[----:B------:R-:W-:Y:S01]  /*22e0*/  LDS.U16 R169, [R0+0x2c10] ;  /* 0x002c100000a97984 */ /* 0x000fe20000000400 */
[C---:B------:R-:W-:Y:S01]  /*22f0*/  FMUL R104, R116.reuse, R104 ;  /* 0x0000006874687220 */ /* 0x040fe20000400000 */
[----:B------:R-:W-:Y:S01]  /*2300*/  FMUL R105, R116, R105 ;  /* 0x0000006974697220 */ /* 0x000fe20000400000 */
[C---:B------:R-:W-:Y:S01]  /*2310*/  FMUL R102, R117.reuse, R102 ;  /* 0x0000006675667220 */ /* 0x040fe20000400000 */
[----:B------:R-:W-:Y:S01]  /*2320*/  LDS.U16 R168, [R0+0x3350] ;  /* 0x0033500000a87984 */ /* 0x000fe20000000400 */
[----:B------:R-:W2:Y:S01]  /*2330*/  MUFU.EX2 R120, R120 ;  /* 0x0000007800787308 */ /* 0x000ea20000000800 */
[----:B-1----:R-:W-:Y:S01]  /*2340*/  F2FP.F16.F32.PACK_AB R72, R124, R125 ;  /* 0x0000007d7c48723e */ /* 0x002fe200000000ff */
[----:B----4-:R-:W-:Y:S01]  /*2350*/  @!P5 FMUL R126, R126, R126 ;  /* 0x0000007e7e7ed220 */ /* 0x010fe20000400000 */
[----:B------:R-:W-:Y:S01]  /*2360*/  LDS.U16 R167, [R0+0x3460] ;  /* 0x0034600000a77984 */ /* 0x000fe20000000400 */
[----:B------:R-:W-:Y:S01]  /*2370*/  FMUL R103, R117, R103 ;  /* 0x0000006775677220 */ /* 0x000fe20000400000 */
[C---:B------:R-:W-:Y:S01]  /*2380*/  FMUL R100, R116.reuse, R100 ;  /* 0x0000006474647220 */ /* 0x040fe20000400000 */
[C---:B------:R-:W-:Y:S01]  /*2390*/  FMUL R101, R116.reuse, R101 ;  /* 0x0000006574657220 */ /* 0x040fe20000400000 */
[----:B------:R-:W-:Y:S01]  /*23a0*/  LDS.U16 R165, [R0+0x3ce0] ;  /* 0x003ce00000a57984 */ /* 0x000fe20000000400 */
[----:B------:R0:W1:Y:S01]  /*23b0*/  MUFU.EX2 R119, R76 ;  /* 0x0000004c00777308 */ /* 0x0000620000000800 */
[----:B-----5:R-:W-:Y:S01]  /*23c0*/  @!P4 FMUL R121, R121, R121 ;  /* 0x000000797979c220 */ /* 0x020fe20000400000 */
[C---:B------:R-:W-:Y:S01]  /*23d0*/  FMUL R98, R117.reuse, R98 ;  /* 0x0000006275627220 */ /* 0x040fe20000400000 */
[----:B------:R-:W-:Y:S01]  /*23e0*/  LDS.U16 R163, [R0+0x3360] ;  /* 0x0033600000a37984 */ /* 0x000fe20000000400 */
[C---:B------:R-:W-:Y:S01]  /*23f0*/  FMUL R99, R117.reuse, R99 ;  /* 0x0000006375637220 */ /* 0x040fe20000400000 */
[C---:B------:R-:W-:Y:S01]  /*2400*/  FMUL R96, R116.reuse, R96 ;  /* 0x0000006074607220 */ /* 0x040fe20000400000 */
[----:B------:R-:W-:Y:S01]  /*2410*/  FMUL R97, R116, R97 ;  /* 0x0000006174617220 */ /* 0x000fe20000400000 */
[----:B------:R-:W-:Y:S01]  /*2420*/  FMUL R46, R117, R46 ;  /* 0x0000002e752e7220 */ /* 0x000fe20000400000 */
[----:B------:R-:W3:Y:S01]  /*2430*/  MUFU.EX2 R118, R118 ;  /* 0x0000007600767308 */ /* 0x000ee20000000800 */
[----:B0-----:R-:W-:Y:S01]  /*2440*/  PRMT R76, R77, 0x5410, R78 ;  /* 0x000054104d4c7816 */ /* 0x001fe2000000004e */
[----:B--2---:R-:W-:Y:S01]  /*2450*/  @!P2 FMUL R120, R120, R120 ;  /* 0x000000787878a220 */ /* 0x004fe20000400000 */
[----:B------:R-:W-:Y:S01]  /*2460*/  PRMT R77, R79, 0x5410, R152 ;  /* 0x000054104f4d7816 */ /* 0x000fe20000000098 */
[----:B------:R-:W-:Y:S01]  /*2470*/  FMUL R47, R117, R47 ;  /* 0x0000002f752f7220 */ /* 0x000fe20000400000 */
[----:B------:R-:W0:Y:S01]  /*2480*/  LDS.U16 R152, [R0+0x2230] ;  /* 0x0022300000987984 */ /* 0x000e220000000400 */
[----:B------:R-:W-:Y:S01]  /*2490*/  F2FP.F16.F32.PACK_AB R79, R126, R127 ;  /* 0x0000007f7e4f723e */ /* 0x000fe200000000ff */
[C---:B------:R-:W-:Y:S01]  /*24a0*/  FMUL R44, R116.reuse, R44 ;  /* 0x0000002c742c7220 */ /* 0x040fe20000400000 */
[----:B------:R-:W-:Y:S01]  /*24b0*/  FMUL R45, R116, R45 ;  /* 0x0000002d742d7220 */ /* 0x000fe20000400000 */
[----:B-1----:R-:W-:Y:S01]  /*24c0*/  @!P3 FMUL R119, R119, R119 ;  /* 0x000000777777b220 */ /* 0x002fe20000400000 */
[----:B------:R-:W-:Y:S01]  /*24d0*/  HMMA.16816.F32 R60, R72, R76, R60 ;  /* 0x0000004c483c723c */ /* 0x000fe2000000183c */
[----:B------:R-:W-:Y:S01]  /*24e0*/  F2FP.F16.F32.PACK_AB R77, R130, R131 ;  /* 0x00000083824d723e */ /* 0x000fe200000000ff */
[C---:B------:R-:W-:Y:S01]  /*24f0*/  FMUL R90, R117.reuse, R90 ;  /* 0x0000005a755a7220 */ /* 0x040fe20000400000 */
[----:B------:R-:W-:Y:S01]  /*2500*/  F2FP.F16.F32.PACK_AB R76, R120, R121 ;  /* 0x00000079784c723e */ /* 0x000fe200000000ff */
[----:B------:R-:W-:Y:S01]  /*2510*/  FMUL R91, R117, R91 ;  /* 0x0000005b755b7220 */ /* 0x000fe20000400000 */
[C---:B------:R-:W-:Y:S01]  /*2520*/  FMUL R88, R116.reuse, R88 ;  /* 0x0000005874587220 */ /* 0x040fe20000400000 */
[----:B------:R-:W-:Y:S01]  /*2530*/  FMUL R89, R116, R89 ;  /* 0x0000005974597220 */ /* 0x000fe20000400000 */
[----:B---3--:R-:W-:Y:S01]  /*2540*/  @!P1 FMUL R118, R118, R118 ;  /* 0x0000007676769220 */ /* 0x008fe20000400000 */
[----:B------:R-:W-:Y:S01]  /*2550*/  FADD R133, R133, R132 ;  /* 0x0000008485857221 */ /* 0x000fe20000000000 */
[----:B------:R-:W-:Y:S01]  /*2560*/  FADD R132, R127, R126 ;  /* 0x0000007e7f847221 */ /* 0x000fe20000000000 */
[C---:B------:R-:W-:Y:S01]  /*2570*/  FMUL R94, R117.reuse, R94 ;  /* 0x0000005e755e7220 */ /* 0x040fe20000400000 */
[----:B------:R-:W-:Y:S01]  /*2580*/  FMUL R95, R117, R95 ;  /* 0x0000005f755f7220 */ /* 0x000fe20000400000 */
[----:B------:R-:W-:Y:S01]  /*2590*/  F2FP.F16.F32.PACK_AB R78, R118, R119 ;  /* 0x00000077764e723e */ /* 0x000fe200000000ff */
[C---:B------:R-:W-:Y:S01]  /*25a0*/  FMUL R92, R116.reuse, R92 ;  /* 0x0000005c745c7220 */ /* 0x040fe20000400000 */
[----:B------:R-:W-:Y:S01]  /*25b0*/  FMUL R93, R116, R93 ;  /* 0x0000005d745d7220 */ /* 0x000fe20000400000 */
[----:B------:R-:W-:Y:S01]  /*25c0*/  FADD R135, R135, R134 ;  /* 0x0000008687877221 */ /* 0x000fe20000000000 */
[----:B------:R-:W-:Y:S01]  /*25d0*/  FADD R134, R131, R130 ;  /* 0x0000008283867221 */ /* 0x000fe20000000000 */
[----:B------:R-:W-:Y:S01]  /*25e0*/  FADD R125, R125, R124 ;  /* 0x0000007c7d7d7221 */ /* 0x000fe20000000000 */
[----:B------:R-:W-:Y:S01]  /*25f0*/  LDS.U16 R131, [R0+0x22d0] ;  /* 0x0022d00000837984 */ /* 0x000fe20000000400 */
[----:B------:R-:W-:Y:S01]  /*2600*/  FADD R124, R123, R122 ;  /* 0x0000007a7b7c7221 */ /* 0x000fe20000000000 */
[----:B------:R-:W-:Y:S01]  /*2610*/  HMMA.16816.F32 R60, R76, R128, R60 ;  /* 0x000000804c3c723c */ /* 0x000fe2000000183c */
[----:B------:R-:W-:Y:S01]  /*2620*/  PRMT R128, R154, 0x5410, R147 ;  /* 0x000054109a807816 */ /* 0x000fe20000000093 */
[----:B------:R-:W1:Y:S01]  /*2630*/  LDS.U16 R130, [R0+0x23e0] ;  /* 0x0023e00000827984 */ /* 0x000e620000000400 */
[----:B------:R-:W-:Y:S01]  /*2640*/  PRMT R129, R148, 0x5410, R143 ;  /* 0x0000541094817816 */ /* 0x000fe2000000008f */
[----:B------:R-:W-:Y:S01]  /*2650*/  FADD R125, RZ, R125 ;  /* 0x0000007dff7d7221 */ /* 0x000fe20000000000 */
[----:B------:R-:W-:Y:S01]  /*2660*/  FADD R121, R121, R120 ;  /* 0x0000007879797221 */ /* 0x000fe20000000000 */
[----:B------:R-:W-:Y:S01]  /*2670*/  LDS.U16 R154, [R0+0x3320] ;  /* 0x00332000009a7984 */ /* 0x000fe20000000400 */
[----:B------:R-:W-:Y:S01]  /*2680*/  FADD R120, R119, R118 ;  /* 0x0000007677787221 */ /* 0x000fe20000000000 */
[----:B------:R-:W-:Y:S01]  /*2690*/  FADD R124, R125, R124 ;  /* 0x0000007c7d7c7221 */ /* 0x000fe20000000000 */
[C---:B------:R-:W-:Y:S01]  /*26a0*/  FMUL R70, R117.reuse, R70 ;  /* 0x0000004675467220 */ /* 0x040fe20000400000 */
[----:B------:R-:W2:Y:S01]  /*26b0*/  LDS.U16 R147, [R0+0x3430] ;  /* 0x0034300000937984 */ /* 0x000ea20000000400 */
[C---:B------:R-:W-:Y:S01]  /*26c0*/  HMMA.16816.F32 R56, R72.reuse, R128, R56 ;  /* 0x000000804838723c */ /* 0x040fe20000001838 */
[----:B------:R-:W-:Y:S01]  /*26d0*/  PRMT R128, R160, 0x5410, R155 ;  /* 0x00005410a0807816 */ /* 0x000fe2000000009b */
[----:B------:R-:W-:Y:S01]  /*26e0*/  FADD R119, R124, R121 ;  /* 0x000000797c777221 */ /* 0x000fe20000000000 */
[----:B------:R-:W-:Y:S01]  /*26f0*/  LDS.U16 R148, [R0+0x3ba0] ;  /* 0x003ba00000947984 */ /* 0x000fe20000000400 */
[----:B------:R-:W-:Y:S01]  /*2700*/  PRMT R129, R156, 0x5410, R149 ;  /* 0x000054109c817816 */ /* 0x000fe20000000095 */
[----:B------:R-:W-:Y:S01]  /*2710*/  FMUL R71, R117, R71 ;  /* 0x0000004775477220 */ /* 0x000fe20000400000 */
[C---:B------:R-:W-:Y:S01]  /*2720*/  FMUL R68, R116.reuse, R68 ;  /* 0x0000004474447220 */ /* 0x040fe20000400000 */
[----:B------:R-:W3:Y:S01]  /*2730*/  LDS.U16 R143, [R0+0x3cb0] ;  /* 0x003cb000008f7984 */ /* 0x000ee20000000400 */
[----:B------:R-:W-:Y:S01]  /*2740*/  FMUL R69, R116, R69 ;  /* 0x0000004574457220 */ /* 0x000fe20000400000 */
[----:B------:R-:W-:Y:S01]  /*2750*/  FADD R119, R119, R120 ;  /* 0x0000007877777221 */ /* 0x000fe20000000000 */
[C---:B------:R-:W-:Y:S01]  /*2760*/  FMUL R66, R117.reuse, R66 ;  /* 0x0000004275427220 */ /* 0x040fe20000400000 */
[----:B------:R-:W-:Y:S01]  /*2770*/  LDS.U16 R160, [R0+0x2240] ;  /* 0x0022400000a07984 */ /* 0x000fe20000000400 */
[C---:B------:R-:W-:Y:S01]  /*2780*/  HMMA.16816.F32 R52, R72.reuse, R128, R52 ;  /* 0x000000804834723c */ /* 0x040fe20000001834 */
[----:B0-----:R-:W-:Y:S01]  /*2790*/  PRMT R128, R152, 0x5410, R145 ;  /* 0x0000541098807816 */ /* 0x001fe20000000091 */
[----:B------:R-:W-:Y:S01]  /*27a0*/  FMUL R67, R117, R67 ;  /* 0x0000004375437220 */ /* 0x000fe20000400000 */
[----:B------:R-:W0:Y:S01]  /*27b0*/  LDS.U16 R155, [R0+0x2350] ;  /* 0x00235000009b7984 */ /* 0x000e220000000400 */
[----:B------:R-:W-:Y:S01]  /*27c0*/  PRMT R129, R137, 0x5410, R136 ;  /* 0x0000541089817816 */ /* 0x000fe20000000088 */
[C---:B------:R-:W-:Y:S01]  /*27d0*/  FMUL R64, R116.reuse, R64 ;  /* 0x0000004074407220 */ /* 0x040fe20000400000 */
[C---:B------:R-:W-:Y:S01]  /*27e0*/  FMUL R65, R116.reuse, R65 ;  /* 0x0000004174417220 */ /* 0x040fe20000400000 */
[----:B------:R-:W-:Y:S01]  /*27f0*/  LDS.U16 R156, [R0+0x2ac0] ;  /* 0x002ac000009c7984 */ /* 0x000fe20000000400 */
[C---:B------:R-:W-:Y:S01]  /*2800*/  FMUL R82, R117.reuse, R82 ;  /* 0x0000005275527220 */ /* 0x040fe20000400000 */
[C---:B------:R-:W-:Y:S01]  /*2810*/  FMUL R83, R117.reuse, R83 ;  /* 0x0000005375537220 */ /* 0x040fe20000400000 */
[----:B------:R-:W-:Y:S01]  /*2820*/  FMUL R80, R116, R80 ;  /* 0x0000005074507220 */ /* 0x000fe20000400000 */
[----:B------:R-:W4:Y:S01]  /*2830*/  LDS.U16 R149, [R0+0x2bd0] ;  /* 0x002bd00000957984 */ /* 0x000f220000000400 */
[----:B------:R-:W-:Y:S01]  /*2840*/  HMMA.16816.F32 R48, R72, R128, R48 ;  /* 0x000000804830723c */ /* 0x000fe20000001830 */
[----:B------:R-:W-:Y:S01]  /*2850*/  PRMT R128, R166, 0x5410, R161 ;  /* 0x00005410a6807816 */ /* 0x000fe200000000a1 */
[----:B------:R-:W-:Y:S01]  /*2860*/  FMUL R81, R116, R81 ;  /* 0x0000005174517220 */ /* 0x000fe20000400000 */
[----:B------:R-:W-:Y:S01]  /*2870*/  LDS.U16 R152, [R0+0x2250] ;  /* 0x0022500000987984 */ /* 0x000fe20000000400 */
[----:B------:R-:W-:Y:S01]  /*2880*/  PRMT R129, R164, 0x5410, R159 ;  /* 0x00005410a4817816 */ /* 0x000fe2000000009f */
[C---:B------:R-:W-:Y:S01]  /*2890*/  FMUL R86, R117.reuse, R86 ;  /* 0x0000005675567220 */ /* 0x040fe20000400000 */
[----:B------:R-:W-:Y:S01]  /*28a0*/  FMUL R87, R117, R87 ;  /* 0x0000005775577220 */ /* 0x000fe20000400000 */
[----:B------:R-:W5:Y:S01]  /*28b0*/  LDS.U16 R145, [R0+0x2360] ;  /* 0x0023600000917984 */ /* 0x000f620000000400 */
[----:B-1----:R-:W-:Y:S01]  /*28c0*/  PRMT R130, R131, 0x5410, R130 ;  /* 0x0000541083827816 */ /* 0x002fe20000000082 */
[C---:B------:R-:W-:Y:S01]  /*28d0*/  FMUL R84, R116.reuse, R84 ;  /* 0x0000005474547220 */ /* 0x040fe20000400000 */
[----:B------:R-:W-:Y:S01]  /*28e0*/  FMUL R85, R116, R85 ;  /* 0x0000005574557220 */ /* 0x000fe20000400000 */
[----:B------:R-:W-:Y:S01]  /*28f0*/  LDS.U16 R137, [R0+0x2ad0] ;  /* 0x002ad00000897984 */ /* 0x000fe20000000400 */
[----:B------:R-:W-:Y:S01]  /*2900*/  HMMA.16816.F32 R56, R76, R128, R56 ;  /* 0x000000804c38723c */ /* 0x000fe20000001838 */
[----:B------:R-:W-:-:S02]  /*2910*/  ISETP.LE.AND P0, PT, R138, UR4, PT ;  /* 0x000000048a007c0c */ /* 0x000fc4000bf03270 */
[----:B------:R-:W1:Y:S01]  /*2920*/  LDS.U16 R136, [R0+0x2be0] ;  /* 0x002be00000887984 */ /* 0x000e620000000400 */
[----:B--2---:R-:W-:-:S03]  /*2930*/  PRMT R128, R154, 0x5410, R147 ;  /* 0x000054109a807816 */ /* 0x004fc60000000093 */
[----:B------:R-:W-:Y:S01]  /*2940*/  LDS.U16 R154, [R0+0x2260] ;  /* 0x00226000009a7984 */ /* 0x000fe20000000400 */
[----:B---3--:R-:W-:-:S03]  /*2950*/  PRMT R129, R148, 0x5410, R143 ;  /* 0x0000541094817816 */ /* 0x008fc6000000008f */
[----:B------:R-:W2:Y:S04]  /*2960*/  LDS.U16 R147, [R0+0x2370] ;  /* 0x0023700000937984 */ /* 0x000ea80000000400 */
[----:B------:R-:W-:Y:S01]  /*2970*/  LDS.U16 R148, [R0+0x2ae0] ;  /* 0x002ae00000947984 */ /* 0x000fe20000000400 */
[----:B------:R-:W-:Y:S01]  /*2980*/  HMMA.16816.F32 R52, R76, R128, R52 ;  /* 0x000000804c34723c */ /* 0x000fe20000001834 */
[----:B------:R-:W-:Y:S02]  /*2990*/  PRMT R128, R162, 0x5410, R157 ;  /* 0x00005410a2807816 */ /* 0x000fe4000000009d */
[----:B------:R-:W3:Y:S01]  /*29a0*/  LDS.U16 R143, [R0+0x2bf0] ;  /* 0x002bf000008f7984 */ /* 0x000ee20000000400 */
[----:B------:R-:W-:-:S03]  /*29b0*/  PRMT R129, R158, 0x5410, R153 ;  /* 0x000054109e817816 */ /* 0x000fc60000000099 */
[----:B------:R-:W-:Y:S04]  /*29c0*/  LDS.U16 R166, [R0+0x3bd0] ;  /* 0x003bd00000a67984 */ /* 0x000fe80000000400 */
[----:B------:R-:W-:Y:S01]  /*29d0*/  HMMA.16816.F32 R48, R76, R128, R48 ;  /* 0x000000804c30723c */ /* 0x000fe20000001830 */
[----:B0-----:R-:W-:Y:S01]  /*29e0*/  PRMT R128, R160, 0x5410, R155 ;  /* 0x00005410a0807816 */ /* 0x001fe2000000009b */
[----:B------:R-:W-:Y:S01]  /*29f0*/  LDS.U16 R161, [R0+0x3470] ;  /* 0x0034700000a17984 */ /* 0x000fe20000000400 */
[----:B----4-:R-:W-:-:S03]  /*2a00*/  PRMT R129, R156, 0x5410, R149 ;  /* 0x000054109c817816 */ /* 0x010fc60000000095 */
[----:B------:R-:W-:Y:S04]  /*2a10*/  LDS.U16 R160, [R0+0x3340] ;  /* 0x0033400000a07984 */ /* 0x000fe80000000400 */
[----:B------:R-:W-:Y:S01]  /*2a20*/  HMMA.16816.F32 R112, R72, R128, R112 ;  /* 0x000000804870723c */ /* 0x000fe20000001870 */
[----:B-----5:R-:W-:Y:S01]  /*2a30*/  PRMT R128, R152, 0x5410, R145 ;  /* 0x0000541098807816 */ /* 0x020fe20000000091 */
[----:B------:R-:W-:Y:S01]  /*2a40*/  LDS.U16 R155, [R0+0x3450] ;  /* 0x00345000009b7984 */ /* 0x000fe20000000400 */
[----:B-1----:R-:W-:-:S03]  /*2a50*/  PRMT R129, R137, 0x5410, R136 ;  /* 0x0000541089817816 */ /* 0x002fc60000000088 */
[----:B------:R-:W-:Y:S04]  /*2a60*/  LDS.U16 R152, [R0+0x2270] ;  /* 0x0022700000987984 */ /* 0x000fe80000000400 */
[----:B------:R-:W0:Y:S01]  /*2a70*/  LDS.U16 R145, [R0+0x2380] ;  /* 0x0023800000917984 */ /* 0x000e220000000400 */
[----:B------:R-:W-:Y:S03]  /*2a80*/  HMMA.16816.F32 R108, R72, R128, R108 ;  /* 0x00000080486c723c */ /* 0x000fe6000000186c */
[----:B------:R-:W-:Y:S01]  /*2a90*/  LDS.U16 R137, [R0+0x2af0] ;  /* 0x002af00000897984 */ /* 0x000fe20000000400 */
[----:B--2---:R-:W-:-:S03]  /*2aa0*/  PRMT R128, R154, 0x5410, R147 ;  /* 0x000054109a807816 */ /* 0x004fc60000000093 */
[----:B------:R-:W1:Y:S04]  /*2ab0*/  LDS.U16 R136, [R0+0x2c00] ;  /* 0x002c000000887984 */ /* 0x000e680000000400 */
[----:B------:R-:W-:Y:S01]  /*2ac0*/  LDS.U16 R156, [R0+0x3bc0] ;  /* 0x003bc000009c7984 */ /* 0x000fe20000000400 */
[----:B---3--:R-:W-:-:S03]  /*2ad0*/  PRMT R129, R148, 0x5410, R143 ;  /* 0x0000541094817816 */ /* 0x008fc6000000008f */
[----:B------:R-:W2:Y:S04]  /*2ae0*/  LDS.U16 R149, [R0+0x3cd0] ;  /* 0x003cd00000957984 */ /* 0x000ea80000000400 */
[----:B------:R-:W-:Y:S01]  /*2af0*/  LDS.U16 R164, [R0+0x3be0] ;  /* 0x003be00000a47984 */ /* 0x000fe20000000400 */
[----:B------:R-:W-:Y:S03]  /*2b00*/  HMMA.16816.F32 R104, R72, R128, R104 ;  /* 0x000000804868723c */ /* 0x000fe60000001868 */
[----:B------:R-:W3:Y:S04]  /*2b10*/  LDS.U16 R159, [R0+0x3cf0] ;  /* 0x003cf000009f7984 */ /* 0x000ee80000000400 */
[----:B------:R-:W-:Y:S04]  /*2b20*/  LDS.U16 R162, [R0+0x3370] ;  /* 0x0033700000a27984 */ /* 0x000fe80000000400 */
[----:B------:R-:W4:Y:S04]  /*2b30*/  LDS.U16 R157, [R0+0x3480] ;  /* 0x00348000009d7984 */ /* 0x000f280000000400 */
[----:B------:R-:W-:Y:S04]  /*2b40*/  LDS.U16 R158, [R0+0x3bf0] ;  /* 0x003bf000009e7984 */ /* 0x000fe80000000400 */
[----:B------:R-:W5:Y:S01]  /*2b50*/  LDS.U16 R153, [R0+0x3d00] ;  /* 0x003d000000997984 */ /* 0x000f620000000400 */
[----:B0-----:R-:W-:-:S03]  /*2b60*/  PRMT R128, R152, 0x5410, R145 ;  /* 0x0000541098807816 */ /* 0x001fc60000000091 */
[----:B------:R-:W-:Y:S01]  /*2b70*/  LDS.U16 R154, [R0+0x3380] ;  /* 0x00338000009a7984 */ /* 0x000fe20000000400 */
[----:B-1----:R-:W-:-:S03]  /*2b80*/  PRMT R129, R137, 0x5410, R136 ;  /* 0x0000541089817816 */ /* 0x002fc60000000088 */
[----:B------:R-:W0:Y:S04]  /*2b90*/  LDS.U16 R147, [R0+0x3490] ;  /* 0x0034900000937984 */ /* 0x000e280000000400 */
[----:B------:R-:W-:Y:S01]  /*2ba0*/  LDS.U16 R148, [R0+0x3c00] ;  /* 0x003c000000947984 */ /* 0x000fe20000000400 */
[----:B------:R-:W-:Y:S01]  /*2bb0*/  HMMA.16816.F32 R100, R72, R128, R100 ;  /* 0x000000804864723c */ /* 0x000fe20000001864 */
[----:B------:R-:W-:Y:S02]  /*2bc0*/  PRMT R128, R172, 0x5410, R171 ;  /* 0x00005410ac807816 */ /* 0x000fe400000000ab */
[----:B------:R-:W1:Y:S01]  /*2bd0*/  LDS.U16 R143, [R0+0x3d10] ;  /* 0x003d1000008f7984 */ /* 0x000e620000000400 */
[----:B------:R-:W-:-:S03]  /*2be0*/  PRMT R129, R170, 0x5410, R169 ;  /* 0x00005410aa817816 */ /* 0x000fc600000000a9 */
[----:B------:R-:W-:Y:S04]  /*2bf0*/  LDS.U16 R152, [R0+0x2290] ;  /* 0x0022900000987984 */ /* 0x000fe80000000400 */
[----:B------:R-:W-:Y:S01]  /*2c00*/  HMMA.16816.F32 R96, R72, R128, R96 ;  /* 0x000000804860723c */ /* 0x000fe20000001860 */
[----:B------:R-:W-:Y:S01]  /*2c10*/  PRMT R128, R160, 0x5410, R155 ;  /* 0x00005410a0807816 */ /* 0x000fe2000000009b */
[----:B------:R-:W1:Y:S01]  /*2c20*/  LDS.U16 R145, [R0+0x23a0] ;  /* 0x0023a00000917984 */ /* 0x000e620000000400 */
[----:B--2---:R-:W-:-:S03]  /*2c30*/  PRMT R129, R156, 0x5410, R149 ;  /* 0x000054109c817816 */ /* 0x004fc60000000095 */
[----:B------:R-:W-:Y:S04]  /*2c40*/  LDS.U16 R137, [R0+0x2b10] ;  /* 0x002b100000897984 */ /* 0x000fe80000000400 */
[----:B------:R-:W-:Y:S01]  /*2c50*/  HMMA.16816.F32 R112, R76, R128, R112 ;  /* 0x000000804c70723c */ /* 0x000fe20000001870 */
[----:B------:R-:W-:Y:S01]  /*2c60*/  PRMT R128, R168, 0x5410, R167 ;  /* 0x00005410a8807816 */ /* 0x000fe200000000a7 */
[----:B------:R-:W2:Y:S01]  /*2c70*/  LDS.U16 R136, [R0+0x2c20] ;  /* 0x002c200000887984 */ /* 0x000ea20000000400 */
[----:B------:R-:W-:-:S03]  /*2c80*/  PRMT R129, R166, 0x5410, R165 ;  /* 0x00005410a6817816 */ /* 0x000fc600000000a5 */
[----:B------:R-:W-:Y:S04]  /*2c90*/  LDS.U16 R160, [R0+0x22a0] ;  /* 0x0022a00000a07984 */ /* 0x000fe80000000400 */
[----:B------:R-:W-:Y:S01]  /*2ca0*/  HMMA.16816.F32 R108, R76, R128, R108 ;  /* 0x000000804c6c723c */ /* 0x000fe2000000186c */
[----:B------:R-:W-:Y:S01]  /*2cb0*/  PRMT R128, R163, 0x5410, R161 ;  /* 0x00005410a3807816 */ /* 0x000fe200000000a1 */
[----:B------:R-:W2:Y:S01]  /*2cc0*/  LDS.U16 R155, [R0+0x23b0] ;  /* 0x0023b000009b7984 */ /* 0x000ea20000000400 */
[----:B---3--:R-:W-:-:S03]  /*2cd0*/  PRMT R129, R164, 0x5410, R159 ;  /* 0x00005410a4817816 */ /* 0x008fc6000000009f */
[----:B------:R-:W-:Y:S04]  /*2ce0*/  LDS.U16 R156, [R0+0x2b20] ;  /* 0x002b2000009c7984 */ /* 0x000fe80000000400 */
[----:B------:R-:W-:Y:S01]  /*2cf0*/  HMMA.16816.F32 R104, R76, R128, R104 ;  /* 0x000000804c68723c */ /* 0x000fe20000001868 */
[----:B----4-:R-:W-:Y:S01]  /*2d00*/  PRMT R128, R162, 0x5410, R157 ;  /* 0x00005410a2807816 */ /* 0x010fe2000000009d */
[----:B------:R-:W3:Y:S01]  /*2d10*/  LDS.U16 R149, [R0+0x2c30] ;  /* 0x002c300000957984 */ /* 0x000ee20000000400 */
[----:B-----5:R-:W-:-:S03]  /*2d20*/  PRMT R129, R158, 0x5410, R153 ;  /* 0x000054109e817816 */ /* 0x020fc60000000099 */
[----:B------:R-:W-:Y:S04]  /*2d30*/  LDS.U16 R164, [R0+0x33b0] ;  /* 0x0033b00000a47984 */ /* 0x000fe80000000400 */
[----:B------:R-:W-:Y:S01]  /*2d40*/  HMMA.16816.F32 R100, R76, R128, R100 ;  /* 0x000000804c64723c */ /* 0x000fe20000001864 */
[----:B0-----:R-:W-:Y:S01]  /*2d50*/  PRMT R128, R154, 0x5410, R147 ;  /* 0x000054109a807816 */ /* 0x001fe20000000093 */
[----:B------:R-:W-:Y:S01]  /*2d60*/  LDS.U16 R159, [R0+0x34c0] ;  /* 0x0034c000009f7984 */ /* 0x000fe20000000400 */
[----:B-1----:R-:W-:-:S03]  /*2d70*/  PRMT R129, R148, 0x5410, R143 ;  /* 0x0000541094817816 */ /* 0x002fc6000000008f */
[----:B------:R-:W-:Y:S04]  /*2d80*/  LDS.U16 R154, [R0+0x22b0] ;  /* 0x0022b000009a7984 */ /* 0x000fe80000000400 */
[----:B------:R-:W0:Y:S01]  /*2d90*/  LDS.U16 R147, [R0+0x23c0] ;  /* 0x0023c00000937984 */ /* 0x000e220000000400 */
[----:B------:R-:W-:Y:S01]  /*2da0*/  HMMA.16816.F32 R96, R76, R128, R96 ;  /* 0x000000804c60723c */ /* 0x000fe20000001860 */
[----:B------:R-:W-:Y:S02]  /*2db0*/  PRMT R128, R152, 0x5410, R145 ;  /* 0x0000541098807816 */ /* 0x000fe40000000091 */
[----:B------:R-:W-:Y:S01]  /*2dc0*/  LDS.U16 R148, [R0+0x2b30] ;  /* 0x002b300000947984 */ /* 0x000fe20000000400 */
[----:B--2---:R-:W-:-:S03]  /*2dd0*/  PRMT R129, R137, 0x5410, R136 ;  /* 0x0000541089817816 */ /* 0x004fc60000000088 */
[----:B------:R-:W1:Y:S04]  /*2de0*/  LDS.U16 R143, [R0+0x2c40] ;  /* 0x002c4000008f7984 */ /* 0x000e680000000400 */
[----:B------:R-:W-:Y:S01]  /*2df0*/  HMMA.16816.F32 R44, R72, R128, R44 ;  /* 0x00000080482c723c */ /* 0x000fe2000000182c */
[----:B------:R-:W-:Y:S01]  /*2e00*/  LDS.U16 R137, [R0+0x3c10] ;  /* 0x003c100000897984 */ /* 0x000fe20000000400 */
[----:B------:R-:W-:-:S03]  /*2e10*/  PRMT R128, R160, 0x5410, R155 ;  /* 0x00005410a0807816 */ /* 0x000fc6000000009b */
[----:B------:R-:W2:Y:S04]  /*2e20*/  LDS.U16 R136, [R0+0x3d20] ;  /* 0x003d200000887984 */ /* 0x000ea80000000400 */
[----:B------:R-:W-:Y:S01]  /*2e30*/  LDS.U16 R160, [R0+0x3c30] ;  /* 0x003c300000a07984 */ /* 0x000fe20000000400 */
[----:B---3--:R-:W-:-:S03]  /*2e40*/  PRMT R129, R156, 0x5410, R149 ;  /* 0x000054109c817816 */ /* 0x008fc60000000095 */
[----:B------:R-:W3:Y:S04]  /*2e50*/  LDS.U16 R155, [R0+0x3d40] ;  /* 0x003d4000009b7984 */ /* 0x000ee80000000400 */
[----:B------:R-:W-:Y:S01]  /*2e60*/  LDS.U16 R152, [R0+0x3390] ;  /* 0x0033900000987984 */ /* 0x000fe20000000400 */
[----:B------:R-:W-:Y:S03]  /*2e70*/  HMMA.16816.F32 R88, R72, R128, R88 ;  /* 0x000000804858723c */ /* 0x000fe60000001858 */
[----:B------:R-:W4:Y:S04]  /*2e80*/  LDS.U16 R145, [R0+0x34a0] ;  /* 0x0034a00000917984 */ /* 0x000f280000000400 */
[----:B------:R-:W-:Y:S01]  /*2e90*/  LDS.U16 R162, [R0+0x33a0] ;  /* 0x0033a00000a27984 */ /* 0x000fe20000000400 */
[----:B0-----:R-:W-:-:S03]  /*2ea0*/  PRMT R126, R154, 0x5410, R147 ;  /* 0x000054109a7e7816 */ /* 0x001fc60000000093 */
[----:B------:R-:W0:Y:S01]  /*2eb0*/  LDS.U16 R157, [R0+0x34b0] ;  /* 0x0034b000009d7984 */ /* 0x000e220000000400 */
[----:B------:R-:W-:-:S03]  /*2ec0*/  PRMT R154, R164, 0x5410, R159 ;  /* 0x00005410a49a7816 */ /* 0x000fc6000000009f */
[----:B------:R-:W-:Y:S01]  /*2ed0*/  LDS.U16 R158, [R0+0x3c20] ;  /* 0x003c2000009e7984 */ /* 0x000fe20000000400 */
[----:B-1----:R-:W-:-:S03]  /*2ee0*/  PRMT R127, R148, 0x5410, R143 ;  /* 0x00005410947f7816 */ /* 0x002fc6000000008f */
[----:B------:R-:W1:Y:S01]  /*2ef0*/  LDS.U16 R153, [R0+0x3d30] ;  /* 0x003d300000997984 */ /* 0x000e620000000400 */
[----:B------:R-:W-:-:S03]  /*2f00*/  FADD R148, RZ, R135 ;  /* 0x00000087ff947221 */ /* 0x000fc60000000000 */
[----:B------:R-:W-:Y:S01]  /*2f10*/  LDS.U16 R156, [R0+0x22c0] ;  /* 0x0022c000009c7984 */ /* 0x000fe20000000400 */
[----:B------:R-:W-:Y:S01]  /*2f20*/  FADD R133, R148, R133 ;  /* 0x0000008594857221 */ /* 0x000fe20000000000 */
[----:B------:R-:W-:Y:S02]  /*2f30*/  HMMA.16816.F32 R92, R72, R126, R92 ;  /* 0x0000007e485c723c */ /* 0x000fe4000000185c */
[----:B------:R-:W5:Y:S01]  /*2f40*/  LDS.U16 R149, [R0+0x23d0] ;  /* 0x0023d00000957984 */ /* 0x000f620000000400 */
[----:B--2---:R-:W-:Y:S01]  /*2f50*/  PRMT R123, R137, 0x5410, R136 ;  /* 0x00005410897b7816 */ /* 0x004fe20000000088 */
[----:B------:R-:W-:Y:S02]  /*2f60*/  FADD R133, R133, R134 ;  /* 0x0000008685857221 */ /* 0x000fe40000000000 */
[----:B------:R-:W-:Y:S02]  /*2f70*/  LDS.U16 R129, [R0+0x2b40] ;  /* 0x002b400000817984 */ /* 0x000fe40000000400 */
[----:B------:R-:W-:-:S02]  /*2f80*/  FADD R118, R133, R132 ;  /* 0x0000008485767221 */ /* 0x000fc40000000000 */
[----:B------:R-:W2:Y:S01]  /*2f90*/  LDS.U16 R128, [R0+0x2c50] ;  /* 0x002c500000807984 */ /* 0x000ea20000000400 */
[----:B---3--:R-:W-:-:S03]  /*2fa0*/  PRMT R155, R160, 0x5410, R155 ;  /* 0x00005410a09b7816 */ /* 0x008fc6000000009b */
[----:B------:R-:W-:Y:S04]  /*2fb0*/  LDS.U16 R127, [R0+0x2b50] ;  /* 0x002b5000007f7984 */ /* 0x000fe80000000400 */
[----:B------:R-:W3:Y:S01]  /*2fc0*/  LDS.U16 R126, [R0+0x2c60] ;  /* 0x002c6000007e7984 */ /* 0x000ee20000000400 */
[----:B----4-:R-:W-:Y:S01]  /*2fd0*/  PRMT R122, R152, 0x5410, R145 ;  /* 0x00005410987a7816 */ /* 0x010fe20000000091 */
[C---:B------:R-:W-:Y:S02]  /*2fe0*/  HMMA.16816.F32 R92, R76.reuse, R154, R92 ;  /* 0x0000009a4c5c723c */ /* 0x040fe4000000185c */
[----:B------:R-:W-:Y:S04]  /*2ff0*/  LDS.U16 R137, [R0+0x22e0] ;  /* 0x0022e00000897984 */ /* 0x000fe80000000400 */
[----:B------:R-:W4:Y:S01]  /*3000*/  LDS.U16 R136, [R0+0x23f0] ;  /* 0x0023f00000887984 */ /* 0x000f220000000400 */
[----:B0-----:R-:W-:Y:S01]  /*3010*/  PRMT R152, R162, 0x5410, R157 ;  /* 0x00005410a2987816 */ /* 0x001fe2000000009d */
[----:B------:R-:W-:Y:S02]  /*3020*/  HMMA.16816.F32 R44, R76, R122, R44 ;  /* 0x0000007a4c2c723c */ /* 0x000fe4000000182c */
[----:B------:R-:W-:Y:S04]  /*3030*/  LDS.U16 R134, [R0+0x2b60] ;  /* 0x002b600000867984 */ /* 0x000fe80000000400 */
[----:B------:R-:W0:Y:S01]  /*3040*/  LDS.U16 R135, [R0+0x2c70] ;  /* 0x002c700000877984 */ /* 0x000e220000000400 */
[----:B-1----:R-:W-:-:S03]  /*3050*/  PRMT R153, R158, 0x5410, R153 ;  /* 0x000054109e997816 */ /* 0x002fc60000000099 */
[----:B------:R-:W-:Y:S04]  /*3060*/  LDS.U16 R154, [R0+0x22f0] ;  /* 0x0022f000009a7984 */ /* 0x000fe80000000400 */
[----:B------:R-:W1:Y:S01]  /*3070*/  LDS.U16 R147, [R0+0x2400] ;  /* 0x0024000000937984 */ /* 0x000e620000000400 */
[----:B-----5:R-:W-:Y:S01]  /*3080*/  PRMT R156, R156, 0x5410, R149 ;  /* 0x000054109c9c7816 */ /* 0x020fe20000000095 */
[----:B------:R-:W-:Y:S02]  /*3090*/  HMMA.16816.F32 R88, R76, R152, R88 ;  /* 0x000000984c58723c */ /* 0x000fe40000001858 */
[----:B------:R-:W-:Y:S04]  /*30a0*/  LDS.U16 R148, [R0+0x2b70] ;  /* 0x002b700000947984 */ /* 0x000fe80000000400 */
[----:B------:R-:W5:Y:S01]  /*30b0*/  LDS.U16 R143, [R0+0x2c80] ;  /* 0x002c8000008f7984 */ /* 0x000f620000000400 */
[----:B--2---:R-:W-:-:S03]  /*30c0*/  PRMT R157, R129, 0x5410, R128 ;  /* 0x00005410819d7816 */ /* 0x004fc60000000080 */
[----:B------:R-:W-:Y:S04]  /*30d0*/  LDS.U16 R149, [R0+0x34d0] ;  /* 0x0034d00000957984 */ /* 0x000fe80000000400 */
[C---:B------:R-:W-:Y:S01]  /*30e0*/  HMMA.16816.F32 R68, R72.reuse, R156, R68 ;  /* 0x0000009c4844723c */ /* 0x040fe20000001844 */
[----:B---3--:R-:W-:Y:S01]  /*30f0*/  PRMT R131, R127, 0x5410, R126 ;  /* 0x000054107f837816 */ /* 0x008fe2000000007e */
[----:B------:R-:W-:Y:S04]  /*3100*/  LDS.U16 R156, [R0+0x33c0] ;  /* 0x0033c000009c7984 */ /* 0x000fe80000000400 */
[----:B------:R-:W-:Y:S02]  /*3110*/  LDS.U16 R152, [R0+0x3c40] ;  /* 0x003c400000987984 */ /* 0x000fe40000000400 */
[----:B------:R-:W-:Y:S01]  /*3120*/  HMMA.16816.F32 R64, R72, R130, R64 ;  /* 0x000000824840723c */ /* 0x000fe20000001840 */
[----:B----4-:R-:W-:Y:S01]  /*3130*/  PRMT R126, R137, 0x5410, R136 ;  /* 0x00005410897e7816 */ /* 0x010fe20000000088 */
[----:B------:R-:W-:Y:S04]  /*3140*/  LDS.U16 R145, [R0+0x3d50] ;  /* 0x003d500000917984 */ /* 0x000fe80000000400 */
[----:B------:R-:W2:Y:S01]  /*3150*/  SHFL.BFLY PT, R153, R118, 0x1, 0x1f ;  /* 0x0c201f0076997f89 */ /* 0x000ea200000e0000 */
[----:B0-----:R-:W-:-:S03]  /*3160*/  PRMT R127, R134, 0x5410, R135 ;  /* 0x00005410867f7816 */ /* 0x001fc60000000087 */
[----:B------:R-:W0:Y:S04]  /*3170*/  SHFL.BFLY PT, R158, R119, 0x1, 0x1f ;  /* 0x0c201f00779e7f89 */ /* 0x000e2800000e0000 */
[----:B------:R-:W-:Y:S01]  /*3180*/  LDS.U16 R120, [R0+0x33e0] ;  /* 0x0033e00000787984 */ /* 0x000fe20000000400 */
[----:B------:R-:W-:Y:S01]  /*3190*/  HMMA.16816.F32 R80, R72, R126, R80 ;  /* 0x0000007e4850723c */ /* 0x000fe20000001850 */
[----:B-1----:R-:W-:Y:S02]  /*31a0*/  PRMT R126, R154, 0x5410, R147 ;  /* 0x000054109a7e7816 */ /* 0x002fe40000000093 */
[----:B------:R-:W1:Y:S04]  /*31b0*/  LDS.U16 R121, [R0+0x34f0] ;  /* 0x0034f00000797984 */ /* 0x000e680000000400 */
[----:B------:R-:W-:Y:S01]  /*31c0*/  LDS.U16 R133, [R0+0x33d0] ;  /* 0x0033d00000857984 */ /* 0x000fe20000000400 */
[----:B-----5:R-:W-:-:S03]  /*31d0*/  PRMT R127, R148, 0x5410, R143 ;  /* 0x00005410947f7816 */ /* 0x020fc6000000008f */
[----:B------:R-:W3:Y:S04]  /*31e0*/  LDS.U16 R130, [R0+0x34e0] ;  /* 0x0034e00000827984 */ /* 0x000ee80000000400 */
[----:B------:R-:W-:Y:S01]  /*31f0*/  LDS.U16 R131, [R0+0x3c50] ;  /* 0x003c500000837984 */ /* 0x000fe20000000400 */
[----:B--2---:R-:W-:Y:S01]  /*3200*/  FADD R153, R118, R153 ;  /* 0x0000009976997221 */ /* 0x004fe20000000000 */
[----:B------:R-:W-:Y:S02]  /*3210*/  HMMA.16816.F32 R72, R72, R126, R84 ;  /* 0x0000007e4848723c */ /* 0x000fe40000001854 */
[----:B------:R-:W2:Y:S01]  /*3220*/  LDS.U16 R132, [R0+0x3d60] ;  /* 0x003d600000847984 */ /* 0x000ea20000000400 */
[----:B0-----:R-:W-:Y:S01]  /*3230*/  FADD R158, R119, R158 ;  /* 0x0000009e779e7221 */ /* 0x001fe20000000000 */
[----:B------:R-:W-:-:S02]  /*3240*/  PRMT R84, R156, 0x5410, R149 ;  /* 0x000054109c547816 */ /* 0x000fc40000000095 */
[----:B------:R-:W-:Y:S04]  /*3250*/  LDS.U16 R122, [R0+0x3c60] ;  /* 0x003c6000007a7984 */ /* 0x000fe80000000400 */
[----:B------:R-:W0:Y:S01]  /*3260*/  LDS.U16 R123, [R0+0x3d70] ;  /* 0x003d7000007b7984 */ /* 0x000e220000000400 */
[----:B------:R-:W-:-:S03]  /*3270*/  PRMT R85, R152, 0x5410, R145 ;  /* 0x0000541098557816 */ /* 0x000fc60000000091 */
[----:B------:R-:W-:Y:S04]  /*3280*/  LDS.U16 R124, [R0+0x33f0] ;  /* 0x0033f000007c7984 */ /* 0x000fe80000000400 */
[----:B------:R-:W-:Y:S01]  /*3290*/  LDS.U16 R125, [R0+0x3500] ;  /* 0x00350000007d7984 */ /* 0x000fe20000000400 */
[----:B------:R-:W-:Y:S03]  /*32a0*/  HMMA.16816.F32 R68, R76, R84, R68 ;  /* 0x000000544c44723c */ /* 0x000fe60000001844 */
[----:B------:R-:W-:Y:S04]  /*32b0*/  LDS.U16 R128, [R0+0x3c70] ;  /* 0x003c700000807984 */ /* 0x000fe80000000400 */
[----:B------:R-:W-:Y:S01]  /*32c0*/  LDS.U16 R129, [R0+0x3d80] ;  /* 0x003d800000817984 */ /* 0x000fe20000000400 */
[----:B-1----:R-:W-:-:S03]  /*32d0*/  PRMT R120, R120, 0x5410, R121 ;  /* 0x0000541078787816 */ /* 0x002fc60000000079 */
[----:B------:R-:W1:Y:S04]  /*32e0*/  SHFL.BFLY PT, R118, R153, 0x2, 0x1f ;  /* 0x0c401f0099767f89 */ /* 0x000e6800000e0000 */
[----:B------:R-:W4:Y:S01]  /*32f0*/  SHFL.BFLY PT, R119, R158, 0x2, 0x1f ;  /* 0x0c401f009e777f89 */ /* 0x000f2200000e0000 */
[----:B---3--:R-:W-:Y:S02]  /*3300*/  PRMT R130, R133, 0x5410, R130 ;  /* 0x0000541085827816 */ /* 0x008fe40000000082 */
[----:B--2---:R-:W-:-:S07]  /*3310*/  PRMT R131, R131, 0x5410, R132 ;  /* 0x0000541083837816 */ /* 0x004fce0000000084 */
[----:B------:R-:W-:Y:S01]  /*3320*/  HMMA.16816.F32 R64, R76, R130, R64 ;  /* 0x000000824c40723c */ /* 0x000fe20000001840 */
[----:B0-----:R-:W-:Y:S01]  /*3330*/  PRMT R121, R122, 0x5410, R123 ;  /* 0x000054107a797816 */ /* 0x001fe2000000007b */
[----:B-1----:R-:W-:-:S06]  /*3340*/  FADD R118, R153, R118 ;  /* 0x0000007699767221 */ /* 0x002fcc0000000000 */
[----:B------:R-:W-:Y:S01]  /*3350*/  HMMA.16816.F32 R80, R76, R120, R80 ;  /* 0x000000784c50723c */ /* 0x000fe20000001850 */
[----:B------:R-:W-:Y:S01]  /*3360*/  PRMT R84, R124, 0x5410, R125 ;  /* 0x000054107c547816 */ /* 0x000fe2000000007d */
[----:B----4-:R-:W-:Y:S01]  /*3370*/  FADD R119, R158, R119 ;  /* 0x000000779e777221 */ /* 0x010fe20000000000 */
[----:B------:R-:W-:-:S03]  /*3380*/  FFMA R8, R117, R8, R118 ;  /* 0x0000000875087223 */ /* 0x000fc60000000076 */
[----:B------:R-:W-:Y:S01]  /*3390*/  FFMA R9, R116, R9, R119 ;  /* 0x0000000974097223 */ /* 0x000fe20000000077 */
[----:B------:R-:W-:-:S07]  /*33a0*/  PRMT R85, R128, 0x5410, R129 ;  /* 0x0000541080557816 */ /* 0x000fce0000000081 */
[----:B------:R-:W-:Y:S01]  /*33b0*/  HMMA.16816.F32 R84, R76, R84, R72 ;  /* 0x000000544c54723c */ /* 0x000fe20000001848 */
[----:B------:R-:W-:Y:S06]  /*33c0*/  BAR.SYNC.DEFER_BLOCKING 0x0 ;  /* 0x0000000000007b1d */ /* 0x000fec0000010000 */
[----:B------:R-:W-:-:S13]  /*33d0*/  @!P0 BRA `(.L_x_34) ;  /* 0xffffffd400348947 */ /* 0x000fda000383ffff */
.L_x_23:
        /* <DEDUP_REMOVED lines=8> */
[----:B-----5:R-:W-:Y:S05]  /*3460*/  CALL.REL.NOINC `($__internal_1_$__cuda_sm20_rcp_rn_f32_slowpath) ;  /* 0x0000000c007c7944 */ /* 0x020fea0003c00000 */
[----:B------:R-:W-:Y:S05]  /*3470*/  BRA `(.L_x_37) ;  /* 0x0000000000107947 */ /* 0x000fea0003800000 */
.L_x_36:
[----:B------:R-:W0:Y:S02]  /*3480*/  MUFU.RCP R0, R9 ;  /* 0x0000000900007308 */ /* 0x000e240000001000 */
[----:B0-----:R-:W-:-:S04]  /*3490*/  FFMA R2, R0, R9, -1 ;  /* 0xbf80000000027423 */ /* 0x001fc80000000009 */
[----:B------:R-:W-:-:S04]  /*34a0*/  FADD.FTZ R3, -R2, -RZ ;  /* 0x800000ff02037221 */ /* 0x000fc80000010100 */
[----:B------:R-:W-:-:S07]  /*34b0*/  FFMA R0, R0, R3, R0 ;  /* 0x0000000300007223 */ /* 0x000fce0000000000 */
.L_x_37:
[----:B------:R-:W-:Y:S05]  /*34c0*/  BSYNC.RECONVERGENT B0 ;  /* 0x0000000000007941 */ /* 0x000fea0003800200 */
.L_x_35:
        /* <DEDUP_REMOVED lines=9> */
[----:B-----5:R-:W-:Y:S05]  /*3560*/  CALL.REL.NOINC `($__internal_1_$__cuda_sm20_rcp_rn_f32_slowpath) ;  /* 0x0000000c003c7944 */ /* 0x020fea0003c00000 */
[----:B------:R-:W-:Y:S05]  /*3570*/  BRA `(.L_x_40) ;  /* 0x0000000000107947 */ /* 0x000fea0003800000 */
.L_x_39:
[----:B------:R-:W0:Y:S02]  /*3580*/  MUFU.RCP R3, R8 ;  /* 0x0000000800037308 */ /* 0x000e240000001000 */
[----:B0-----:R-:W-:-:S04]  /*3590*/  FFMA R0, R3, R8, -1 ;  /* 0xbf80000003007423 */ /* 0x001fc80000000008 */
[----:B------:R-:W-:-:S04]  /*35a0*/  FADD.FTZ R0, -R0, -RZ ;  /* 0x800000ff00007221 */ /* 0x000fc80000010100 */
[----:B------:R-:W-:-:S07]  /*35b0*/  FFMA R0, R3, R0, R3 ;  /* 0x0000000003007223 */ /* 0x000fce0000000003 */
.L_x_40:
[----:B------:R-:W-:Y:S05]  /*35c0*/  BSYNC.RECONVERGENT B0 ;  /* 0x0000000000007941 */ /* 0x000fea0003800200 */
.L_x_38:
        /* <DEDUP_REMOVED lines=12> */
[C---:B------:R-:W-:Y:S01]  /*3690*/  @!P0 FMUL R63, R0.reuse, R63 ;  /* 0x0000003f003f8220 */ /* 0x040fe20000400000 */
        /* <DEDUP_REMOVED lines=188> */
        .weak           $__internal_1_$__cuda_sm20_rcp_rn_f32_slowpath
        .type           $__internal_1_$__cuda_sm20_rcp_rn_f32_slowpath,@function
        .size           $__internal_1_$__cuda_sm20_rcp_rn_f32_slowpath,(.L_x_93 - $__internal_1_$__cuda_sm20_rcp_rn_f32_slowpath)
$__internal_1_$__cuda_sm20_rcp_rn_f32_slowpath:
        /* <DEDUP_REMOVED lines=15> */
.L_x_42:
        /* <DEDUP_REMOVED lines=33> */
.L_x_44:
[----:B------:R0:W1:Y:S02]  /*4560*/  MUFU.RCP R2, R9 ;  /* 0x0000000900027308 */ /* 0x0000640000001000 */
.L_x_43:
[----:B------:R-:W-:Y:S05]  /*4570*/  BSYNC.RECONVERGENT B1 ;  /* 0x0000000000017941 */ /* 0x000fea0003800200 */
.L_x_41:
[----:B-1----:R-:W-:Y:S02]  /*4580*/  IMAD.MOV.U32 R0, RZ, RZ, R2 ;  /* 0x000000ffff007224 */ /* 0x002fe400078e0002 */
[----:B------:R-:W-:Y:S02]  /*4590*/  IMAD.MOV.U32 R2, RZ, RZ, R6 ;  /* 0x000000ffff027224 */ /* 0x000fe400078e0006 */
[----:B------:R-:W-:-:S04]  /*45a0*/  IMAD.MOV.U32 R3, RZ, RZ, 0x0 ;  /* 0x00000000ff037424 */ /* 0x000fc800078e00ff */
[----:B0-----:R-:W-:Y:S05]  /*45b0*/  RET.REL.NODEC R2 `(_Z28flash_attention_kernel_largeILi128ELb1EEvPK6__halfS2_S2_PS0_if) ;  /* 0xffffffb802907950 */ /* 0x001fea0003c3ffff */
.L_x_45:
        /* <DEDUP_REMOVED lines=12> */
.L_x_93:


//--------------------- .text._Z28flash_attention_kernel_smallILi128ELb0EEvPK6__halfS2_S2_PS0_if --------------------------
	.section	.text._Z28flash_attention_kernel_smallILi128ELb0EEvPK6__halfS2_S2_PS0_if,"ax",@progbits
	.align	128
        .global         _Z28flash_attention_kernel_smallILi128ELb0EEvPK6__halfS2_S2_PS0_if
        .type           _Z28flash_attention_kernel_smallILi128ELb0EEvPK6__halfS2_S2_PS0_if,@function
        .size           _Z28flash_attention_kernel_smallILi128ELb0EEvPK6__halfS2_S2_PS0_if,(.L_x_94 - _Z28flash_attention_kernel_smallILi128ELb0EEvPK6__halfS2_S2_PS0_if)
        .other          _Z28flash_attention_kernel_smallILi128ELb0EEvPK6__halfS2_S2_PS0_if,@"STO_CUDA_ENTRY STV_DEFAULT"
_Z28flash_attention_kernel_smallILi128ELb0EEvPK6__halfS2_S2_PS0_if:
.text._Z28flash_attention_kernel_smallILi128ELb0EEvPK6__halfS2_S2_PS0_if:
        /* <DEDUP_REMOVED lines=18> */
[----:B------:R-:W-:Y:S01]  /*0120*/  LOP3.LUT R8, R108, 0x3, RZ, 0xc0, !PT ;  /* 0x000000036c087812 */ /* 0x000fe200078ec0ff */
[----:B------:R-:W-:Y:S01]  /*0130*/  VIADD R2, R3, UR4 ;  /* 0x0000000403027c36 */ /* 0x000fe20008000000 */
[----:B------:R-:W0:Y:S01]  /*0140*/  LDCU.64 UR4, c[0x0][0x380] ;  /* 0x00007000ff0477ac */ /* 0x000e220008000a00 */
[----:B------:R-:W-:-:S02]  /*0150*/  LEA R141, R9, 0x400, 0x7 ;  /* 0x00000400098d7811 */ /* 0x000fc400078e38ff */
[----:B------:R-:W-:Y:S02]  /*0160*/  IMAD.IADD R147, R9, 0x1, R2 ;  /* 0x0000000109937824 */ /* 0x000fe400078e0202 */
[----:B------:R-:W-:Y:S01]  /*0170*/  IMAD.SHL.U32 R3, R2, 0x80, RZ ;  /* 0x0000008002037824 */ /* 0x000fe200078e00ff */
[----:B------:R-:W-:Y:S01]  /*0180*/  SHF.R.S32.HI R2, RZ, 0x1f, R143 ;  /* 0x0000001fff027819 */ /* 0x000fe2000001148f */
[----:B------:R-:W-:Y:S02]  /*0190*/  VIADD R145, R147, 0x8 ;  /* 0x0000000893917836 */ /* 0x000fe40000000000 */
[----:B------:R-:W-:Y:S01]  /*01a0*/  IMAD.SHL.U32 R142, R8, 0x2, RZ ;  /* 0x00000002088e7824 */ /* 0x000fe200078e00ff */
[----:B------:R-:W-:Y:S02]  /*01b0*/  IADD3 R4, P0, PT, R143, R3, RZ ;  /* 0x000000038f047210 */ /* 0x000fe40007f1e0ff */
[----:B------:R-:W-:Y:S02]  /*01c0*/  ISETP.GE.AND P1, PT, R145, R0, PT ;  /* 0x000000009100720c */ /* 0x000fe40003f26270 */
[----:B------:R-:W-:Y:S01]  /*01d0*/  LEA.HI.X.SX32 R3, R3, R2, 0x1, P0 ;  /* 0x0000000203037211 */ /* 0x000fe200000f0eff */
[----:B------:R-:W-:-:S03]  /*01e0*/  IMAD.SHL.U32 R152, R4, 0x2, RZ ;  /* 0x0000000204987824 */ /* 0x000fc600078e00ff */
[----:B------:R-:W-:Y:S02]  /*01f0*/  SHF.L.U64.HI R3, R4, 0x1, R3 ;  /* 0x0000000104037819 */ /* 0x000fe40000010203 */
[----:B0-----:R-:W-:-:S04]  /*0200*/  IADD3 R4, P0, PT, R152, UR4, RZ ;  /* 0x0000000498047c10 */ /* 0x001fc8000ff1e0ff */
[----:B------:R-:W-:Y:S01]  /*0210*/  IADD3.X R5, PT, PT, R3, UR5, RZ, P0, !PT ;  /* 0x0000000503057c10 */ /* 0x000fe200087fe4ff */
[----:B------:R-:W-:Y:S01]  /*0220*/  @!P1 IMAD.IADD R7, R142, 0x1, R141 ;  /* 0x000000018e079824 */ /* 0x000fe200078e028d */
[----:B------:R-:W-:Y:S01]  /*0230*/  ISETP.GE.AND P2, PT, R147, R0, PT ;  /* 0x000000009300720c */ /* 0x000fe20003f46270 */
[----:B------:R-:W-:Y:S01]  /*0240*/  IMAD R140, R9, 0x80, R142 ;  /* 0x00000080098c7824 */ /* 0x000fe200078e028e */
[----:B------:R-:W-:Y:S01]  /*0250*/  CS2R R100, SRZ ;  /* 0x0000000000647805 */ /* 0x000fe2000001ff00 */
[----:B------:R-:W-:Y:S01]  /*0260*/  @!P1 IMAD.WIDE.U32 R6, R7, 0x2, R4 ;  /* 0x0000000207069825 */ /* 0x000fe200078e0004 */
[----:B------:R-:W-:Y:S02]  /*0270*/  CS2R R102, SRZ ;  /* 0x0000000000667805 */ /* 0x000fe4000001ff00 */
[----:B------:R-:W-:Y:S02]  /*0280*/  CS2R R96, SRZ ;  /* 0x0000000000607805 */ /* 0x000fe4000001ff00 */
[----:B------:R-:W-:-:S02]  /*0290*/  CS2R R98, SRZ ;  /* 0x0000000000627805 */ /* 0x000fc4000001ff00 */
[----:B------:R-:W-:Y:S01]  /*02a0*/  CS2R R92, SRZ ;  /* 0x00000000005c7805 */ /* 0x000fe2000001ff00 */
[----:B--2---:R0:W5:Y:S01]  /*02b0*/  @!P1 LDG.E.CONSTANT R106, desc[UR6][R6.64] ;  /* 0x00000006066a9981 */ /* 0x004162000c1e9900 */
        /* <DEDUP_REMOVED lines=9> */
[----:B0-----:R-:W-:Y:S01]  /*0350*/  IMAD.WIDE.U32 R6, R140, 0x2, R4 ;  /* 0x000000028c067825 */ /* 0x001fe200078e0004 */
[----:B------:R-:W0:Y:S01]  /*0360*/  LDCU.64 UR4, c[0x0][0x398] ;  /* 0x00007300ff0477ac */ /* 0x000e220008000a00 */
[----:B------:R-:W-:-:S03]  /*0370*/  ISETP.GE.AND P0, PT, R147, R0, PT ;  /* 0x000000009300720c */ /* 0x000fc60003f06270 */
        /* <DEDUP_REMOVED lines=31> */
[----:B0-----:R-:W-:-:S04]  /*0570*/  IADD3 R152, P0, PT, R152, UR4, RZ ;  /* 0x0000000498987c10 */ /* 0x001fc8000ff1e0ff */
        /* <DEDUP_REMOVED lines=36> */
[----:B-1----:R-:W-:Y:S06]  /*07c0*/  @!P0 BRA `(.L_x_46) ;  /* 0x00000030001c8947 */ /* 0x002fec0003800000 */
        /* <DEDUP_REMOVED lines=45> */
[----:B------:R-:W-:Y:S02]  /*0aa0*/  LOP3.LUT R9, R9, 0x78, RZ, 0xc0, !PT ;  /* 0x0000007809097812 */ /* 0x000fe400078ec0ff */
[----:B------:R-:W-:Y:S02]  /*0ab0*/  LEA R10, R10, UR4, 0x1 ;  /* 0x000000040a0a7c11 */ /* 0x000fe4000f8e08ff */
[----:B------:R-:W-:-:S07]  /*0ac0*/  LEA R11, R11, UR4, 0x1 ;  /* 0x000000040b0b7c11 */ /* 0x000fce000f8e08ff */
.L_x_57:
[----:B------:R-:W0:Y:S01]  /*0ad0*/  LDC R0, c[0x0][0x3a0] ;  /* 0x0000e800ff007b82 */ /* 0x000e220000000800 */
[----:B------:R-:W-:Y:S01]  /*0ae0*/  BSSY.RECONVERGENT B1, `(.L_x_47) ;  /* 0x000005e000017945 */ /* 0x000fe20003800200 */
[----:B------:R-:W-:Y:S02]  /*0af0*/  IMAD.MOV.U32 R151, RZ, RZ, R6 ;  /* 0x000000ffff977224 */ /* 0x000fe400078e0006 */
[----:B------:R-:W-:Y:S02]  /*0b00*/  IMAD.MOV.U32 R149, RZ, RZ, R8 ;  /* 0x000000ffff957224 */ /* 0x000fe400078e0008 */
[----:B------:R-:W-:-:S07]  /*0b10*/  IMAD.MOV.U32 R144, RZ, RZ, R5 ;  /* 0x000000ffff907224 */ /* 0x000fce00078e0005 */
.L_x_48:
[----:B-1----:R-:W-:-:S04]  /*0b20*/  IMAD.IADD R111, R144, 0x1, R7 ;  /* 0x00000001906f7824 */ /* 0x002fc800078e0207 */
[C---:B------:R-:W-:Y:S01]  /*0b30*/  VIADD R114, R111.reuse, 0x4 ;  /* 0x000000046f727836 */ /* 0x040fe20000000000 */
[CC--:B0-----:R-:W-:Y:S01]  /*0b40*/  ISETP.GE.AND P3, PT, R111.reuse, R0.reuse, PT ;  /* 0x000000006f00720c */ /* 0x0c1fe20003f66270 */
[C---:B------:R-:W-:Y:S01]  /*0b50*/  VIADD R123, R111.reuse, 0xc ;  /* 0x0000000c6f7b7836 */ /* 0x040fe20000000000 */
[----:B------:R-:W-:Y:S02]  /*0b60*/  IADD3 R119, PT, PT, R111, 0x8, RZ ;  /* 0x000000086f777810 */ /* 0x000fe40007ffe0ff */
[-C--:B------:R-:W-:Y:S02]  /*0b70*/  ISETP.GE.AND P2, PT, R114, R0.reuse, PT ;  /* 0x000000007200720c */ /* 0x080fe40003f46270 */
[-C--:B------:R-:W-:Y:S02]  /*0b80*/  ISETP.GE.AND P1, PT, R119, R0.reuse, PT ;  /* 0x000000007700720c */ /* 0x080fe40003f26270 */
[----:B------:R-:W-:-:S05]  /*0b90*/  ISETP.GE.AND P0, PT, R123, R0, PT ;  /* 0x000000007b00720c */ /* 0x000fca0003f06270 */
[----:B------:R-:W0:Y:S01]  /*0ba0*/  @!P3 LDC.64 R108, c[0x0][0x388] ;  /* 0x0000e200ff6cbb82 */ /* 0x000e220000000a00 */
[----:B------:R-:W-:-:S05]  /*0bb0*/  @!P3 IMAD R110, R111, 0x80, R9 ;  /* 0x000000806f6eb824 */ /* 0x000fca00078e0209 */
[----:B------:R-:W-:Y:S02]  /*0bc0*/  @!P3 IADD3 R110, P4, PT, R143, R110, RZ ;  /* 0x0000006e8f6eb210 */ /* 0x000fe40007f9e0ff */
[----:B------:R-:W1:Y:S03]  /*0bd0*/  @!P3 LDC.64 R112, c[0x0][0x390] ;  /* 0x0000e400ff70bb82 */ /* 0x000e660000000a00 */
[----:B------:R-:W-:Y:S02]  /*0be0*/  @!P3 IMAD.X R115, RZ, RZ, R2, P4 ;  /* 0x000000ffff73b224 */ /* 0x000fe400020e0602 */
[----:B------:R-:W-:-:S03]  /*0bf0*/  @!P3 IMAD.SHL.U32 R111, R110, 0x2, RZ ;  /* 0x000000026e6fb824 */ /* 0x000fc600078e00ff */
[----:B------:R-:W2:Y:S01]  /*0c00*/  @!P2 LDC.64 R116, c[0x0][0x388] ;  /* 0x0000e200ff74ab82 */ /* 0x000ea20000000a00 */
[----:B------:R-:W-:Y:S01]  /*0c10*/  @!P3 SHF.L.U64.HI R118, R110, 0x1, R115 ;  /* 0x000000016e76b819 */ /* 0x000fe20000010273 */
[--C-:B------:R-:W-:Y:S02]  /*0c20*/  @!P2 IMAD R110, R114, 0x80, R9.reuse ;  /* 0x00000080726ea824 */ /* 0x100fe400078e0209 */
[----:B------:R-:W-:-:S04]  /*0c30*/  @!P0 IMAD R114, R123, 0x80, R9 ;  /* 0x000000807b728824 */ /* 0x000fc800078e0209 */
[----:B------:R-:W3:Y:S01]  /*0c40*/  @!P2 LDC.64 R120, c[0x0][0x390] ;  /* 0x0000e400ff78ab82 */ /* 0x000ee20000000a00 */
[----:B0-----:R-:W-:-:S05]  /*0c50*/  @!P3 IADD3 R108, P5, PT, R111, R108, RZ ;  /* 0x0000006c6f6cb210 */ /* 0x001fca0007fbe0ff */
[C---:B------:R-:W-:Y:S02]  /*0c60*/  @!P3 IMAD.X R109, R118.reuse, 0x1, R109, P5 ;  /* 0x00000001766db824 */ /* 0x040fe400028e066d */
[----:B------:R-:W0:Y:S01]  /*0c70*/  @!P1 LDC.64 R128, c[0x0][0x390] ;  /* 0x0000e400ff809b82 */ /* 0x000e220000000a00 */
[----:B-1----:R-:W-:Y:S02]  /*0c80*/  @!P3 IADD3 R112, P4, PT, R111, R112, RZ ;  /* 0x000000706f70b210 */ /* 0x002fe40007f9e0ff */
[----:B------:R-:W-:Y:S01]  /*0c90*/  @!P2 IADD3 R111, P5, PT, R143, R110, RZ ;  /* 0x0000006e8f6fa210 */ /* 0x000fe20007fbe0ff */
[----:B------:R-:W-:Y:S02]  /*0ca0*/  @!P1 IMAD R110, R119, 0x80, R9 ;  /* 0x00000080776e9824 */ /* 0x000fe400078e0209 */
[----:B------:R-:W-:Y:S02]  /*0cb0*/  @!P3 IMAD.X R113, R118, 0x1, R113, P4 ;  /* 0x000000017671b824 */ /* 0x000fe400020e0671 */
[----:B------:R-:W1:Y:S01]  /*0cc0*/  @!P1 LDC.64 R124, c[0x0][0x388] ;  /* 0x0000e200ff7c9b82 */ /* 0x000e620000000a00 */
[----:B------:R-:W-:Y:S01]  /*0cd0*/  @!P2 IMAD.X R122, RZ, RZ, R2, P5 ;  /* 0x000000ffff7aa224 */ /* 0x000fe200028e0602 */
[----:B------:R-:W-:-:S02]  /*0ce0*/  @!P1 IADD3 R110, P6, PT, R143, R110, RZ ;  /* 0x0000006e8f6e9210 */ /* 0x000fc40007fde0ff */
[----:B------:R-:W-:Y:S02]  /*0cf0*/  @!P0 IADD3 R114, P5, PT, R143, R114, RZ ;  /* 0x000000728f728210 */ /* 0x000fe40007fbe0ff */
[C---:B------:R-:W-:Y:S01]  /*0d00*/  @!P2 SHF.L.U64.HI R122, R111.reuse, 0x1, R122 ;  /* 0x000000016f7aa819 */ /* 0x040fe2000001027a */
[----:B------:R-:W-:Y:S01]  /*0d10*/  @!P2 IMAD.SHL.U32 R111, R111, 0x2, RZ ;  /* 0x000000026f6fa824 */ /* 0x000fe200078e00ff */
[----:B------:R-:W4:Y:S01]  /*0d20*/  @!P0 LDC.64 R132, c[0x0][0x388] ;  /* 0x0000e200ff848b82 */ /* 0x000f220000000a00 */
[--C-:B------:R-:W-:Y:S02]  /*0d30*/  @!P1 IMAD.X R115, RZ, RZ, R2.reuse, P6 ;  /* 0x000000ffff739224 */ /* 0x100fe400030e0602 */
[----:B------:R-:W-:Y:S01]  /*0d40*/  @!P1 IMAD.SHL.U32 R123, R110, 0x2, RZ ;  /* 0x000000026e7b9824 */ /* 0x000fe200078e00ff */
[C---:B--2---:R-:W-:Y:S01]  /*0d50*/  @!P2 IADD3 R116, P6, PT, R111.reuse, R116, RZ ;  /* 0x000000746f74a210 */ /* 0x044fe20007fde0ff */
[----:B------:R-:W-:Y:S01]  /*0d60*/  @!P0 IMAD.SHL.U32 R119, R114, 0x2, RZ ;  /* 0x0000000272778824 */ /* 0x000fe200078e00ff */
[----:B---3--:R-:W-:Y:S01]  /*0d70*/  @!P2 IADD3 R120, P4, PT, R111, R120, RZ ;  /* 0x000000786f78a210 */ /* 0x008fe20007f9e0ff */
[----:B------:R-:W-:Y:S01]  /*0d80*/  @!P0 IMAD.X R111, RZ, RZ, R2, P5 ;  /* 0x000000ffff6f8224 */ /* 0x000fe200028e0602 */
[----:B------:R-:W2:Y:S01]  /*0d90*/  @!P0 LDC.64 R136, c[0x0][0x390] ;  /* 0x0000e400ff888b82 */ /* 0x000ea20000000a00 */
[----:B------:R-:W-:Y:S01]  /*0da0*/  @!P1 SHF.L.U64.HI R118, R110, 0x1, R115 ;  /* 0x000000016e769819 */ /* 0x000fe20000010273 */
[C---:B------:R-:W-:Y:S01]  /*0db0*/  @!P2 IMAD.X R117, R122.reuse, 0x1, R117, P6 ;  /* 0x000000017a75a824 */ /* 0x040fe200030e0675 */
[----:B0-----:R-:W-:Y:S01]  /*0dc0*/  @!P1 IADD3 R128, P5, PT, R123, R128, RZ ;  /* 0x000000807b809210 */ /* 0x001fe20007fbe0ff */
[----:B------:R-:W-:Y:S01]  /*0dd0*/  @!P2 IMAD.X R121, R122, 0x1, R121, P4 ;  /* 0x000000017a79a824 */ /* 0x000fe200020e0679 */
[----:B------:R-:W-:-:S02]  /*0de0*/  @!P0 SHF.L.U64.HI R126, R114, 0x1, R111 ;  /* 0x00000001727e8819 */ /* 0x000fc4000001026f */
[----:B------:R-:W3:Y:S01]  /*0df0*/  @!P3 LDG.E.128.CONSTANT R108, desc[UR6][R108.64] ;  /* 0x000000066c6cb981 */ /* 0x000ee2000c1e9d00 */
[----:B-1----:R-:W-:Y:S01]  /*0e00*/  @!P1 IADD3 R124, P6, PT, R123, R124, RZ ;  /* 0x0000007c7b7c9210 */ /* 0x002fe20007fde0ff */
[C---:B------:R-:W-:Y:S02]  /*0e10*/  @!P1 IMAD.X R129, R118.reuse, 0x1, R129, P5 ;  /* 0x0000000176819824 */ /* 0x040fe400028e0681 */
[----:B------:R-:W3:Y:S01]  /*0e20*/  @!P3 LDG.E.128.CONSTANT R112, desc[UR6][R112.64] ;  /* 0x000000067070b981 */ /* 0x000ee2000c1e9d00 */
[----:B------:R-:W-:-:S03]  /*0e30*/  @!P1 IADD3.X R125, PT, PT, R118, R125, RZ, P6, !PT ;  /* 0x0000007d767d9210 */ /* 0x000fc600037fe4ff */
[----:B------:R-:W3:Y:S01]  /*0e40*/  @!P2 LDG.E.128.CONSTANT R120, desc[UR6][R120.64] ;  /* 0x000000067878a981 */ /* 0x000ee2000c1e9d00 */
[----:B----4-:R-:W-:-:S03]  /*0e50*/  @!P0 IADD3 R132, P4, PT, R119, R132, RZ ;  /* 0x0000008477848210 */ /* 0x010fc60007f9e0ff */
[----:B------:R-:W4:Y:S01]  /*0e60*/  @!P1 LDG.E.128.CONSTANT R128, desc[UR6][R128.64] ;  /* 0x0000000680809981 */ /* 0x000f22000c1e9d00 */
[----:B--2---:R-:W-:Y:S01]  /*0e70*/  @!P0 IADD3 R136, P5, PT, R119, R136, RZ ;  /* 0x0000008877888210 */ /* 0x004fe20007fbe0ff */
[C---:B------:R-:W-:Y:S02]  /*0e80*/  @!P0 IMAD.X R133, R126.reuse, 0x1, R133, P4 ;  /* 0x000000017e858824 */ /* 0x040fe400020e0685 */
[----:B------:R-:W2:Y:S02]  /*0e90*/  @!P2 LDG.E.128.CONSTANT R116, desc[UR6][R116.64] ;  /* 0x000000067474a981 */ /* 0x000ea4000c1e9d00 */
[----:B------:R-:W-:Y:S02]  /*0ea0*/  @!P0 IMAD.X R137, R126, 0x1, R137, P5 ;  /* 0x000000017e898824 */ /* 0x000fe400028e0689 */
[----:B------:R-:W4:Y:S04]  /*0eb0*/  @!P1 LDG.E.128.CONSTANT R124, desc[UR6][R124.64] ;  /* 0x000000067c7c9981 */ /* 0x000f28000c1e9d00 */
[----:B------:R-:W4:Y:S04]  /*0ec0*/  @!P0 LDG.E.128.CONSTANT R132, desc[UR6][R132.64] ;  /* 0x0000000684848981 */ /* 0x000f28000c1e9d00 */
[----:B------:R-:W4:Y:S01]  /*0ed0*/  @!P0 LDG.E.128.CONSTANT R136, desc[UR6][R136.64] ;  /* 0x0000000688888981 */ /* 0x000f22000c1e9d00 */
[----:B------:R-:W-:-:S02]  /*0ee0*/  VIADD R148, R144, 0x4 ;  /* 0x0000000490947836 */ /* 0x000fc40000000000 */
[C-C-:B------:R-:W-:Y:S02]  /*0ef0*/  IMAD R146, R144.reuse, 0x88, R9.reuse ;  /* 0x0000008890927824 */ /* 0x140fe400078e0209 */
[----:B------:R-:W-:Y:S02]  /*0f00*/  VIADD R150, R144, 0x8 ;  /* 0x0000000890967836 */ /* 0x000fe40000000000 */
[--C-:B------:R-:W-:Y:S02]  /*0f10*/  IMAD R148, R148, 0x88, R9.reuse ;  /* 0x0000008894947824 */ /* 0x100fe400078e0209 */
[----:B------:R-:W-:Y:S01]  /*0f20*/  VIADD R154, R144, 0xc ;  /* 0x0000000c909a7836 */ /* 0x000fe20000000000 */
[----:B------:R-:W-:Y:S01]  /*0f30*/  LEA R146, R146, UR4, 0x1 ;  /* 0x0000000492927c11 */ /* 0x000fe2000f8e08ff */
[--C-:B------:R-:W-:Y:S01]  /*0f40*/  IMAD R150, R150, 0x88, R9.reuse ;  /* 0x0000008896967824 */ /* 0x100fe200078e0209 */
[----:B------:R-:W-:Y:S01]  /*0f50*/  LEA R148, R148, UR4, 0x1 ;  /* 0x0000000494947c11 */ /* 0x000fe2000f8e08ff */
[----:B------:R-:W-:-:S03]  /*0f60*/  IMAD R154, R154, 0x88, R9 ;  /* 0x000000889a9a7824 */ /* 0x000fc600078e0209 */
[----:B------:R-:W-:Y:S02]  /*0f70*/  LEA R150, R150, UR4, 0x1 ;  /* 0x0000000496967c11 */ /* 0x000fe4000f8e08ff */
[----:B------:R-:W-:Y:S01]  /*0f80*/  LEA R154, R154, UR4, 0x1 ;  /* 0x000000049a9a7c11 */ /* 0x000fe2000f8e08ff */
[----:B---3--:R1:W-:Y:S04]  /*0f90*/  @!P3 STS.128 [R146], R108 ;  /* 0x0000006c9200b388 */ /* 0x0083e80000000c00 */
[----:B------:R1:W-:Y:S04]  /*0fa0*/  @!P3 STS.128 [R146+0x2200], R112 ;  /* 0x002200709200b388 */ /* 0x0003e80000000c00 */
[----:B------:R1:W-:Y:S04]  /*0fb0*/  @P3 STS.128 [R146], RZ ;  /* 0x000000ff92003388 */ /* 0x0003e80000000c00 */
[----:B------:R1:W-:Y:S04]  /*0fc0*/  @P3 STS.128 [R146+0x2200], RZ ;  /* 0x002200ff92003388 */ /* 0x0003e80000000c00 */
[----:B------:R1:W-:Y:S04]  /*0fd0*/  @P2 STS.128 [R148], RZ ;  /* 0x000000ff94002388 */ /* 0x0003e80000000c00 */
[----:B------:R1:W-:Y:S04]  /*0fe0*/  @P2 STS.128 [R148+0x2200], RZ ;  /* 0x002200ff94002388 */ /* 0x0003e80000000c00 */
[----:B--2---:R1:W-:Y:S04]  /*0ff0*/  @!P2 STS.128 [R148], R116 ;  /* 0x000000749400a388 */ /* 0x0043e80000000c00 */
[----:B------:R1:W-:Y:S04]  /*1000*/  @!P2 STS.128 [R148+0x2200], R120 ;  /* 0x002200789400a388 */ /* 0x0003e80000000c00 */
[----:B------:R1:W-:Y:S04]  /*1010*/  @P1 STS.128 [R150], RZ ;  /* 0x000000ff96001388 */ /* 0x0003e80000000c00 */
[----:B------:R1:W-:Y:S04]  /*1020*/  @P1 STS.128 [R150+0x2200], RZ ;  /* 0x002200ff96001388 */ /* 0x0003e80000000c00 */
[----:B----4-:R1:W-:Y:S04]  /*1030*/  @!P1 STS.128 [R150], R124 ;  /* 0x0000007c96009388 */ /* 0x0103e80000000c00 */
[----:B------:R1:W-:Y:S04]  /*1040*/  @!P1 STS.128 [R150+0x2200], R128 ;  /* 0x0022008096009388 */ /* 0x0003e80000000c00 */
[----:B------:R1:W-:Y:S04]  /*1050*/  @P0 STS.128 [R154], RZ ;  /* 0x000000ff9a000388 */ /* 0x0003e80000000c00 */
[----:B------:R1:W-:Y:S04]  /*1060*/  @P0 STS.128 [R154+0x2200], RZ ;  /* 0x002200ff9a000388 */ /* 0x0003e80000000c00 */
[----:B------:R1:W-:Y:S04]  /*1070*/  @!P0 STS.128 [R154], R132 ;  /* 0x000000849a008388 */ /* 0x0003e80000000c00 */
[----:B------:R1:W-:Y:S01]  /*1080*/  @!P0 STS.128 [R154+0x2200], R136 ;  /* 0x002200889a008388 */ /* 0x0003e20000000c00 */
[C---:B------:R-:W-:Y:S01]  /*1090*/  ISETP.GE.U32.AND P0, PT, R144.reuse, 0x10, PT ;  /* 0x000000109000780c */ /* 0x040fe20003f06070 */
[----:B------:R-:W-:-:S12]  /*10a0*/  VIADD R144, R144, 0x10 ;  /* 0x0000001090907836 */ /* 0x000fd80000000000 */
[----:B------:R-:W-:Y:S05]  /*10b0*/  @!P0 BRA `(.L_x_48) ;  /* 0xfffffff800988947 */ /* 0x000fea000383ffff */
[----:B------:R-:W-:Y:S05]  /*10c0*/  BSYNC.RECONVERGENT B1 ;  /* 0x0000000000017941 */ /* 0x000fea0003800200 */
.L_x_47:
[----:B------:R-:W-:Y:S06]  /*10d0*/  BAR.SYNC.DEFER_BLOCKING 0x0 ;  /* 0x0000000000007b1d */ /* 0x000fec0000010000 */
[----:B------:R-:W-:Y:S01]  /*10e0*/  BSSY.RECONVERGENT B1, `(.L_x_49) ;  /* 0x0000078000017945 */ /* 0x000fe20003800200 */
[----:B-1----:R-:W-:Y:S04]  /*10f0*/  LDS R116, [R10] ;  /* 0x000000000a747984 */ /* 0x002fe80000000800 */
[----:B------:R-:W0:Y:S04]  /*1100*/  LDS R117, [R10+0x10] ;  /* 0x000010000a757984 */ /* 0x000e280000000800 */
[----:B------:R-:W-:Y:S04]  /*1110*/  LDS R120, [R10+0x880] ;  /* 0x000880000a787984 */ /* 0x000fe80000000800 */
[----:B------:R-:W1:Y:S04]  /*1120*/  LDS R121, [R10+0x890] ;  /* 0x000890000a797984 */ /* 0x000e680000000800 */
[----:B------:R-:W-:Y:S04]  /*1130*/  LDS R110, [R10+0x20] ;  /* 0x000020000a6e7984 */ /* 0x000fe80000000800 */
[----:B------:R-:W2:Y:S04]  /*1140*/  LDS R111, [R10+0x30] ;  /* 0x000030000a6f7984 */ /* 0x000ea80000000800 */
[----:B------:R-:W-:Y:S04]  /*1150*/  LDS R108, [R10+0x8a0] ;  /* 0x0008a0000a6c7984 */ /* 0x000fe80000000800 */
[----:B------:R-:W3:Y:S04]  /*1160*/  LDS R109, [R10+0x8b0] ;  /* 0x0008b0000a6d7984 */ /* 0x000ee80000000800 */
[----:B------:R-:W-:Y:S04]  /*1170*/  LDS R114, [R10+0x40] ;  /* 0x000040000a727984 */ /* 0x000fe80000000800 */
[----:B------:R-:W4:Y:S04]  /*1180*/  LDS R115, [R10+0x50] ;  /* 0x000050000a737984 */ /* 0x000f280000000800 */
[----:B------:R-:W-:Y:S01]  /*1190*/  LDS R124, [R10+0x1100] ;  /* 0x001100000a7c7984 */ /* 0x000fe20000000800 */
[C---:B0----5:R-:W-:Y:S03]  /*11a0*/  HMMA.16816.F32 R116, R104.reuse, R116, RZ ;  /* 0x000000746874723c */ /* 0x061fe600000018ff */
[----:B------:R-:W0:Y:S04]  /*11b0*/  LDS R125, [R10+0x1110] ;  /* 0x001110000a7d7984 */ /* 0x000e280000000800 */
[----:B------:R-:W-:Y:S01]  /*11c0*/  LDS R112, [R10+0x1980] ;  /* 0x001980000a707984 */ /* 0x000fe20000000800 */
[----:B-1----:R-:W-:Y:S03]  /*11d0*/  HMMA.16816.F32 R120, R104, R120, RZ ;  /* 0x000000786878723c */ /* 0x002fe600000018ff */
[----:B------:R-:W1:Y:S04]  /*11e0*/  LDS R113, [R10+0x1990] ;  /* 0x001990000a717984 */ /* 0x000e680000000800 */
[----:B------:R-:W-:Y:S04]  /*11f0*/  LDS R134, [R10+0x60] ;  /* 0x000060000a867984 */ /* 0x000fe80000000800 */
[----:B------:R-:W1:Y:S01]  /*1200*/  LDS R135, [R10+0x70] ;  /* 0x000070000a877984 */ /* 0x000e620000000800 */
[C---:B--2---:R-:W-:Y:S03]  /*1210*/  HMMA.16816.F32 R116, R100.reuse, R110, R116 ;  /* 0x0000006e6474723c */ /* 0x044fe60000001874 */
[----:B------:R-:W-:Y:S04]  /*1220*/  LDS R132, [R10+0x1120] ;  /* 0x001120000a847984 */ /* 0x000fe80000000800 */
[----:B------:R-:W2:Y:S01]  /*1230*/  LDS R133, [R10+0x1130] ;  /* 0x001130000a857984 */ /* 0x000ea20000000800 */
[----:B---3--:R-:W-:Y:S03]  /*1240*/  HMMA.16816.F32 R120, R100, R108, R120 ;  /* 0x0000006c6478723c */ /* 0x008fe60000001878 */
[----:B------:R-:W-:Y:S04]  /*1250*/  LDS R128, [R10+0x19a0] ;  /* 0x0019a0000a807984 */ /* 0x000fe80000000800 */
[----:B------:R-:W3:Y:S04]  /*1260*/  LDS R129, [R10+0x19b0] ;  /* 0x0019b0000a817984 */ /* 0x000ee80000000800 */
[----:B------:R-:W-:Y:S01]  /*1270*/  LDS R110, [R10+0x8c0] ;  /* 0x0008c0000a6e7984 */ /* 0x000fe20000000800 */
[----:B----4-:R-:W-:Y:S03]  /*1280*/  HMMA.16816.F32 R116, R96, R114, R116 ;  /* 0x000000726074723c */ /* 0x010fe60000001874 */
[----:B------:R-:W4:Y:S04]  /*1290*/  LDS R111, [R10+0x8d0] ;  /* 0x0008d0000a6f7984 */ /* 0x000f280000000800 */
[----:B------:R-:W-:Y:S01]  /*12a0*/  LDS R108, [R10+0x1140] ;  /* 0x001140000a6c7984 */ /* 0x000fe20000000800 */
[C---:B0-----:R-:W-:Y:S03]  /*12b0*/  HMMA.16816.F32 R124, R104.reuse, R124, RZ ;  /* 0x0000007c687c723c */ /* 0x041fe600000018ff */
[----:B------:R-:W0:Y:S04]  /*12c0*/  LDS R109, [R10+0x1150] ;  /* 0x001150000a6d7984 */ /* 0x000e280000000800 */
[----:B------:R-:W-:Y:S01]  /*12d0*/  LDS R130, [R10+0x19c0] ;  /* 0x0019c0000a827984 */ /* 0x000fe20000000800 */
[----:B-1----:R-:W-:Y:S03]  /*12e0*/  HMMA.16816.F32 R112, R104, R112, RZ ;  /* 0x000000706870723c */ /* 0x002fe600000018ff */
[----:B------:R-:W1:Y:S04]  /*12f0*/  LDS R131, [R10+0x19d0] ;  /* 0x0019d0000a837984 */ /* 0x000e680000000800 */
[----:B------:R-:W-:Y:S01]  /*1300*/  LDS R136, [R10+0x940] ;  /* 0x000940000a887984 */ /* 0x000fe20000000800 */
[----:B------:R-:W-:Y:S03]  /*1310*/  HMMA.16816.F32 R116, R92, R134, R116 ;  /* 0x000000865c74723c */ /* 0x000fe60000001874 */
[----:B------:R-:W-:Y:S04]  /*1320*/  LDS R134, [R10+0x8e0] ;  /* 0x0008e0000a867984 */ /* 0x000fe80000000800 */
[----:B------:R-:W1:Y:S01]  /*1330*/  LDS R135, [R10+0x8f0] ;  /* 0x0008f0000a877984 */ /* 0x000e620000000800 */
[C---:B--2---:R-:W-:Y:S03]  /*1340*/  HMMA.16816.F32 R124, R100.reuse, R132, R124 ;  /* 0x00000084647c723c */ /* 0x044fe6000000187c */
[----:B------:R-:W-:Y:S04]  /*1350*/  LDS R132, [R10+0x1160] ;  /* 0x001160000a847984 */ /* 0x000fe80000000800 */
[----:B------:R-:W2:Y:S01]  /*1360*/  LDS R133, [R10+0x1170] ;  /* 0x001170000a857984 */ /* 0x000ea20000000800 */
[----:B---3--:R-:W-:Y:S03]  /*1370*/  HMMA.16816.F32 R112, R100, R128, R112 ;  /* 0x000000806470723c */ /* 0x008fe60000001870 */
[----:B------:R-:W-:Y:S04]  /*1380*/  LDS R128, [R10+0x19e0] ;  /* 0x0019e0000a807984 */ /* 0x000fe80000000800 */
[----:B------:R-:W3:Y:S01]  /*1390*/  LDS R129, [R10+0x19f0] ;  /* 0x0019f0000a817984 */ /* 0x000ee20000000800 */
[C---:B----4-:R-:W-:Y:S03]  /*13a0*/  HMMA.16816.F32 R120, R96.reuse, R110, R120 ;  /* 0x0000006e6078723c */ /* 0x050fe60000001878 */
[----:B------:R-:W-:Y:S04]  /*13b0*/  LDS R110, [R10+0x80] ;  /* 0x000080000a6e7984 */ /* 0x000fe80000000800 */
[----:B------:R-:W4:Y:S01]  /*13c0*/  LDS R111, [R10+0x90] ;  /* 0x000090000a6f7984 */ /* 0x000f220000000800 */
[C---:B0-----:R-:W-:Y:S03]  /*13d0*/  HMMA.16816.F32 R124, R96.reuse, R108, R124 ;  /* 0x0000006c607c723c */ /* 0x041fe6000000187c */
[----:B------:R-:W-:Y:S04]  /*13e0*/  LDS R108, [R10+0x900] ;  /* 0x000900000a6c7984 */ /* 0x000fe80000000800 */
[----:B------:R-:W0:Y:S01]  /*13f0*/  LDS R109, [R10+0x910] ;  /* 0x000910000a6d7984 */ /* 0x000e220000000800 */
[----:B-1----:R-:W-:Y:S03]  /*1400*/  HMMA.16816.F32 R112, R96, R130, R112 ;  /* 0x000000826070723c */ /* 0x002fe60000001870 */
[----:B------:R-:W-:Y:S04]  /*1410*/  LDS R130, [R10+0x1180] ;  /* 0x001180000a827984 */ /* 0x000fe80000000800 */
[----:B------:R-:W1:Y:S01]  /*1420*/  LDS R131, [R10+0x1190] ;  /* 0x001190000a837984 */ /* 0x000e620000000800 */
[C---:B------:R-:W-:Y:S03]  /*1430*/  HMMA.16816.F32 R120, R92.reuse, R134, R120 ;  /* 0x000000865c78723c */ /* 0x040fe60000001878 */
        /* <DEDUP_REMOVED lines=14> */
[C---:B-1----:R-:W-:Y:S03]  /*1520*/  HMMA.16816.F32 R124, R88.reuse, R130, R124 ;  /* 0x00000082587c723c */ /* 0x042fe6000000187c */
[----:B------:R-:W-:Y:S04]  /*1530*/  LDS R130, [R10+0xc0] ;  /* 0x0000c0000a827984 */ /* 0x000fe80000000800 */
[----:B------:R-:W1:Y:S01]  /*1540*/  LDS R131, [R10+0xd0] ;  /* 0x0000d0000a837984 */ /* 0x000e620000000800 */
[----:B------:R-:W-:Y:S03]  /*1550*/  HMMA.16816.F32 R112, R88, R134, R112 ;  /* 0x000000865870723c */ /* 0x000fe60000001870 */
[----:B------:R-:W1:Y:S04]  /*1560*/  LDS R137, [R10+0x950] ;  /* 0x000950000a897984 */ /* 0x000e680000000800 */
[----:B------:R-:W-:Y:S01]  /*1570*/  LDS R134, [R10+0x11c0] ;  /* 0x0011c0000a867984 */ /* 0x000fe20000000800 */
[C---:B--2---:R-:W-:Y:S03]  /*1580*/  HMMA.16816.F32 R116, R84.reuse, R132, R116 ;  /* 0x000000845474723c */ /* 0x044fe60000001874 */
[----:B------:R-:W2:Y:S04]  /*1590*/  LDS R135, [R10+0x11d0] ;  /* 0x0011d0000a877984 */ /* 0x000ea80000000800 */
[----:B------:R-:W-:Y:S01]  /*15a0*/  LDS R132, [R10+0x1a40] ;  /* 0x001a40000a847984 */ /* 0x000fe20000000800 */
[C---:B---3--:R-:W-:Y:S03]  /*15b0*/  HMMA.16816.F32 R120, R84.reuse, R128, R120 ;  /* 0x000000805478723c */ /* 0x048fe60000001878 */
[----:B------:R-:W3:Y:S04]  /*15c0*/  LDS R133, [R10+0x1a50] ;  /* 0x001a50000a857984 */ /* 0x000ee80000000800 */
[----:B------:R-:W-:Y:S01]  /*15d0*/  LDS R128, [R10+0xe0] ;  /* 0x0000e0000a807984 */ /* 0x000fe20000000800 */
[C---:B----4-:R-:W-:Y:S03]  /*15e0*/  HMMA.16816.F32 R124, R84.reuse, R110, R124 ;  /* 0x0000006e547c723c */ /* 0x050fe6000000187c */
[----:B------:R-:W-:Y:S04]  /*15f0*/  LDS R110, [R10+0x960] ;  /* 0x000960000a6e7984 */ /* 0x000fe80000000800 */
[----:B------:R-:W4:Y:S01]  /*1600*/  LDS R111, [R10+0x970] ;  /* 0x000970000a6f7984 */ /* 0x000f220000000800 */
[----:B0-----:R-:W-:Y:S03]  /*1610*/  HMMA.16816.F32 R112, R84, R108, R112 ;  /* 0x0000006c5470723c */ /* 0x001fe60000001870 */
[----:B------:R-:W0:Y:S04]  /*1620*/  LDS R129, [R10+0xf0] ;  /* 0x0000f0000a817984 */ /* 0x000e280000000800 */
[----:B------:R-:W-:Y:S01]  /*1630*/  LDS R108, [R10+0x11e0] ;  /* 0x0011e0000a6c7984 */ /* 0x000fe20000000800 */
[C---:B-1----:R-:W-:Y:S03]  /*1640*/  HMMA.16816.F32 R116, R80.reuse, R130, R116 ;  /* 0x000000825074723c */ /* 0x042fe60000001874 */
[----:B------:R-:W1:Y:S04]  /*1650*/  LDS R109, [R10+0x11f0] ;  /* 0x0011f0000a6d7984 */ /* 0x000e680000000800 */
[----:B------:R-:W-:Y:S01]  /*1660*/  LDS R130, [R10+0x1a60] ;  /* 0x001a60000a827984 */ /* 0x000fe20000000800 */
[C---:B------:R-:W-:Y:S03]  /*1670*/  HMMA.16816.F32 R120, R80.reuse, R136, R120 ;  /* 0x000000885078723c */ /* 0x040fe60000001878 */
[----:B------:R-:W1:Y:S05]  /*1680*/  LDS R131, [R10+0x1a70] ;  /* 0x001a70000a837984 */ /* 0x000e6a0000000800 */
[C---:B--2---:R-:W-:Y:S08]  /*1690*/  HMMA.16816.F32 R124, R80.reuse, R134, R124 ;  /* 0x00000086507c723c */ /* 0x044ff0000000187c */
[----:B---3--:R-:W-:Y:S08]  /*16a0*/  HMMA.16816.F32 R112, R80, R132, R112 ;  /* 0x000000845070723c */ /* 0x008ff00000001870 */
[----:B----4-:R-:W-:Y:S01]  /*16b0*/  HMMA.16816.F32 R120, R76, R110, R120 ;  /* 0x0000006e4c78723c */ /* 0x010fe20000001878 */
[----:B------:R-:W-:-:S04]  /*16c0*/  IMAD.IADD R111, R142, 0x1, R7 ;  /* 0x000000018e6f7824 */ /* 0x000fc800078e0207 */
[C---:B------:R-:W-:Y:S01]  /*16d0*/  VIADD R133, R111.reuse, 0x10 ;  /* 0x000000106f857836 */ /* 0x040fe20000000000 */
[CC--:B------:R-:W-:Y:S02]  /*16e0*/  ISETP.GE.AND P0, PT, R111.reuse, R0.reuse, PT ;  /* 0x000000006f00720c */ /* 0x0c0fe40003f06270 */
[----:B0-----:R-:W-:Y:S01]  /*16f0*/  HMMA.16816.F32 R116, R76, R128, R116 ;  /* 0x000000804c74723c */ /* 0x001fe20000001874 */
[----:B------:R-:W-:Y:S01]  /*1700*/  VIADD R129, R111, 0x8 ;  /* 0x000000086f817836 */ /* 0x000fe20000000000 */
[----:B------:R-:W-:Y:S01]  /*1710*/  ISETP.GE.AND P2, PT, R133, R0, PT ;  /* 0x000000008500720c */ /* 0x000fe20003f46270 */
[----:B------:R-:W-:-:S03]  /*1720*/  IMAD.MOV.U32 R128, RZ, RZ, -0x39e3c000 ;  /* 0xc61c4000ff807424 */ /* 0x000fc600078e00ff */
[----:B------:R-:W-:Y:S01]  /*1730*/  ISETP.GE.AND P1, PT, R129, R0, PT ;  /* 0x000000008100720c */ /* 0x000fe20003f26270 */
[----:B------:R-:W-:Y:S01]  /*1740*/  IMAD.MOV.U32 R129, RZ, RZ, -0x39e3c000 ;  /* 0xc61c4000ff817424 */ /* 0x000fe200078e00ff */
[----:B-1----:R-:W-:Y:S01]  /*1750*/  HMMA.16816.F32 R124, R76, R108, R124 ;  /* 0x0000006c4c7c723c */ /* 0x002fe2000000187c */
[----:B------:R-:W-:Y:S02]  /*1760*/  VIADD R109, R111, 0x18 ;  /* 0x000000186f6d7836 */ /* 0x000fe40000000000 */
[----:B------:R-:W-:-:S03]  /*1770*/  IMAD.MOV.U32 R108, RZ, RZ, -0x39e3c000 ;  /* 0xc61c4000ff6c7424 */ /* 0x000fc600078e00ff */
[----:B------:R-:W-:Y:S01]  /*1780*/  ISETP.GE.AND P3, PT, R109, R0, PT ;  /* 0x000000006d00720c */ /* 0x000fe20003f66270 */
[----:B------:R-:W-:Y:S01]  /*1790*/  IMAD.MOV.U32 R109, RZ, RZ, -0x39e3c000 ;  /* 0xc61c4000ff6d7424 */ /* 0x000fe200078e00ff */
[----:B------:R-:W-:Y:S01]  /*17a0*/  HMMA.16816.F32 R112, R76, R130, R112 ;  /* 0x000000824c70723c */ /* 0x000fe20000001870 */
        /* <DEDUP_REMOVED lines=11> */
.L_x_50:
[----:B------:R-:W-:Y:S05]  /*1860*/  BSYNC.RECONVERGENT B1 ;  /* 0x0000000000017941 */ /* 0x000fea0003800200 */
.L_x_49:
[----:B------:R-:W-:Y:S01]  /*1870*/  BSSY.RECONVERGENT B1, `(.L_x_51) ;  /* 0x000000f000017945 */ /* 0x000fe20003800200 */
[----:B------:R-:W-:Y:S01]  /*1880*/  IMAD.MOV.U32 R131, RZ, RZ, -0x39e3c000 ;  /* 0xc61c4000ff837424 */ /* 0x000fe200078e00ff */
[----:B------:R-:W-:Y:S01]  /*1890*/  MOV R116, 0xc61c4000 ;  /* 0xc61c400000747802 */ /* 0x000fe20000000f00 */
        /* <DEDUP_REMOVED lines=12> */
.L_x_52:
[----:B------:R-:W-:Y:S05]  /*1960*/  BSYNC.RECONVERGENT B1 ;  /* 0x0000000000017941 */ /* 0x000fea0003800200 */
.L_x_51:
        /* <DEDUP_REMOVED lines=16> */
.L_x_54:
[----:B------:R-:W-:Y:S05]  /*1a70*/  BSYNC.RECONVERGENT B1 ;  /* 0x0000000000017941 */ /* 0x000fea0003800200 */
.L_x_53:
        /* <DEDUP_REMOVED lines=14> */
.L_x_56:
[----:B------:R-:W-:Y:S05]  /*1b60*/  BSYNC.RECONVERGENT B1 ;  /* 0x0000000000017941 */ /* 0x000fea0003800200 */
.L_x_55:
[----:B------:R-:W-:Y:S01]  /*1b70*/  FMNMX3 R112, R109, -3.40282346638528859812e+38, R108, !PT ;  /* 0xff7fffff6d707876 */ /* 0x000fe2000780006c */
[----:B------:R-:W-:Y:S01]  /*1b80*/  LDS.U16 R136, [R11+0x2a80] ;  /* 0x002a80000b887984 */ /* 0x000fe20000000400 */
[----:B------:R-:W-:Y:S02]  /*1b90*/  FMNMX3 R111, R129, -3.40282346638528859812e+38, R128, !PT ;  /* 0xff7fffff816f7876 */ /* 0x000fe40007800080 */
        /* <DEDUP_REMOVED lines=13> */
[----:B------:R-:W1:Y:S01]  /*1c70*/  SHFL.BFLY PT, R120, R111, 0x1, 0x1f ;  /* 0x0c201f006f787f89 */ /* 0x000e6200000e0000 */
[----:B------:R-:W-:-:S03]  /*1c80*/  IADD3 R7, PT, PT, R7, 0x20, RZ ;  /* 0x0000002007077810 */ /* 0x000fc60007ffe0ff */
        /* <DEDUP_REMOVED lines=20> */
[----:B------:R-:W-:Y:S01]  /*1dd0*/  @P6 FMUL R112, R112, 1.4426950216293334961 ;  /* 0x3fb8aa3b70706820 */ /* 0x000fe20000400000 */
[C---:B------:R-:W-:Y:S01]  /*1de0*/  @P5 FADD R111, -R6.reuse, R151 ;  /* 0x00000097066f5221 */ /* 0x040fe20000000100 */
[C---:B------:R-:W-:Y:S01]  /*1df0*/  FADD R129, -R6.reuse, R129 ;  /* 0x0000008106817221 */ /* 0x040fe20000000100 */
[C---:B------:R-:W-:Y:S01]  /*1e00*/  FADD R128, -R6.reuse, R128 ;  /* 0x0000008006807221 */ /* 0x040fe20000000100 */
[----:B------:R-:W-:Y:S01]  /*1e10*/  FADD R116, -R6, R116 ;  /* 0x0000007406747221 */ /* 0x000fe20000000100 */
[----:B------:R-:W-:Y:S01]  /*1e20*/  @P5 FMUL R111, R111, 1.4426950216293334961 ;  /* 0x3fb8aa3b6f6f5820 */ /* 0x000fe20000400000 */
[----:B------:R-:W-:Y:S01]  /*1e30*/  @P6 FSETP.GEU.AND P0, PT, R112, -126, PT ;  /* 0xc2fc00007000680b */ /* 0x000fe20003f0e000 */
[----:B------:R-:W-:Y:S01]  /*1e40*/  FMUL R129, R129, 1.4426950216293334961 ;  /* 0x3fb8aa3b81817820 */ /* 0x000fe20000400000 */
[----:B------:R-:W-:Y:S01]  /*1e50*/  FMUL R128, R128, 1.4426950216293334961 ;  /* 0x3fb8aa3b80807820 */ /* 0x000fe20000400000 */
[----:B------:R-:W-:Y:S01]  /*1e60*/  FMUL R109, R109, 1.4426950216293334961 ;  /* 0x3fb8aa3b6d6d7820 */ /* 0x000fe20000400000 */
[----:B------:R-:W-:Y:S01]  /*1e70*/  @P6 PLOP3.LUT P1, PT, P0, PT, PT, 0x80, 0x8 ;  /* 0x000000000008681c */ /* 0x000fe2000072f070 */
[----:B------:R-:W-:Y:S01]  /*1e80*/  FMUL R108, R108, 1.4426950216293334961 ;  /* 0x3fb8aa3b6c6c7820 */ /* 0x000fe20000400000 */
[----:B------:R-:W-:Y:S01]  /*1e90*/  @P5 FSETP.GEU.AND P2, PT, R111, -126, PT ;  /* 0xc2fc00006f00580b */ /* 0x000fe20003f4e000 */
[----:B------:R-:W-:Y:S01]  /*1ea0*/  FMUL R132, R116, 1.4426950216293334961 ;  /* 0x3fb8aa3b74847820 */ /* 0x000fe20000400000 */
[----:B------:R-:W-:Y:S01]  /*1eb0*/  PLOP3.LUT P0, PT, PT, PT, PT, 0x80, 0x8 ;  /* 0x000000000008781c */ /* 0x000fe20003f0f070 */
[----:B------:R-:W-:Y:S01]  /*1ec0*/  IMAD.MOV.U32 R116, RZ, RZ, RZ ;  /* 0x000000ffff747224 */ /* 0x000fe200078e00ff */
[----:B------:R-:W-:Y:S01]  /*1ed0*/  @P5 PLOP3.LUT P0, PT, P2, PT, PT, 0x80, 0x8 ;  /* 0x000000000008581c */ /* 0x000fe2000170f070 */
[----:B------:R-:W-:Y:S01]  /*1ee0*/  FADD R131, -R6, R131 ;  /* 0x0000008306837221 */ /* 0x000fe20000000100 */
[----:B------:R-:W-:Y:S01]  /*1ef0*/  FSETP.GEU.AND P4, PT, R129, -126, PT ;  /* 0xc2fc00008100780b */ /* 0x000fe20003f8e000 */
[----:B------:R-:W-:Y:S01]  /*1f00*/  LDS.U16 R114, [R11+0x2200] ;  /* 0x002200000b727984 */ /* 0x000fe20000000400 */
[----:B------:R-:W-:Y:S01]  /*1f10*/  FSETP.GEU.AND P3, PT, R128, -126, PT ;  /* 0xc2fc00008000780b */ /* 0x000fe20003f6e000 */
[----:B------:R-:W-:Y:S01]  /*1f20*/  FMUL R131, R131, 1.4426950216293334961 ;  /* 0x3fb8aa3b83837820 */ /* 0x000fe20000400000 */
[----:B------:R-:W-:Y:S01]  /*1f30*/  FSETP.GEU.AND P2, PT, R132, -126, PT ;  /* 0xc2fc00008400780b */ /* 0x000fe20003f4e000 */
[----:B------:R-:W-:Y:S01]  /*1f40*/  @!P1 FMUL R112, R112, 0.5 ;  /* 0x3f00000070709820 */ /* 0x000fe20000400000 */
[----:B------:R-:W0:Y:S01]  /*1f50*/  LDS.U16 R115, [R11+0x2310] ;  /* 0x002310000b737984 */ /* 0x000e220000000400 */
[C---:B------:R-:W-:Y:S01]  /*1f60*/  FADD R137, -R6.reuse, R137 ;  /* 0x0000008906897221 */ /* 0x040fe20000000100 */
[----:B------:R-:W-:Y:S01]  /*1f70*/  FADD R118, -R6, R118 ;  /* 0x0000007606767221 */ /* 0x000fe20000000100 */
[C---:B------:R-:W-:Y:S01]  /*1f80*/  FADD R113, -R8.reuse, R110 ;  /* 0x0000006e08717221 */ /* 0x040fe20000000100 */
[----:B------:R-:W-:Y:S01]  /*1f90*/  FADD R127, -R8, R127 ;  /* 0x0000007f087f7221 */ /* 0x000fe20000000100 */
[----:B------:R-:W-:Y:S01]  /*1fa0*/  @!P0 FMUL R111, R111, 0.5 ;  /* 0x3f0000006f6f8820 */ /* 0x000fe20000400000 */
[----:B------:R-:W1:Y:S01]  /*1fb0*/  @P6 MUFU.EX2 R112, R112 ;  /* 0x0000007000706308 */ /* 0x000e620000000800 */
[----:B------:R-:W-:Y:S01]  /*1fc0*/  @!P4 FMUL R129, R129, 0.5 ;  /* 0x3f0000008181c820 */ /* 0x000fe20000400000 */
[----:B------:R-:W-:Y:S01]  /*1fd0*/  FMUL R126, R137, 1.4426950216293334961 ;  /* 0x3fb8aa3b897e7820 */ /* 0x000fe20000400000 */
[----:B------:R-:W-:Y:S01]  /*1fe0*/  @!P3 FMUL R128, R128, 0.5 ;  /* 0x3f0000008080b820 */ /* 0x000fe20000400000 */
[----:B------:R-:W-:Y:S01]  /*1ff0*/  FMUL R125, R118, 1.4426950216293334961 ;  /* 0x3fb8aa3b767d7820 */ /* 0x000fe20000400000 */
[----:B------:R-:W-:Y:S01]  /*2000*/  @!P2 FMUL R132, R132, 0.5 ;  /* 0x3f0000008484a820 */ /* 0x000fe20000400000 */
[----:B------:R-:W-:Y:S01]  /*2010*/  FMUL R130, R113, 1.4426950216293334961 ;  /* 0x3fb8aa3b71827820 */ /* 0x000fe20000400000 */
[----:B------:R-:W-:Y:S01]  /*2020*/  PRMT R113, R136, 0x5410, R139 ;  /* 0x0000541088717816 */ /* 0x000fe2000000008b */
[----:B------:R-:W2:Y:S01]  /*2030*/  @P5 MUFU.EX2 R111, R111 ;  /* 0x0000006f006f5308 */ /* 0x000ea20000000800 */
[----:B------:R-:W-:Y:S01]  /*2040*/  FADD R122, -R8, R122 ;  /* 0x0000007a087a7221 */ /* 0x000fe20000000100 */
[----:B------:R-:W-:Y:S03]  /*2050*/  LDS.U16 R151, [R11+0x3310] ;  /* 0x003310000b977984 */ /* 0x000fe60000000400 */
[----:B------:R-:W-:Y:S01]  /*2060*/  FMUL R144, R122, 1.4426950216293334961 ;  /* 0x3fb8aa3b7a907820 */ /* 0x000fe20000400000 */
[----:B------:R-:W-:Y:S02]  /*2070*/  LDS.U16 R139, [R11+0x3b90] ;  /* 0x003b90000b8b7984 */ /* 0x000fe40000000400 */
[----:B------:R-:W3:Y:S01]  /*2080*/  MUFU.EX2 R134, R129 ;  /* 0x0000008100867308 */ /* 0x000ee20000000800 */
[----:B-1----:R-:W-:Y:S01]  /*2090*/  @!P1 FMUL R112, R112, R112 ;  /* 0x0000007070709220 */ /* 0x002fe20000400000 */
[----:B------:R-:W-:Y:S01]  /*20a0*/  FSETP.GEU.AND P1, PT, R131, -126, PT ;  /* 0xc2fc00008300780b */ /* 0x000fe20003f2e000 */
[----:B------:R-:W-:Y:S02]  /*20b0*/  LDS.U16 R149, [R11+0x3ba0] ;  /* 0x003ba0000b957984 */ /* 0x000fe40000000400 */
[----:B------:R-:W-:Y:S01]  /*20c0*/  @P6 IMAD.MOV.U32 R116, RZ, RZ, R112 ;  /* 0x000000ffff746224 */ /* 0x000fe200078e0070 */
[----:B------:R-:W-:Y:S01]  /*20d0*/  FSETP.GEU.AND P6, PT, R109, -126, PT ;  /* 0xc2fc00006d00780b */ /* 0x000fe20003fce000 */
[----:B------:R-:W-:Y:S01]  /*20e0*/  FADD R112, -R8, R117 ;  /* 0x0000007508707221 */ /* 0x000fe20000000100 */
[----:B------:R-:W-:-:S02]  /*20f0*/  IMAD.MOV.U32 R117, RZ, RZ, RZ ;  /* 0x000000ffff757224 */ /* 0x000fc400078e00ff */
[----:B--2---:R-:W-:Y:S01]  /*2100*/  @!P0 FMUL R111, R111, R111 ;  /* 0x0000006f6f6f8220 */ /* 0x004fe20000400000 */
[----:B------:R-:W-:Y:S01]  /*2110*/  FSETP.GEU.AND P0, PT, R108, -126, PT ;  /* 0xc2fc00006c00780b */ /* 0x000fe20003f0e000 */
[----:B------:R-:W-:Y:S01]  /*2120*/  FMUL R112, R112, 1.4426950216293334961 ;  /* 0x3fb8aa3b70707820 */ /* 0x000fe20000400000 */
[----:B------:R1:W2:Y:S01]  /*2130*/  MUFU.EX2 R133, R128 ;  /* 0x0000008000857308 */ /* 0x0002a20000000800 */
[----:B------:R-:W-:Y:S02]  /*2140*/  @P5 IMAD.MOV.U32 R117, RZ, RZ, R111 ;  /* 0x000000ffff755224 */ /* 0x000fe400078e006f */
[----:B------:R-:W-:Y:S01]  /*2150*/  FMUL R111, R119, 1.4426950216293334961 ;  /* 0x3fb8aa3b776f7820 */ /* 0x000fe20000400000 */
[----:B------:R-:W-:Y:S01]  /*2160*/  @!P1 FMUL R131, R131, 0.5 ;  /* 0x3f00000083839820 */ /* 0x000fe20000400000 */
[----:B------:R-:W-:Y:S01]  /*2170*/  FSETP.GEU.AND P5, PT, R112, -126, PT ;  /* 0xc2fc00007000780b */ /* 0x000fe20003fae000 */
[----:B---3--:R-:W-:Y:S01]  /*2180*/  @!P4 FMUL R134, R134, R134 ;  /* 0x000000868686c220 */ /* 0x008fe20000400000 */
[----:B------:R-:W-:Y:S01]  /*2190*/  LDS.U16 R129, [R11+0x2320] ;  /* 0x002320000b817984 */ /* 0x000fe20000000400 */
[----:B------:R-:W-:Y:S01]  /*21a0*/  FSETP.GEU.AND P4, PT, R111, -126, PT ;  /* 0xc2fc00006f00780b */ /* 0x000fe20003f8e000 */
[----:B------:R-:W-:Y:S01]  /*21b0*/  @!P6 FMUL R109, R109, 0.5 ;  /* 0x3f0000006d6de820 */ /* 0x000fe20000400000 */
[----:B------:R-:W3:Y:S01]  /*21c0*/  MUFU.EX2 R132, R132 ;  /* 0x0000008400847308 */ /* 0x000ee20000000800 */
[----:B-1----:R-:W-:Y:S01]  /*21d0*/  LDS.U16 R128, [R11+0x2210] ;  /* 0x002210000b807984 */ /* 0x002fe20000000400 */
[----:B------:R-:W-:Y:S01]  /*21e0*/  @!P0 FMUL R108, R108, 0.5 ;  /* 0x3f0000006c6c8820 */ /* 0x000fe20000400000 */
[C---:B------:R-:W-:Y:S01]  /*21f0*/  FMUL R30, R117.reuse, R30 ;  /* 0x0000001e751e7220 */ /* 0x040fe20000400000 */
[C---:B------:R-:W-:Y:S01]  /*2200*/  FMUL R31, R117.reuse, R31 ;  /* 0x0000001f751f7220 */ /* 0x040fe20000400000 */
[C---:B------:R-:W-:Y:S01]  /*2210*/  FMUL R28, R116.reuse, R28 ;  /* 0x0000001c741c7220 */ /* 0x040fe20000400000 */
[----:B------:R-:W-:Y:S01]  /*2220*/  FMUL R29, R116, R29 ;  /* 0x0000001d741d7220 */ /* 0x000fe20000400000 */
[----:B------:R-:W-:Y:S01]  /*2230*/  FMUL R34, R117, R34 ;  /* 0x0000002275227220 */ /* 0x000fe20000400000 */
[----:B------:R1:W4:Y:S01]  /*2240*/  MUFU.EX2 R121, R109 ;  /* 0x0000006d00797308 */ /* 0x0003220000000800 */
[----:B------:R-:W-:Y:S01]  /*2250*/  @!P5 FMUL R112, R112, 0.5 ;  /* 0x3f0000007070d820 */ /* 0x000fe20000400000 */
[----:B--2---:R-:W-:Y:S01]  /*2260*/  @!P3 FMUL R133, R133, R133 ;  /* 0x000000858585b220 */ /* 0x004fe20000400000 */
[----:B------:R-:W-:Y:S01]  /*2270*/  @!P4 FMUL R111, R111, 0.5 ;  /* 0x3f0000006f6fc820 */ /* 0x000fe20000400000 */
[----:B------:R-:W-:Y:S01]  /*2280*/  FSETP.GEU.AND P3, PT, R126, -126, PT ;  /* 0xc2fc00007e00780b */ /* 0x000fe20003f6e000 */
[----:B------:R-:W-:Y:S01]  /*2290*/  FMUL R35, R117, R35 ;  /* 0x0000002375237220 */ /* 0x000fe20000400000 */
[C---:B------:R-:W-:Y:S01]  /*22a0*/  FMUL R32, R116.reuse, R32 ;  /* 0x0000002074207220 */ /* 0x040fe20000400000 */
[----:B------:R-:W-:Y:S01]  /*22b0*/  FMUL R33, R116, R33 ;  /* 0x0000002174217220 */ /* 0x000fe20000400000 */
[----:B------:R2:W5:Y:S01]  /*22c0*/  MUFU.EX2 R120, R108 ;  /* 0x0000006c00787308 */ /* 0x0005620000000800 */
[----:B-1----:R-:W-:Y:S01]  /*22d0*/  FADD R109, -R6, R135 ;  /* 0x00000087066d7221 */ /* 0x002fe20000000100 */
[----:B---3--:R-:W-:Y:S01]  /*22e0*/  @!P2 FMUL R132, R132, R132 ;  /* 0x000000848484a220 */ /* 0x008fe20000400000 */
[----:B------:R-:W-:Y:S01]  /*22f0*/  LDS.U16 R135, [R11+0x2ba0] ;  /* 0x002ba0000b877984 */ /* 0x000fe20000000400 */
[----:B------:R-:W-:Y:S01]  /*2300*/  FSETP.GEU.AND P2, PT, R125, -126, PT ;  /* 0xc2fc00007d00780b */ /* 0x000fe20003f4e000 */
[----:B------:R-:W-:Y:S01]  /*2310*/  FMUL R138, R109, 1.4426950216293334961 ;  /* 0x3fb8aa3b6d8a7820 */ /* 0x000fe20000400000 */
[----:B------:R-:W-:Y:S01]  /*2320*/  F2FP.F16.F32.PACK_AB R109, R133, R134 ;  /* 0x00000086856d723e */ /* 0x000fe200000000ff */
[----:B------:R-:W-:Y:S01]  /*2330*/  FMUL R38, R117, R38 ;  /* 0x0000002675267220 */ /* 0x000fe20000400000 */
[----:B------:R-:W1:Y:S01]  /*2340*/  MUFU.EX2 R131, R131 ;  /* 0x0000008300837308 */ /* 0x000e620000000800 */
[----:B--2---:R-:W-:Y:S01]  /*2350*/  FADD R108, -R6, R124 ;  /* 0x0000007c066c7221 */ /* 0x004fe20000000100 */
[----:B------:R-:W-:Y:S01]  /*2360*/  @!P3 FMUL R126, R126, 0.5 ;  /* 0x3f0000007e7eb820 */ /* 0x000fe20000400000 */
[----:B------:R-:W2:Y:S01]  /*2370*/  LDS.U16 R124, [R11+0x2a90] ;  /* 0x002a90000b7c7984 */ /* 0x000ea20000000400 */
[----:B----4-:R-:W-:Y:S01]  /*2380*/  @!P6 FMUL R121, R121, R121 ;  /* 0x000000797979e220 */ /* 0x010fe20000400000 */
[----:B------:R-:W-:Y:S01]  /*2390*/  FMUL R137, R108, 1.4426950216293334961 ;  /* 0x3fb8aa3b6c897820 */ /* 0x000fe20000400000 */
[----:B------:R-:W-:Y:S01]  /*23a0*/  FSETP.GEU.AND P6, PT, R138, -126, PT ;  /* 0xc2fc00008a00780b */ /* 0x000fe20003fce000 */
[----:B------:R-:W-:Y:S01]  /*23b0*/  FMUL R39, R117, R39 ;  /* 0x0000002775277220 */ /* 0x000fe20000400000 */
[----:B------:R0:W3:Y:S01]  /*23c0*/  MUFU.EX2 R119, R112 ;  /* 0x0000007000777308 */ /* 0x0000e20000000800 */
[----:B-----5:R-:W-:Y:S01]  /*23d0*/  @!P0 FMUL R120, R120, R120 ;  /* 0x0000007878788220 */ /* 0x020fe20000400000 */
[----:B------:R-:W-:Y:S01]  /*23e0*/  FSETP.GEU.AND P0, PT, R144, -126, PT ;  /* 0xc2fc00009000780b */ /* 0x000fe20003f0e000 */
[----:B------:R-:W-:Y:S01]  /*23f0*/  @!P2 FMUL R125, R125, 0.5 ;  /* 0x3f0000007d7da820 */ /* 0x000fe20000400000 */
[C---:B------:R-:W-:Y:S01]  /*2400*/  FMUL R36, R116.reuse, R36 ;  /* 0x0000002474247220 */ /* 0x040fe20000400000 */
[----:B------:R-:W-:Y:S01]  /*2410*/  FMUL R37, R116, R37 ;  /* 0x0000002574257220 */ /* 0x000fe20000400000 */
[----:B------:R-:W-:Y:S01]  /*2420*/  F2FP.F16.F32.PACK_AB R108, R120, R121 ;  /* 0x00000079786c723e */ /* 0x000fe200000000ff */
[----:B------:R-:W-:Y:S01]  /*2430*/  LDS.U16 R156, [R11+0x3440] ;  /* 0x003440000b9c7984 */ /* 0x000fe20000000400 */
[----:B------:R4:W5:Y:S01]  /*2440*/  MUFU.EX2 R118, R111 ;  /* 0x0000006f00767308 */ /* 0x0009620000000800 */
[----:B-1----:R-:W-:Y:S01]  /*2450*/  @!P1 FMUL R131, R131, R131 ;  /* 0x0000008383839220 */ /* 0x002fe20000400000 */
[----:B0-----:R-:W-:Y:S01]  /*2460*/  PRMT R112, R114, 0x5410, R115 ;  /* 0x0000541072707816 */ /* 0x001fe20000000073 */
[----:B------:R-:W-:Y:S01]  /*2470*/  @!P6 FMUL R138, R138, 0.5 ;  /* 0x3f0000008a8ae820 */ /* 0x000fe20000400000 */
[----:B------:R-:W-:Y:S01]  /*2480*/  LDS.U16 R115, [R11+0x2aa0] ;  /* 0x002aa0000b737984 */ /* 0x000fe20000000400 */
[----:B------:R-:W-:Y:S01]  /*2490*/  FSETP.GEU.AND P1, PT, R137, -126, PT ;  /* 0xc2fc00008900780b */ /* 0x000fe20003f2e000 */
[----:B------:R-:W-:Y:S01]  /*24a0*/  FMUL R42, R117, R42 ;  /* 0x0000002a752a7220 */ /* 0x000fe20000400000 */
[----:B------:R-:W-:Y:S01]  /*24b0*/  @!P0 FMUL R144, R144, 0.5 ;  /* 0x3f00000090908820 */ /* 0x000fe20000400000 */
[----:B------:R-:W0:Y:S01]  /*24c0*/  MUFU.EX2 R126, R126 ;  /* 0x0000007e007e7308 */ /* 0x000e220000000800 */
[----:B---3--:R-:W-:Y:S01]  /*24d0*/  @!P5 FMUL R119, R119, R119 ;  /* 0x000000777777d220 */ /* 0x008fe20000400000 */
[----:B----4-:R-:W-:Y:S01]  /*24e0*/  F2FP.F16.F32.PACK_AB R111, R131, R132 ;  /* 0x00000084836f723e */ /* 0x010fe200000000ff */
[----:B------:R-:W1:Y:S01]  /*24f0*/  LDS.U16 R114, [R11+0x2bb0] ;  /* 0x002bb0000b727984 */ /* 0x000e620000000400 */
[----:B------:R-:W-:Y:S01]  /*2500*/  FSETP.GEU.AND P5, PT, R130, -126, PT ;  /* 0xc2fc00008200780b */ /* 0x000fe20003fae000 */
[----:B------:R-:W-:Y:S01]  /*2510*/  FMUL R43, R117, R43 ;  /* 0x0000002b752b7220 */ /* 0x000fe20000400000 */
[C---:B------:R-:W-:Y:S01]  /*2520*/  FMUL R40, R116.reuse, R40 ;  /* 0x0000002874287220 */ /* 0x040fe20000400000 */
[----:B------:R-:W-:Y:S01]  /*2530*/  FMUL R41, R116, R41 ;  /* 0x0000002974297220 */ /* 0x000fe20000400000 */
[----:B------:R3:W4:Y:S01]  /*2540*/  MUFU.EX2 R122, R138 ;  /* 0x0000008a007a7308 */ /* 0x0007220000000800 */
[----:B-----5:R-:W-:Y:S01]  /*2550*/  @!P4 FMUL R118, R118, R118 ;  /* 0x000000767676c220 */ /* 0x020fe20000400000 */
[----:B------:R-:W-:Y:S01]  /*2560*/  @!P1 FMUL R137, R137, 0.5 ;  /* 0x3f00000089899820 */ /* 0x000fe20000400000 */
[C---:B------:R-:W-:Y:S01]  /*2570*/  FMUL R46, R117.reuse, R46 ;  /* 0x0000002e752e7220 */ /* 0x040fe20000400000 */
[C---:B------:R-:W-:Y:S01]  /*2580*/  FMUL R47, R117.reuse, R47 ;  /* 0x0000002f752f7220 */ /* 0x040fe20000400000 */
[----:B------:R-:W-:Y:S01]  /*2590*/  FMUL R44, R116, R44 ;  /* 0x0000002c742c7220 */ /* 0x000fe20000400000 */
[----:B------:R-:W-:Y:S01]  /*25a0*/  F2FP.F16.F32.PACK_AB R110, R118, R119 ;  /* 0x00000077766e723e */ /* 0x000fe200000000ff */
[----:B------:R-:W-:Y:S01]  /*25b0*/  FMUL R45, R116, R45 ;  /* 0x0000002d742d7220 */ /* 0x000fe20000400000 */
[----:B------:R-:W5:Y:S01]  /*25c0*/  MUFU.EX2 R125, R125 ;  /* 0x0000007d007d7308 */ /* 0x000f620000000800 */
[----:B0-----:R-:W-:Y:S01]  /*25d0*/  @!P3 FMUL R126, R126, R126 ;  /* 0x0000007e7e7eb220 */ /* 0x001fe20000400000 */
[----:B---3--:R-:W-:Y:S01]  /*25e0*/  LDS.U16 R138, [R11+0x3ca0] ;  /* 0x003ca0000b8a7984 */ /* 0x008fe20000000400 */
[----:B------:R-:W-:Y:S01]  /*25f0*/  @!P5 FMUL R130, R130, 0.5 ;  /* 0x3f0000008282d820 */ /* 0x000fe20000400000 */
[----:B------:R-:W-:Y:S01]  /*2600*/  FMUL R50, R117, R50 ;  /* 0x0000003275327220 */ /* 0x000fe20000400000 */
[C---:B------:R-:W-:Y:S01]  /*2610*/  HMMA.16816.F32 R28, R108.reuse, R112, R28 ;  /* 0x000000706c1c723c */ /* 0x040fe2000000181c */
[----:B------:R-:W-:Y:S01]  /*2620*/  FADD R112, -R8, R123 ;  /* 0x0000007b08707221 */ /* 0x000fe20000000100 */
[----:B--2---:R-:W-:Y:S01]  /*2630*/  PRMT R113, R124, 0x5410, R135 ;  /* 0x000054107c717816 */ /* 0x004fe20000000087 */
[----:B------:R-:W-:Y:S01]  /*2640*/  FMUL R135, R127, 1.4426950216293334961 ;  /* 0x3fb8aa3b7f877820 */ /* 0x000fe20000400000 */
[----:B------:R0:W2:Y:S01]  /*2650*/  MUFU.EX2 R123, R137 ;  /* 0x00000089007b7308 */ /* 0x0000a20000000800 */
[----:B------:R-:W-:Y:S01]  /*2660*/  FMUL R136, R112, 1.4426950216293334961 ;  /* 0x3fb8aa3b70887820 */ /* 0x000fe20000400000 */
[----:B------:R-:W-:Y:S01]  /*2670*/  PRMT R112, R128, 0x5410, R129 ;  /* 0x0000541080707816 */ /* 0x000fe20000000081 */
[----:B----4-:R-:W-:Y:S01]  /*2680*/  @!P6 FMUL R122, R122, R122 ;  /* 0x0000007a7a7ae220 */ /* 0x010fe20000400000 */
[----:B------:R-:W-:Y:S01]  /*2690*/  FSETP.GEU.AND P3, PT, R135, -126, PT ;  /* 0xc2fc00008700780b */ /* 0x000fe20003f6e000 */
[----:B------:R-:W3:Y:S01]  /*26a0*/  LDS.U16 R128, [R11+0x3410] ;  /* 0x003410000b807984 */ /* 0x000ee20000000400 */
[----:B------:R-:W-:Y:S01]  /*26b0*/  FSETP.GEU.AND P4, PT, R136, -126, PT ;  /* 0xc2fc00008800780b */ /* 0x000fe20003f8e000 */
[----:B------:R-:W-:Y:S01]  /*26c0*/  FMUL R51, R117, R51 ;  /* 0x0000003375337220 */ /* 0x000fe20000400000 */
[----:B------:R-:W4:Y:S01]  /*26d0*/  MUFU.EX2 R130, R130 ;  /* 0x0000008200827308 */ /* 0x000f220000000800 */
[----:B------:R-:W3:Y:S01]  /*26e0*/  LDS.U16 R129, [R11+0x3c90] ;  /* 0x003c90000b817984 */ /* 0x000ee20000000400 */
[C---:B------:R-:W-:Y:S01]  /*26f0*/  HMMA.16816.F32 R32, R108.reuse, R112, R32 ;  /* 0x000000706c20723c */ /* 0x040fe20000001820 */
[----:B------:R-:W-:Y:S01]  /*2700*/  PRMT R112, R155, 0x5410, R148 ;  /* 0x000054109b707816 */ /* 0x000fe20000000094 */
[----:B-----5:R-:W-:Y:S01]  /*2710*/  @!P2 FMUL R125, R125, R125 ;  /* 0x0000007d7d7da220 */ /* 0x020fe20000400000 */
[----:B0-----:R-:W-:Y:S01]  /*2720*/  LDS.U16 R137, [R11+0x3320] ;  /* 0x003320000b897984 */ /* 0x001fe20000000400 */
[C---:B------:R-:W-:Y:S01]  /*2730*/  FMUL R48, R116.reuse, R48 ;  /* 0x0000003074307220 */ /* 0x040fe20000400000 */
[----:B------:R-:W-:Y:S01]  /*2740*/  FMUL R49, R116, R49 ;  /* 0x0000003174317220 */ /* 0x000fe20000400000 */
[----:B------:R0:W5:Y:S01]  /*2750*/  MUFU.EX2 R124, R144 ;  /* 0x00000090007c7308 */ /* 0x0001620000000800 */
[----:B------:R-:W-:Y:S01]  /*2760*/  @!P3 FMUL R135, R135, 0.5 ;  /* 0x3f0000008787b820 */ /* 0x000fe20000400000 */
[----:B-1----:R-:W-:Y:S01]  /*2770*/  PRMT R113, R115, 0x5410, R114 ;  /* 0x0000541073717816 */ /* 0x002fe20000000072 */
[----:B------:R-:W-:Y:S01]  /*2780*/  @!P4 FMUL R136, R136, 0.5 ;  /* 0x3f0000008888c820 */ /* 0x000fe20000400000 */
[----:B--2---:R-:W-:Y:S01]  /*2790*/  @!P1 FMUL R123, R123, R123 ;  /* 0x0000007b7b7b9220 */ /* 0x004fe20000400000 */
[----:B------:R-:W-:Y:S01]  /*27a0*/  LDS.U16 R155, [R11+0x2ab0] ;  /* 0x002ab0000b9b7984 */ /* 0x000fe20000000400 */
[C---:B------:R-:W-:Y:S01]  /*27b0*/  FMUL R54, R117.reuse, R54 ;  /* 0x0000003675367220 */ /* 0x040fe20000400000 */
[----:B------:R-:W-:Y:S01]  /*27c0*/  FMUL R55, R117, R55 ;  /* 0x0000003775377220 */ /* 0x000fe20000400000 */
[----:B------:R1:W2:Y:S01]  /*27d0*/  MUFU.EX2 R127, R136 ;  /* 0x00000088007f7308 */ /* 0x0002a20000000800 */
[----:B0-----:R-:W0:Y:S01]  /*27e0*/  LDS.U16 R144, [R11+0x3cb0] ;  /* 0x003cb0000b907984 */ /* 0x001e220000000400 */
[----:B----4-:R-:W-:Y:S01]  /*27f0*/  @!P5 FMUL R130, R130, R130 ;  /* 0x000000828282d220 */ /* 0x010fe20000400000 */
[----:B------:R-:W-:Y:S01]  /*2800*/  HMMA.16816.F32 R36, R108, R112, R36 ;  /* 0x000000706c24723c */ /* 0x000fe20000001824 */
[----:B------:R-:W-:Y:S01]  /*2810*/  F2FP.F16.F32.PACK_AB R113, R125, R126 ;  /* 0x0000007e7d71723e */ /* 0x000fe200000000ff */
[----:B------:R-:W-:Y:S01]  /*2820*/  LDS.U16 R148, [R11+0x2bc0] ;  /* 0x002bc0000b947984 */ /* 0x000fe20000000400 */
[----:B------:R-:W-:Y:S01]  /*2830*/  F2FP.F16.F32.PACK_AB R115, R122, R123 ;  /* 0x0000007b7a73723e */ /* 0x000fe200000000ff */
[----:B------:R-:W-:Y:S01]  /*2840*/  FMUL R52, R116, R52 ;  /* 0x0000003474347220 */ /* 0x000fe20000400000 */
[----:B------:R-:W4:Y:S01]  /*2850*/  MUFU.EX2 R135, R135 ;  /* 0x0000008700877308 */ /* 0x000f220000000800 */
[----:B-1----:R-:W1:Y:S01]  /*2860*/  LDS.U16 R136, [R11+0x3430] ;  /* 0x003430000b887984 */ /* 0x002e620000000400 */
[----:B-----5:R-:W-:Y:S01]  /*2870*/  @!P0 FMUL R124, R124, R124 ;  /* 0x0000007c7c7c8220 */ /* 0x020fe20000400000 */
[C---:B------:R-:W-:Y:S01]  /*2880*/  FMUL R53, R116.reuse, R53 ;  /* 0x0000003574357220 */ /* 0x040fe20000400000 */
[C---:B------:R-:W-:Y:S01]  /*2890*/  FMUL R58, R117.reuse, R58 ;  /* 0x0000003a753a7220 */ /* 0x040fe20000400000 */
[C---:B------:R-:W-:Y:S01]  /*28a0*/  FMUL R59, R117.reuse, R59 ;  /* 0x0000003b753b7220 */ /* 0x040fe20000400000 */
[C---:B------:R-:W-:Y:S01]  /*28b0*/  FMUL R56, R116.reuse, R56 ;  /* 0x0000003874387220 */ /* 0x040fe20000400000 */
[C---:B------:R-:W-:Y:S01]  /*28c0*/  FMUL R57, R116.reuse, R57 ;  /* 0x0000003974397220 */ /* 0x040fe20000400000 */
[----:B------:R-:W-:Y:S01]  /*28d0*/  FMUL R62, R117, R62 ;  /* 0x0000003e753e7220 */ /* 0x000fe20000400000 */
[----:B--2---:R-:W-:Y:S01]  /*28e0*/  @!P4 FMUL R127, R127, R127 ;  /* 0x0000007f7f7fc220 */ /* 0x004fe20000400000 */
[----:B------:R-:W-:Y:S01]  /*28f0*/  FMUL R63, R117, R63 ;  /* 0x0000003f753f7220 */ /* 0x000fe20000400000 */
[C---:B------:R-:W-:Y:S01]  /*2900*/  FMUL R60, R116.reuse, R60 ;  /* 0x0000003c743c7220 */ /* 0x040fe20000400000 */
[----:B------:R-:W-:Y:S01]  /*2910*/  FMUL R61, R116, R61 ;  /* 0x0000003d743d7220 */ /* 0x000fe20000400000 */
[----:B---3--:R-:W-:Y:S01]  /*2920*/  PRMT R128, R159, 0x5410, R128 ;  /* 0x000054109f807816 */ /* 0x008fe20000000080 */
[----:B------:R-:W-:Y:S01]  /*2930*/  FMUL R66, R117, R66 ;  /* 0x0000004275427220 */ /* 0x000fe20000400000 */
[----:B------:R-:W-:Y:S01]  /*2940*/  F2FP.F16.F32.PACK_AB R112, R127, R130 ;  /* 0x000000827f70723e */ /* 0x000fe200000000ff */
[----:B------:R-:W-:Y:S01]  /*2950*/  LDS.U16 R159, [R11+0x3bb0] ;  /* 0x003bb0000b9f7984 */ /* 0x000fe20000000400 */
[----:B----4-:R-:W-:Y:S01]  /*2960*/  @!P3 FMUL R135, R135, R135 ;  /* 0x000000878787b220 */ /* 0x010fe20000400000 */
[----:B------:R-:W-:Y:S01]  /*2970*/  PRMT R129, R154, 0x5410, R129 ;  /* 0x000054109a817816 */ /* 0x000fe20000000081 */
[----:B------:R-:W-:Y:S01]  /*2980*/  FMUL R67, R117, R67 ;  /* 0x0000004375437220 */ /* 0x000fe20000400000 */
[----:B------:R-:W-:Y:S01]  /*2990*/  LDS.U16 R154, [R11+0x3cc0] ;  /* 0x003cc0000b9a7984 */ /* 0x000fe20000000400 */
[C---:B------:R-:W-:Y:S01]  /*29a0*/  FMUL R64, R116.reuse, R64 ;  /* 0x0000004074407220 */ /* 0x040fe20000400000 */
[----:B------:R-:W-:Y:S01]  /*29b0*/  F2FP.F16.F32.PACK_AB R114, R135, R124 ;  /* 0x0000007c8772723e */ /* 0x000fe200000000ff */
[C---:B------:R-:W-:Y:S01]  /*29c0*/  FMUL R65, R116.reuse, R65 ;  /* 0x0000004174417220 */ /* 0x040fe20000400000 */
[C---:B------:R-:W-:Y:S01]  /*29d0*/  FMUL R70, R117.reuse, R70 ;  /* 0x0000004675467220 */ /* 0x040fe20000400000 */
[C---:B------:R-:W-:Y:S01]  /*29e0*/  FMUL R71, R117.reuse, R71 ;  /* 0x0000004775477220 */ /* 0x040fe20000400000 */
[C---:B------:R-:W-:Y:S01]  /*29f0*/  FMUL R68, R116.reuse, R68 ;  /* 0x0000004474447220 */ /* 0x040fe20000400000 */
[C---:B------:R-:W-:Y:S01]  /*2a00*/  FMUL R69, R116.reuse, R69 ;  /* 0x0000004574457220 */ /* 0x040fe20000400000 */
[----:B------:R-:W-:Y:S01]  /*2a10*/  FMUL R74, R117, R74 ;  /* 0x0000004a754a7220 */ /* 0x000fe20000400000 */
[C---:B------:R-:W-:Y:S01]  /*2a20*/  HMMA.16816.F32 R28, R112.reuse, R128, R28 ;  /* 0x00000080701c723c */ /* 0x040fe2000000181c */
[----:B------:R-:W-:Y:S01]  /*2a30*/  PRMT R128, R151, 0x5410, R146 ;  /* 0x0000541097807816 */ /* 0x000fe20000000092 */
[----:B------:R-:W-:Y:S01]  /*2a40*/  FMUL R75, R117, R75 ;  /* 0x0000004b754b7220 */ /* 0x000fe20000400000 */
[----:B------:R-:W-:Y:S01]  /*2a50*/  PRMT R129, R139, 0x5410, R138 ;  /* 0x000054108b817816 */ /* 0x000fe2000000008a */
[----:B------:R-:W-:Y:S01]  /*2a60*/  LDS.U16 R151, [R11+0x2240] ;  /* 0x002240000b977984 */ /* 0x000fe20000000400 */
[C---:B------:R-:W-:Y:S01]  /*2a70*/  FMUL R72, R116.reuse, R72 ;  /* 0x0000004874487220 */ /* 0x040fe20000400000 */
[----:B------:R-:W-:Y:S01]  /*2a80*/  FMUL R73, R116, R73 ;  /* 0x0000004974497220 */ /* 0x000fe20000400000 */
[----:B------:R-:W-:Y:S01]  /*2a90*/  FADD R121, R121, R120 ;  /* 0x0000007879797221 */ /* 0x000fe20000000000 */
[----:B------:R-:W2:Y:S01]  /*2aa0*/  LDS.U16 R146, [R11+0x2350] ;  /* 0x002350000b927984 */ /* 0x000ea20000000400 */
[----:B------:R-:W-:Y:S01]  /*2ab0*/  FADD R120, R119, R118 ;  /* 0x0000007677787221 */ /* 0x000fe20000000000 */
[C---:B------:R-:W-:Y:S01]  /*2ac0*/  HMMA.16816.F32 R32, R112.reuse, R128, R32 ;  /* 0x000000807020723c */ /* 0x040fe20000001820 */
[----:B0-----:R-:W-:Y:S01]  /*2ad0*/  PRMT R129, R149, 0x5410, R144 ;  /* 0x0000541095817816 */ /* 0x001fe20000000090 */
[----:B------:R-:W-:Y:S01]  /*2ae0*/  LDS.U16 R139, [R11+0x2ac0] ;  /* 0x002ac0000b8b7984 */ /* 0x000fe20000000400 */
[----:B-1----:R-:W-:Y:S01]  /*2af0*/  PRMT R128, R137, 0x5410, R136 ;  /* 0x0000541089807816 */ /* 0x002fe20000000088 */
[----:B------:R-:W-:Y:S01]  /*2b00*/  FADD R132, R132, R131 ;  /* 0x0000008384847221 */ /* 0x000fe20000000000 */
[----:B------:R-:W-:Y:S01]  /*2b10*/  FADD R131, R126, R125 ;  /* 0x0000007d7e837221 */ /* 0x000fe20000000000 */
[----:B------:R-:W0:Y:S01]  /*2b20*/  LDS.U16 R138, [R11+0x2bd0] ;  /* 0x002bd0000b8a7984 */ /* 0x000e220000000400 */
[----:B------:R-:W-:Y:S01]  /*2b30*/  FADD R133, R134, R133 ;  /* 0x0000008586857221 */ /* 0x000fe20000000000 */
[----:B------:R-:W-:Y:S01]  /*2b40*/  FADD R124, R124, R135 ;  /* 0x000000877c7c7221 */ /* 0x000fe20000000000 */
[----:B------:R-:W-:Y:S01]  /*2b50*/  FMUL R26, R117, R26 ;  /* 0x0000001a751a7220 */ /* 0x000fe20000400000 */
[----:B------:R-:W-:Y:S01]  /*2b60*/  LDS.U16 R149, [R11+0x3340] ;  /* 0x003340000b957984 */ /* 0x000fe20000000400 */
[----:B------:R-:W-:Y:S01]  /*2b70*/  HMMA.16816.F32 R36, R112, R128, R36 ;  /* 0x000000807024723c */ /* 0x000fe20000001824 */
[----:B------:R-:W-:Y:S01]  /*2b80*/  PRMT R128, R157, 0x5410, R150 ;  /* 0x000054109d807816 */ /* 0x000fe20000000096 */
[----:B------:R-:W-:Y:S01]  /*2b90*/  FMUL R27, R117, R27 ;  /* 0x0000001b751b7220 */ /* 0x000fe20000400000 */
[----:B------:R-:W1:Y:S01]  /*2ba0*/  LDS.U16 R144, [R11+0x3450] ;  /* 0x003450000b907984 */ /* 0x000e620000000400 */
[----:B------:R-:W-:Y:S01]  /*2bb0*/  PRMT R129, R155, 0x5410, R148 ;  /* 0x000054109b817816 */ /* 0x000fe20000000094 */
[C---:B------:R-:W-:Y:S01]  /*2bc0*/  FMUL R24, R116.reuse, R24 ;  /* 0x0000001874187220 */ /* 0x040fe20000400000 */
[----:B------:R-:W-:Y:S01]  /*2bd0*/  FMUL R25, R116, R25 ;  /* 0x0000001974197220 */ /* 0x000fe20000400000 */
[----:B------:R-:W-:Y:S01]  /*2be0*/  LDS.U16 R137, [R11+0x3bc0] ;  /* 0x003bc0000b897984 */ /* 0x000fe20000000400 */
[----:B------:R-:W-:Y:S01]  /*2bf0*/  FADD R133, RZ, R133 ;  /* 0x00000085ff857221 */ /* 0x000fe20000000000 */
[----:B------:R-:W-:Y:S01]  /*2c00*/  FADD R121, RZ, R121 ;  /* 0x00000079ff797221 */ /* 0x000fe20000000000 */
[----:B------:R-:W-:Y:S01]  /*2c10*/  FADD R127, R130, R127 ;  /* 0x0000007f827f7221 */ /* 0x000fe20000000000 */
[----:B------:R-:W3:Y:S01]  /*2c20*/  LDS.U16 R136, [R11+0x3cd0] ;  /* 0x003cd0000b887984 */ /* 0x000ee20000000400 */
[----:B------:R-:W-:Y:S01]  /*2c30*/  HMMA.16816.F32 R40, R108, R128, R40 ;  /* 0x000000806c28723c */ /* 0x000fe20000001828 */
[----:B------:R-:W-:Y:S01]  /*2c40*/  FADD R132, R133, R132 ;  /* 0x0000008485847221 */ /* 0x000fe20000000000 */
[----:B------:R-:W-:Y:S01]  /*2c50*/  FADD R120, R121, R120 ;  /* 0x0000007879787221 */ /* 0x000fe20000000000 */
[----:B------:R-:W-:Y:S01]  /*2c60*/  LDS.U16 R157, [R11+0x3350] ;  /* 0x003350000b9d7984 */ /* 0x000fe20000000400 */
[----:B------:R-:W-:Y:S01]  /*2c70*/  FADD R122, R123, R122 ;  /* 0x0000007a7b7a7221 */ /* 0x000fe20000000000 */
[----:B------:R-:W-:Y:S01]  /*2c80*/  FADD R131, R132, R131 ;  /* 0x0000008384837221 */ /* 0x000fe20000000000 */
        /* <DEDUP_REMOVED lines=9> */
[----:B--2---:R-:W-:Y:S01]  /*2d20*/  PRMT R128, R151, 0x5410, R146 ;  /* 0x0000541097807816 */ /* 0x004fe20000000092 */
[----:B------:R-:W2:Y:S01]  /*2d30*/  LDS.U16 R148, [R11+0x3ce0] ;  /* 0x003ce0000b947984 */ /* 0x000ea20000000400 */
[C---:B------:R-:W-:Y:S01]  /*2d40*/  FMUL R17, R116.reuse, R17 ;  /* 0x0000001174117220 */ /* 0x040fe20000400000 */
[C---:B------:R-:W-:Y:S01]  /*2d50*/  FMUL R14, R117.reuse, R14 ;  /* 0x0000000e750e7220 */ /* 0x040fe20000400000 */
[----:B------:R-:W-:Y:S01]  /*2d60*/  FMUL R15, R117, R15 ;  /* 0x0000000f750f7220 */ /* 0x000fe20000400000 */
[----:B------:R-:W-:Y:S01]  /*2d70*/  LDS.U16 R151, [R11+0x2260] ;  /* 0x002260000b977984 */ /* 0x000fe20000000400 */
[C---:B------:R-:W-:Y:S01]  /*2d80*/  FMUL R12, R116.reuse, R12 ;  /* 0x0000000c740c7220 */ /* 0x040fe20000400000 */
[----:B------:R-:W-:Y:S01]  /*2d90*/  FMUL R13, R116, R13 ;  /* 0x0000000d740d7220 */ /* 0x000fe20000400000 */
[----:B0-----:R-:W-:Y:S01]  /*2da0*/  PRMT R129, R139, 0x5410, R138 ;  /* 0x000054108b817816 */ /* 0x001fe2000000008a */
[----:B------:R-:W0:Y:S01]  /*2db0*/  LDS.U16 R146, [R11+0x2370] ;  /* 0x002370000b927984 */ /* 0x000e220000000400 */
[----:B------:R-:W-:-:S03]  /*2dc0*/  ISETP.GE.AND P0, PT, R7, R0, PT ;  /* 0x000000000700720c */ /* 0x000fc60003f06270 */
        /* <DEDUP_REMOVED lines=12> */
[----:B-1----:R-:W-:Y:S01]  /*2e90*/  PRMT R128, R149, 0x5410, R144 ;  /* 0x0000541095807816 */ /* 0x002fe20000000090 */
[----:B------:R-:W-:Y:S01]  /*2ea0*/  LDS.U16 R158, [R11+0x2c10] ;  /* 0x002c10000b9e7984 */ /* 0x000fe20000000400 */
[----:B---3--:R-:W-:-:S03]  /*2eb0*/  PRMT R129, R137, 0x5410, R136 ;  /* 0x0000541089817816 */ /* 0x008fc60000000088 */
[----:B------:R-:W-:Y:S04]  /*2ec0*/  LDS.U16 R149, [R11+0x2270] ;  /* 0x002270000b957984 */ /* 0x000fe80000000400 */
[----:B------:R-:W1:Y:S01]  /*2ed0*/  LDS.U16 R144, [R11+0x2380] ;  /* 0x002380000b907984 */ /* 0x000e620000000400 */
[----:B------:R-:W-:Y:S01]  /*2ee0*/  HMMA.16816.F32 R44, R112, R128, R44 ;  /* 0x00000080702c723c */ /* 0x000fe2000000182c */
[----:B----4-:R-:W-:Y:S02]  /*2ef0*/  PRMT R128, R157, 0x5410, R150 ;  /* 0x000054109d807816 */ /* 0x010fe40000000096 */
[----:B------:R-:W-:Y:S01]  /*2f00*/  LDS.U16 R137, [R11+0x2af0] ;  /* 0x002af0000b897984 */ /* 0x000fe20000000400 */
[----:B--2---:R-:W-:-:S03]  /*2f10*/  PRMT R129, R155, 0x5410, R148 ;  /* 0x000054109b817816 */ /* 0x004fc60000000094 */
[----:B------:R-:W2:Y:S04]  /*2f20*/  LDS.U16 R136, [R11+0x2c00] ;  /* 0x002c00000b887984 */ /* 0x000ea80000000400 */
        /* <DEDUP_REMOVED lines=12> */
[----:B-1----:R-:W-:-:S03]  /*2ff0*/  PRMT R128, R149, 0x5410, R144 ;  /* 0x0000541095807816 */ /* 0x002fc60000000090 */
[----:B------:R-:W-:Y:S04]  /*3000*/  LDS.U16 R151, [R11+0x3380] ;  /* 0x003380000b977984 */ /* 0x000fe80000000400 */
[----:B------:R-:W1:Y:S01]  /*3010*/  LDS.U16 R146, [R11+0x3490] ;  /* 0x003490000b927984 */ /* 0x000e620000000400 */
[----:B--2---:R-:W-:-:S03]  /*3020*/  PRMT R129, R137, 0x5410, R136 ;  /* 0x0000541089817816 */ /* 0x004fc60000000088 */
[----:B------:R-:W-:Y:S04]  /*3030*/  LDS.U16 R139, [R11+0x3c00] ;  /* 0x003c00000b8b7984 */ /* 0x000fe80000000400 */
[----:B------:R-:W2:Y:S01]  /*3040*/  LDS.U16 R138, [R11+0x3d10] ;  /* 0x003d10000b8a7984 */ /* 0x000ea20000000400 */
[----:B------:R-:W-:Y:S01]  /*3050*/  HMMA.16816.F32 R56, R108, R128, R56 ;  /* 0x000000806c38723c */ /* 0x000fe20000001838 */
[----:B------:R-:W-:Y:S02]  /*3060*/  PRMT R128, R165, 0x5410, R160 ;  /* 0x00005410a5807816 */ /* 0x000fe400000000a0 */
[----:B------:R-:W-:Y:S01]  /*3070*/  LDS.U16 R137, [R11+0x2b10] ;  /* 0x002b10000b897984 */ /* 0x000fe20000000400 */
[----:B------:R-:W-:-:S03]  /*3080*/  PRMT R129, R163, 0x5410, R158 ;  /* 0x00005410a3817816 */ /* 0x000fc6000000009e */
[----:B------:R-:W2:Y:S04]  /*3090*/  LDS.U16 R136, [R11+0x2c20] ;  /* 0x002c20000b887984 */ /* 0x000ea80000000400 */
[----:B------:R-:W-:Y:S01]  /*30a0*/  LDS.U16 R149, [R11+0x2290] ;  /* 0x002290000b957984 */ /* 0x000fe20000000400 */
[----:B------:R-:W-:Y:S01]  /*30b0*/  HMMA.16816.F32 R60, R108, R128, R60 ;  /* 0x000000806c3c723c */ /* 0x000fe2000000183c */
[----:B0-----:R-:W-:Y:S02]  /*30c0*/  PRMT R129, R157, 0x5410, R150 ;  /* 0x000054109d817816 */ /* 0x001fe40000000096 */
[----:B------:R-:W0:Y:S01]  /*30d0*/  LDS.U16 R144, [R11+0x23a0] ;  /* 0x0023a0000b907984 */ /* 0x000e220000000400 */
[----:B---3--:R-:W-:-:S03]  /*30e0*/  PRMT R128, R161, 0x5410, R156 ;  /* 0x00005410a1807816 */ /* 0x008fc6000000009c */
[----:B------:R-:W-:Y:S04]  /*30f0*/  LDS.U16 R157, [R11+0x2b20] ;  /* 0x002b20000b9d7984 */ /* 0x000fe80000000400 */
[----:B------:R-:W3:Y:S01]  /*3100*/  LDS.U16 R150, [R11+0x2c30] ;  /* 0x002c30000b967984 */ /* 0x000ee20000000400 */
[C---:B------:R-:W-:Y:S01]  /*3110*/  HMMA.16816.F32 R52, R112.reuse, R128, R52 ;  /* 0x000000807034723c */ /* 0x040fe20000001834 */
[----:B----4-:R-:W-:Y:S02]  /*3120*/  PRMT R128, R159, 0x5410, R154 ;  /* 0x000054109f807816 */ /* 0x010fe4000000009a */
[----:B-----5:R-:W-:Y:S01]  /*3130*/  PRMT R129, R155, 0x5410, R148 ;  /* 0x000054109b817816 */ /* 0x020fe20000000094 */
[----:B------:R-:W-:Y:S04]  /*3140*/  LDS.U16 R161, [R11+0x22a0] ;  /* 0x0022a0000ba17984 */ /* 0x000fe80000000400 */
[----:B------:R-:W4:Y:S02]  /*3150*/  LDS.U16 R156, [R11+0x23b0] ;  /* 0x0023b0000b9c7984 */ /* 0x000f240000000400 */
[----:B------:R-:W-:Y:S01]  /*3160*/  HMMA.16816.F32 R56, R112, R128, R56 ;  /* 0x000000807038723c */ /* 0x000fe20000001838 */
[----:B-1----:R-:W-:Y:S01]  /*3170*/  PRMT R128, R151, 0x5410, R146 ;  /* 0x0000541097807816 */ /* 0x002fe20000000092 */
[----:B------:R-:W-:Y:S01]  /*3180*/  LDS.U16 R163, [R11+0x3390] ;  /* 0x003390000ba37984 */ /* 0x000fe20000000400 */
[----:B--2---:R-:W-:-:S03]  /*3190*/  PRMT R129, R139, 0x5410, R138 ;  /* 0x000054108b817816 */ /* 0x004fc6000000008a */
[----:B------:R-:W-:Y:S04]  /*31a0*/  LDS.U16 R151, [R11+0x22b0] ;  /* 0x0022b0000b977984 */ /* 0x000fe80000000400 */
[----:B------:R-:W1:Y:S01]  /*31b0*/  LDS.U16 R146, [R11+0x23c0] ;  /* 0x0023c0000b927984 */ /* 0x000e620000000400 */
[----:B------:R-:W-:Y:S01]  /*31c0*/  HMMA.16816.F32 R60, R112, R128, R60 ;  /* 0x00000080703c723c */ /* 0x000fe2000000183c */
[----:B------:R-:W-:Y:S02]  /*31d0*/  PRMT R129, R137, 0x5410, R136 ;  /* 0x0000541089817816 */ /* 0x000fe40000000088 */
[----:B------:R-:W-:Y:S04]  /*31e0*/  LDS.U16 R139, [R11+0x2b30] ;  /* 0x002b30000b8b7984 */ /* 0x000fe80000000400 */
[----:B------:R-:W2:Y:S01]  /*31f0*/  LDS.U16 R138, [R11+0x2c40] ;  /* 0x002c40000b8a7984 */ /* 0x000ea20000000400 */
[----:B0-----:R-:W-:-:S03]  /*3200*/  PRMT R128, R149, 0x5410, R144 ;  /* 0x0000541095807816 */ /* 0x001fc60000000090 */
[----:B------:R-:W0:Y:S04]  /*3210*/  LDS.U16 R158, [R11+0x34a0] ;  /* 0x0034a0000b9e7984 */ /* 0x000e280000000400 */
[----:B------:R-:W-:Y:S01]  /*3220*/  LDS.U16 R155, [R11+0x3c10] ;  /* 0x003c10000b9b7984 */ /* 0x000fe20000000400 */
[----:B------:R-:W-:Y:S01]  /*3230*/  HMMA.16816.F32 R64, R108, R128, R64 ;  /* 0x000000806c40723c */ /* 0x000fe20000001840 */
[----:B---3--:R-:W-:Y:S02]  /*3240*/  PRMT R129, R157, 0x5410, R150 ;  /* 0x000054109d817816 */ /* 0x008fe40000000096 */
[----:B------:R-:W3:Y:S04]  /*3250*/  LDS.U16 R148, [R11+0x3d20] ;  /* 0x003d20000b947984 */ /* 0x000ee80000000400 */
[----:B------:R-:W-:Y:S04]  /*3260*/  LDS.U16 R137, [R11+0x3c20] ;  /* 0x003c20000b897984 */ /* 0x000fe80000000400 */
[----:B------:R-:W5:Y:S01]  /*3270*/  LDS.U16 R136, [R11+0x3d30] ;  /* 0x003d30000b887984 */ /* 0x000f620000000400 */
[----:B----4-:R-:W-:-:S03]  /*3280*/  PRMT R128, R161, 0x5410, R156 ;  /* 0x00005410a1807816 */ /* 0x010fc6000000009c */
[----:B------:R-:W-:Y:S04]  /*3290*/  LDS.U16 R159, [R11+0x22c0] ;  /* 0x0022c0000b9f7984 */ /* 0x000fe80000000400 */
[----:B------:R-:W4:Y:S01]  /*32a0*/  LDS.U16 R154, [R11+0x23d0] ;  /* 0x0023d0000b9a7984 */ /* 0x000f220000000400 */
[----:B------:R-:W-:Y:S03]  /*32b0*/  HMMA.16816.F32 R68, R108, R128, R68 ;  /* 0x000000806c44723c */ /* 0x000fe60000001844 */
[----:B------:R-:W-:Y:S01]  /*32c0*/  LDS.U16 R157, [R11+0x2b40] ;  /* 0x002b40000b9d7984 */ /* 0x000fe20000000400 */
[----:B-1----:R-:W-:-:S03]  /*32d0*/  PRMT R128, R151, 0x5410, R146 ;  /* 0x0000541097807816 */ /* 0x002fc60000000092 */
[----:B------:R-:W1:Y:S04]  /*32e0*/  LDS.U16 R150, [R11+0x2c50] ;  /* 0x002c50000b967984 */ /* 0x000e680000000400 */
[----:B------:R-:W-:Y:S01]  /*32f0*/  LDS.U16 R149, [R11+0x33a0] ;  /* 0x0033a0000b957984 */ /* 0x000fe20000000400 */
[----:B--2---:R-:W-:-:S03]  /*3300*/  PRMT R129, R139, 0x5410, R138 ;  /* 0x000054108b817816 */ /* 0x004fc6000000008a */
[----:B------:R-:W2:Y:S01]  /*3310*/  LDS.U16 R144, [R11+0x34b0] ;  /* 0x0034b0000b907984 */ /* 0x000ea20000000400 */
[----:B0-----:R-:W-:-:S03]  /*3320*/  PRMT R118, R163, 0x5410, R158 ;  /* 0x00005410a3767816 */ /* 0x001fc6000000009e */
[----:B------:R-:W-:Y:S01]  /*3330*/  HMMA.16816.F32 R72, R108, R128, R72 ;  /* 0x000000806c48723c */ /* 0x000fe20000001848 */
[----:B------:R-:W-:Y:S01]  /*3340*/  LDS.U16 R129, [R11+0x22d0] ;  /* 0x0022d0000b817984 */ /* 0x000fe20000000400 */
[----:B---3--:R-:W-:-:S03]  /*3350*/  PRMT R119, R155, 0x5410, R148 ;  /* 0x000054109b777816 */ /* 0x008fc60000000094 */
[----:B------:R-:W0:Y:S04]  /*3360*/  LDS.U16 R128, [R11+0x23e0] ;  /* 0x0023e0000b807984 */ /* 0x000e280000000400 */
[----:B------:R-:W-:Y:S01]  /*3370*/  LDS.U16 R126, [R11+0x2b50] ;  /* 0x002b50000b7e7984 */ /* 0x000fe20000000400 */
[----:B------:R-:W-:Y:S01]  /*3380*/  HMMA.16816.F32 R64, R112, R118, R64 ;  /* 0x000000767040723c */ /* 0x000fe20000001840 */
[----:B-----5:R-:W-:Y:S02]  /*3390*/  PRMT R119, R137, 0x5410, R136 ;  /* 0x0000541089777816 */ /* 0x020fe40000000088 */
[----:B------:R-:W3:Y:S04]  /*33a0*/  LDS.U16 R125, [R11+0x2c60] ;  /* 0x002c60000b7d7984 */ /* 0x000ee80000000400 */
[----:B------:R-:W-:Y:S01]  /*33b0*/  LDS.U16 R137, [R11+0x22e0] ;  /* 0x0022e0000b897984 */ /* 0x000fe20000000400 */
[----:B----4-:R-:W-:-:S03]  /*33c0*/  PRMT R154, R159, 0x5410, R154 ;  /* 0x000054109f9a7816 */ /* 0x010fc6000000009a */
[----:B------:R-:W4:Y:S04]  /*33d0*/  LDS.U16 R136, [R11+0x23f0] ;  /* 0x0023f0000b887984 */ /* 0x000f280000000400 */
[----:B------:R-:W-:Y:S01]  /*33e0*/  LDS.U16 R134, [R11+0x2b60] ;  /* 0x002b60000b867984 */ /* 0x000fe20000000400 */
[----:B-1----:R-:W-:-:S03]  /*33f0*/  PRMT R155, R157, 0x5410, R150 ;  /* 0x000054109d9b7816 */ /* 0x002fc60000000096 */
[----:B------:R-:W1:Y:S04]  /*3400*/  LDS.U16 R135, [R11+0x2c70] ;  /* 0x002c70000b877984 */ /* 0x000e680000000400 */
[----:B------:R-:W-:Y:S01]  /*3410*/  LDS.U16 R151, [R11+0x22f0] ;  /* 0x0022f0000b977984 */ /* 0x000fe20000000400 */
[----:B------:R-:W-:Y:S01]  /*3420*/  HMMA.16816.F32 R24, R108, R154, R24 ;  /* 0x0000009a6c18723c */ /* 0x000fe20000001818 */
[----:B--2---:R-:W-:Y:S02]  /*3430*/  PRMT R118, R149, 0x5410, R144 ;  /* 0x0000541095767816 */ /* 0x004fe40000000090 */
[----:B------:R-:W2:Y:S04]  /*3440*/  LDS.U16 R146, [R11+0x2400] ;  /* 0x002400000b927984 */ /* 0x000ea80000000400 */
[----:B------:R-:W-:Y:S01]  /*3450*/  LDS.U16 R139, [R11+0x2b70] ;  /* 0x002b70000b8b7984 */ /* 0x000fe20000000400 */
[----:B------:R-:W-:Y:S01]  /*3460*/  HMMA.16816.F32 R68, R112, R118, R68 ;  /* 0x000000767044723c */ /* 0x000fe20000001844 */
[----:B------:R-:W-:-:S02]  /*3470*/  FADD R119, R120, R127 ;  /* 0x0000007f78777221 */ /* 0x000fc40000000000 */
[----:B------:R-:W5:Y:S01]  /*3480*/  LDS.U16 R138, [R11+0x2c80] ;  /* 0x002c80000b8a7984 */ /* 0x000f620000000400 */
[----:B------:R-:W-:Y:S01]  /*3490*/  FADD R118, R131, R122 ;  /* 0x0000007a83767221 */ /* 0x000fe20000000000 */
[----:B------:R-:W-:Y:S02]  /*34a0*/  FADD R119, R119, R124 ;  /* 0x0000007c77777221 */ /* 0x000fe40000000000 */
[----:B------:R-:W-:Y:S01]  /*34b0*/  LDS.U16 R155, [R11+0x33c0] ;  /* 0x0033c0000b9b7984 */ /* 0x000fe20000000400 */
[----:B0-----:R-:W-:-:S03]  /*34c0*/  PRMT R124, R129, 0x5410, R128 ;  /* 0x00005410817c7816 */ /* 0x001fc60000000080 */
[----:B------:R-:W-:Y:S01]  /*34d0*/  LDS.U16 R148, [R11+0x34d0] ;  /* 0x0034d0000b947984 */ /* 0x000fe20000000400 */
[----:B---3--:R-:W-:-:S03]  /*34e0*/  PRMT R125, R126, 0x5410, R125 ;  /* 0x000054107e7d7816 */ /* 0x008fc6000000007d */
[----:B------:R-:W-:Y:S04]  /*34f0*/  LDS.U16 R149, [R11+0x3c40] ;  /* 0x003c40000b957984 */ /* 0x000fe80000000400 */
[----:B------:R-:W-:Y:S01]  /*3500*/  LDS.U16 R144, [R11+0x3d50] ;  /* 0x003d50000b907984 */ /* 0x000fe20000000400 */
[----:B------:R-:W-:Y:S01]  /*3510*/  HMMA.16816.F32 R20, R108, R124, R20 ;  /* 0x0000007c6c14723c */ /* 0x000fe20000001814 */
[----:B----4-:R-:W-:Y:S02]  /*3520*/  PRMT R128, R137, 0x5410, R136 ;  /* 0x0000541089807816 */ /* 0x010fe40000000088 */
[----:B------:R-:W0:Y:S04]  /*3530*/  SHFL.BFLY PT, R157, R118, 0x1, 0x1f ;  /* 0x0c201f00769d7f89 */ /* 0x000e2800000e0000 */
[----:B------:R-:W3:Y:S01]  /*3540*/  SHFL.BFLY PT, R150, R119, 0x1, 0x1f ;  /* 0x0c201f0077967f89 */ /* 0x000ee200000e0000 */
[----:B-1----:R-:W-:-:S03]  /*3550*/  PRMT R129, R134, 0x5410, R135 ;  /* 0x0000541086817816 */ /* 0x002fc60000000087 */
[----:B------:R-:W-:Y:S04]  /*3560*/  LDS.U16 R130, [R11+0x33d0] ;  /* 0x0033d0000b827984 */ /* 0x000fe80000000400 */
[----:B------:R-:W1:Y:S01]  /*3570*/  LDS.U16 R131, [R11+0x34e0] ;  /* 0x0034e0000b837984 */ /* 0x000e620000000400 */
[----:B------:R-:W-:Y:S01]  /*3580*/  HMMA.16816.F32 R16, R108, R128, R16 ;  /* 0x000000806c10723c */ /* 0x000fe20000001810 */
[----:B--2---:R-:W-:Y:S02]  /*3590*/  PRMT R128, R151, 0x5410, R146 ;  /* 0x0000541097807816 */ /* 0x004fe40000000092 */
[----:B------:R-:W-:Y:S04]  /*35a0*/  LDS.U16 R120, [R11+0x33e0] ;  /* 0x0033e0000b787984 */ /* 0x000fe80000000400 */
[----:B------:R-:W2:Y:S01]  /*35b0*/  LDS.U16 R121, [R11+0x34f0] ;  /* 0x0034f0000b797984 */ /* 0x000ea20000000400 */
[----:B-----5:R-:W-:-:S03]  /*35c0*/  PRMT R129, R139, 0x5410, R138 ;  /* 0x000054108b817816 */ /* 0x020fc6000000008a */
[----:B------:R-:W-:Y:S01]  /*35d0*/  LDS.U16 R124, [R11+0x33f0] ;  /* 0x0033f0000b7c7984 */ /* 0x000fe20000000400 */
[----:B0-----:R-:W-:-:S03]  /*35e0*/  FADD R157, R118, R157 ;  /* 0x0000009d769d7221 */ /* 0x001fc60000000000 */
[----:B------:R-:W0:Y:S01]  /*35f0*/  LDS.U16 R125, [R11+0x3500] ;  /* 0x003500000b7d7984 */ /* 0x000e220000000400 */
[----:B------:R-:W-:Y:S01]  /*3600*/  HMMA.16816.F32 R12, R108, R128, R12 ;  /* 0x000000806c0c723c */ /* 0x000fe2000000180c */
[----:B------:R-:W-:Y:S01]  /*3610*/  PRMT R108, R155, 0x5410, R148 ;  /* 0x000054109b6c7816 */ /* 0x000fe20000000094 */
[----:B---3--:R-:W-:Y:S01]  /*3620*/  FADD R150, R119, R150 ;  /* 0x0000009677967221 */ /* 0x008fe20000000000 */
[----:B------:R-:W-:Y:S04]  /*3630*/  LDS.U16 R165, [R11+0x33b0] ;  /* 0x0033b0000ba57984 */ /* 0x000fe80000000400 */
[----:B------:R-:W3:Y:S01]  /*3640*/  LDS.U16 R160, [R11+0x34c0] ;  /* 0x0034c0000ba07984 */ /* 0x000ee20000000400 */
[----:B------:R-:W-:-:S03]  /*3650*/  PRMT R109, R149, 0x5410, R144 ;  /* 0x00005410956d7816 */ /* 0x000fc60000000090 */
[----:B------:R-:W-:Y:S04]  /*3660*/  LDS.U16 R161, [R11+0x3c30] ;  /* 0x003c30000ba17984 */ /* 0x000fe80000000400 */
[----:B------:R-:W4:Y:S01]  /*3670*/  LDS.U16 R156, [R11+0x3d40] ;  /* 0x003d40000b9c7984 */ /* 0x000f220000000400 */
[----:B------:R-:W-:Y:S03]  /*3680*/  HMMA.16816.F32 R24, R112, R108, R24 ;  /* 0x0000006c7018723c */ /* 0x000fe60000001818 */
[----:B------:R-:W-:Y:S04]  /*3690*/  LDS.U16 R132, [R11+0x3c50] ;  /* 0x003c50000b847984 */ /* 0x000fe80000000400 */
[----:B------:R-:W5:Y:S01]  /*36a0*/  LDS.U16 R133, [R11+0x3d60] ;  /* 0x003d60000b857984 */ /* 0x000f620000000400 */
[----:B-1----:R-:W-:-:S03]  /*36b0*/  PRMT R130, R130, 0x5410, R131 ;  /* 0x0000541082827816 */ /* 0x002fc60000000083 */
[----:B------:R-:W-:Y:S04]  /*36c0*/  LDS.U16 R122, [R11+0x3c60] ;  /* 0x003c60000b7a7984 */ /* 0x000fe80000000400 */
[----:B------:R-:W-:Y:S01]  /*36d0*/  LDS.U16 R123, [R11+0x3d70] ;  /* 0x003d70000b7b7984 */ /* 0x000fe20000000400 */
[----:B--2---:R-:W-:-:S03]  /*36e0*/  PRMT R120, R120, 0x5410, R121 ;  /* 0x0000541078787816 */ /* 0x004fc60000000079 */
[----:B------:R-:W-:Y:S04]  /*36f0*/  LDS.U16 R126, [R11+0x3c70] ;  /* 0x003c70000b7e7984 */ /* 0x000fe80000000400 */
[----:B------:R-:W-:Y:S01]  /*3700*/  LDS.U16 R127, [R11+0x3d80] ;  /* 0x003d80000b7f7984 */ /* 0x000fe20000000400 */
[----:B0-----:R-:W-:-:S03]  /*3710*/  PRMT R124, R124, 0x5410, R125 ;  /* 0x000054107c7c7816 */ /* 0x001fc6000000007d */
[----:B------:R-:W0:Y:S04]  /*3720*/  SHFL.BFLY PT, R108, R157, 0x2, 0x1f ;  /* 0x0c401f009d6c7f89 */ /* 0x000e2800000e0000 */
[----:B------:R-:W1:Y:S01]  /*3730*/  SHFL.BFLY PT, R109, R150, 0x2, 0x1f ;  /* 0x0c401f00966d7f89 */ /* 0x000e6200000e0000 */
[----:B---3--:R-:W-:Y:S02]  /*3740*/  PRMT R160, R165, 0x5410, R160 ;  /* 0x00005410a5a07816 */ /* 0x008fe400000000a0 */
[----:B----4-:R-:W-:-:S07]  /*3750*/  PRMT R161, R161, 0x5410, R156 ;  /* 0x00005410a1a17816 */ /* 0x010fce000000009c */
[----:B------:R-:W-:Y:S01]  /*3760*/  HMMA.16816.F32 R72, R112, R160, R72 ;  /* 0x000000a07048723c */ /* 0x000fe20000001848 */
[----:B-----5:R-:W-:Y:S01]  /*3770*/  PRMT R131, R132, 0x5410, R133 ;  /* 0x0000541084837816 */ /* 0x020fe20000000085 */
[----:B0-----:R-:W-:-:S06]  /*3780*/  FADD R108, R157, R108 ;  /* 0x0000006c9d6c7221 */ /* 0x001fcc0000000000 */
[----:B------:R-:W-:Y:S01]  /*3790*/  HMMA.16816.F32 R20, R112, R130, R20 ;  /* 0x000000827014723c */ /* 0x000fe20000001814 */
[----:B------:R-:W-:Y:S01]  /*37a0*/  PRMT R121, R122, 0x5410, R123 ;  /* 0x000054107a797816 */ /* 0x000fe2000000007b */
[----:B-1----:R-:W-:Y:S01]  /*37b0*/  FADD R109, R150, R109 ;  /* 0x0000006d966d7221 */ /* 0x002fe20000000000 */
[----:B------:R-:W-:-:S03]  /*37c0*/  FFMA R4, R117, R4, R108 ;  /* 0x0000000475047223 */ /* 0x000fc6000000006c */
[----:B------:R-:W-:Y:S02]  /*37d0*/  FFMA R3, R116, R3, R109 ;  /* 0x0000000374037223 */ /* 0x000fe4000000006d */
[----:B------:R-:W-:Y:S01]  /*37e0*/  HMMA.16816.F32 R16, R112, R120, R16 ;  /* 0x000000787010723c */ /* 0x000fe20000001810 */
[----:B------:R-:W-:-:S07]  /*37f0*/  PRMT R125, R126, 0x5410, R127 ;  /* 0x000054107e7d7816 */ /* 0x000fce000000007f */
[----:B------:R-:W-:Y:S01]  /*3800*/  HMMA.16816.F32 R12, R112, R124, R12 ;  /* 0x0000007c700c723c */ /* 0x000fe2000000180c */
[----:B------:R-:W-:Y:S06]  /*3810*/  BAR.SYNC.DEFER_BLOCKING 0x0 ;  /* 0x0000000000007b1d */ /* 0x000fec0000010000 */
[----:B------:R-:W-:-:S13]  /*3820*/  @!P0 BRA `(.L_x_57) ;  /* 0xffffffd000a88947 */ /* 0x000fda000383ffff */
[----:B------:R-:W-:Y:S05]  /*3830*/  BSYNC.RECONVERGENT B0 ;  /* 0x0000000000007941 */ /* 0x000fea0003800200 */
.L_x_46:
[----:B------:R-:W-:Y:S01]  /*3840*/  VIADD R2, R3, 0x1800000 ;  /* 0x0180000003027836 */ /* 0x000fe20000000000 */
[----:B------:R-:W-:Y:S01]  /*3850*/  BSSY.RECONVERGENT B0, `(.L_x_58) ;  /* 0x000000d000007945 */ /* 0x000fe20003800200 */
[----:B------:R-:W-:Y:S02]  /*3860*/  ISETP.GE.AND P3, PT, R147, R0, PT ;  /* 0x000000009300720c */ /* 0x000fe40003f66270 */
[----:B------:R-:W-:Y:S02]  /*3870*/  FSETP.GT.AND P4, PT, R3, RZ, PT ;  /* 0x000000ff0300720b */ /* 0x000fe40003f84000 */
[----:B------:R-:W-:-:S04]  /*3880*/  LOP3.LUT R2, R2, 0x7f800000, RZ, 0xc0, !PT ;  /* 0x7f80000002027812 */ /* 0x000fc800078ec0ff */
[----:B------:R-:W-:-:S13]  /*3890*/  ISETP.GT.U32.AND P0, PT, R2, 0x1ffffff, PT ;  /* 0x01ffffff0200780c */ /* 0x000fda0003f04070 */
[----:B------:R-:W-:Y:S05]  /*38a0*/  @P0 BRA `(.L_x_59) ;  /* 0x00000000000c0947 */ /* 0x000fea0003800000 */
[----:B------:R-:W-:-:S07]  /*38b0*/  MOV R8, 0x38d0 ;  /* 0x000038d000087802 */ /* 0x000fce0000000f00 */
[----:B-----5:R-:W-:Y:S05]  /*38c0*/  CALL.REL.NOINC `($__internal_2_$__cuda_sm20_rcp_rn_f32_slowpath) ;  /* 0x0000000c007c7944 */ /* 0x020fea0003c00000 */
[----:B------:R-:W-:Y:S05]  /*38d0*/  BRA `(.L_x_60) ;  /* 0x0000000000107947 */ /* 0x000fea0003800000 */
.L_x_59:
[----:B------:R-:W0:Y:S02]  /*38e0*/  MUFU.RCP R0, R3 ;  /* 0x0000000300007308 */ /* 0x000e240000001000 */
[----:B0-----:R-:W-:-:S04]  /*38f0*/  FFMA R2, R0, R3, -1 ;  /* 0xbf80000000027423 */ /* 0x001fc80000000003 */
[----:B------:R-:W-:-:S04]  /*3900*/  FADD.FTZ R5, -R2, -RZ ;  /* 0x800000ff02057221 */ /* 0x000fc80000010100 */
[----:B------:R-:W-:-:S07]  /*3910*/  FFMA R0, R0, R5, R0 ;  /* 0x0000000500007223 */ /* 0x000fce0000000000 */
.L_x_60:
[----:B------:R-:W-:Y:S05]  /*3920*/  BSYNC.RECONVERGENT B0 ;  /* 0x0000000000007941 */ /* 0x000fea0003800200 */
.L_x_58:
        /* <DEDUP_REMOVED lines=9> */
[----:B-----5:R-:W-:Y:S05]  /*39c0*/  CALL.REL.NOINC `($__internal_2_$__cuda_sm20_rcp_rn_f32_slowpath) ;  /* 0x0000000c003c7944 */ /* 0x020fea0003c00000 */
[----:B------:R-:W-:Y:S05]  /*39d0*/  BRA `(.L_x_63) ;  /* 0x0000000000107947 */ /* 0x000fea0003800000 */
.L_x_62:
[----:B------:R-:W0:Y:S02]  /*39e0*/  MUFU.RCP R3, R4 ;  /* 0x0000000400037308 */ /* 0x000e240000001000 */
[----:B0-----:R-:W-:-:S04]  /*39f0*/  FFMA R0, R3, R4, -1 ;  /* 0xbf80000003007423 */ /* 0x001fc80000000004 */
[----:B------:R-:W-:-:S04]  /*3a00*/  FADD.FTZ R0, -R0, -RZ ;  /* 0x800000ff00007221 */ /* 0x000fc80000010100 */
[----:B------:R-:W-:-:S07]  /*3a10*/  FFMA R0, R3, R0, R3 ;  /* 0x0000000003007223 */ /* 0x000fce0000000003 */
.L_x_63:
[----:B------:R-:W-:Y:S05]  /*3a20*/  BSYNC.RECONVERGENT B0 ;  /* 0x0000000000007941 */ /* 0x000fea0003800200 */
.L_x_61:
[----:B------:R-:W0:Y:S01]  /*3a30*/  LDCU UR4, c[0x0][0x3a0] ;  /* 0x00007400ff0477ac */ /* 0x000e220008000800 */
[----:B------:R-:W-:Y:S01]  /*3a40*/  FSEL R0, R0, RZ, P5 ;  /* 0x000000ff00007208 */ /* 0x000fe20002800000 */
[C---:B------:R-:W-:Y:S01]  /*3a50*/  @!P3 FMUL R28, R9.reuse, R28 ;  /* 0x0000001c091cb220 */ /* 0x040fe20000400000 */
[----:B------:R-:W-:-:S04]  /*3a60*/  @!P3 FMUL R29, R9, R29 ;  /* 0x0000001d091db220 */ /* 0x000fc80000400000 */
[----:B------:R-:W-:Y:S02]  /*3a70*/  @!P3 F2FP.F16.F32.PACK_AB R28, RZ, R28 ;  /* 0x0000001cff1cb23e */ /* 0x000fe400000000ff */
[----:B------:R-:W-:Y:S02]  /*3a80*/  @!P3 F2FP.F16.F32.PACK_AB R29, RZ, R29 ;  /* 0x0000001dff1db23e */ /* 0x000fe400000000ff */
        /* <DEDUP_REMOVED lines=63> */
[----:B------:R-:W-:Y:S01]  /*3e80*/  IMAD.WIDE.U32 R140, R140, 0x2, R152 ;  /* 0x000000028c8c7825 */ /* 0x000fe200078e0098 */
[----:B------:R-:W-:-:S02]  /*3e90*/  @!P0 F2FP.F16.F32.PACK_AB R30, RZ, R30 ;  /* 0x0000001eff1e823e */ /* 0x000fc400000000ff */
[----:B------:R-:W-:Y:S01]  /*3ea0*/  @!P0 F2FP.F16.F32.PACK_AB R31, RZ, R31 ;  /* 0x0000001fff1f823e */ /* 0x000fe200000000ff */
[----:B------:R-:W-:Y:S01]  /*3eb0*/  @!P0 IMAD.WIDE.U32 R152, R3, 0x2, R152 ;  /* 0x0000000203988825 */ /* 0x000fe200078e0098 */
        /* <DEDUP_REMOVED lines=128> */
        .weak           $__internal_2_$__cuda_sm20_rcp_rn_f32_slowpath
        .type           $__internal_2_$__cuda_sm20_rcp_rn_f32_slowpath,@function
        .size           $__internal_2_$__cuda_sm20_rcp_rn_f32_slowpath,(.L_x_94 - $__internal_2_$__cuda_sm20_rcp_rn_f32_slowpath)
$__internal_2_$__cuda_sm20_rcp_rn_f32_slowpath:
        /* <DEDUP_REMOVED lines=15> */
.L_x_65:
        /* <DEDUP_REMOVED lines=33> */
.L_x_67:
[----:B------:R0:W1:Y:S02]  /*49c0*/  MUFU.RCP R2, R3 ;  /* 0x0000000300027308 */ /* 0x0000640000001000 */
.L_x_66:
[----:B------:R-:W-:Y:S05]  /*49d0*/  BSYNC.RECONVERGENT B1 ;  /* 0x0000000000017941 */ /* 0x000fea0003800200 */
.L_x_64:
[----:B-1----:R-:W-:Y:S02]  /*49e0*/  IMAD.MOV.U32 R0, RZ, RZ, R2 ;  /* 0x000000ffff007224 */ /* 0x002fe400078e0002 */
[----:B------:R-:W-:Y:S02]  /*49f0*/  IMAD.MOV.U32 R2, RZ, RZ, R8 ;  /* 0x000000ffff027224 */ /* 0x000fe400078e0008 */
[----:B0-----:R-:W-:-:S04]  /*4a00*/  IMAD.MOV.U32 R3, RZ, RZ, 0x0 ;  /* 0x00000000ff037424 */ /* 0x001fc800078e00ff */
[----:B------:R-:W-:Y:S05]  /*4a10*/  RET.REL.NODEC R2 `(_Z28flash_attention_kernel_smallILi128ELb0EEvPK6__halfS2_S2_PS0_if) ;  /* 0xffffffb402787950 */ /* 0x000fea0003c3ffff */
.L_x_68:
        /* <DEDUP_REMOVED lines=14> */
.L_x_94:


//--------------------- .text._Z28flash_attention_kernel_smallILi128ELb1EEvPK6__halfS2_S2_PS0_if --------------------------
	.section	.text._Z28flash_attention_kernel_smallILi128ELb1EEvPK6__halfS2_S2_PS0_if,"ax",@progbits
	.align	128
        .global         _Z28flash_attention_kernel_smallILi128ELb1EEvPK6__halfS2_S2_PS0_if
        .type           _Z28flash_attention_kernel_smallILi128ELb1EEvPK6__halfS2_S2_PS0_if,@function
        .size           _Z28flash_attention_kernel_smallILi128ELb1EEvPK6__halfS2_S2_PS0_if,(.L_x_95 - _Z28flash_attention_kernel_smallILi128ELb1EEvPK6__halfS2_S2_PS0_if)
        .other          _Z28flash_attention_kernel_smallILi128ELb1EEvPK6__halfS2_S2_PS0_if,@"STO_CUDA_ENTRY STV_DEFAULT"
_Z28flash_attention_kernel_smallILi128ELb1EEvPK6__halfS2_S2_PS0_if:
.text._Z28flash_attention_kernel_smallILi128ELb1EEvPK6__halfS2_S2_PS0_if:
        /* <DEDUP_REMOVED lines=32> */
[----:B-1----:R-:W-:-:S04]  /*0200*/  IADD3 R4, P0, PT, R150, UR4, RZ ;  /* 0x0000000496047c10 */ /* 0x002fc8000ff1e0ff */
[----:B------:R-:W-:Y:S01]  /*0210*/  IADD3.X R5, PT, PT, R9, UR5, RZ, P0, !PT ;  /* 0x0000000509057c10 */ /* 0x000fe200087fe4ff */
[----:B------:R-:W-:Y:S01]  /*0220*/  @!P1 IMAD.IADD R7, R142, 0x1, R141 ;  /* 0x000000018e079824 */ /* 0x000fe200078e028d */
[----:B------:R-:W-:Y:S01]  /*0230*/  CS2R R102, SRZ ;  /* 0x0000000000667805 */ /* 0x000fe2000001ff00 */
        /* <DEDUP_REMOVED lines=8> */
[----:B------:R-:W-:Y:S01]  /*02c0*/  CS2R R78, SRZ ;  /* 0x00000000004e7805 */ /* 0x000fe2000001ff00 */
[----:B------:R-:W1:Y:S01]  /*02d0*/  LDCU.64 UR4, c[0x0][0x398] ;  /* 0x00007300ff0477ac */ /* 0x000e620008000a00 */
[----:B------:R-:W-:Y:S02]  /*02e0*/  ISETP.GE.AND P0, PT, R147, R0, PT ;  /* 0x000000009300720c */ /* 0x000fe40003f06270 */
[----:B------:R-:W-:Y:S02]  /*02f0*/  CS2R R100, SRZ ;  /* 0x0000000000647805 */ /* 0x000fe4000001ff00 */
[----:B------:R-:W-:Y:S02]  /*0300*/  CS2R R96, SRZ ;  /* 0x0000000000607805 */ /* 0x000fe4000001ff00 */
[----:B------:R-:W-:-:S02]  /*0310*/  CS2R R92, SRZ ;  /* 0x00000000005c7805 */ /* 0x000fc4000001ff00 */
[----:B------:R-:W-:Y:S02]  /*0320*/  CS2R R88, SRZ ;  /* 0x0000000000587805 */ /* 0x000fe4000001ff00 */
[----:B------:R-:W-:Y:S02]  /*0330*/  CS2R R84, SRZ ;  /* 0x0000000000547805 */ /* 0x000fe4000001ff00 */
[----:B------:R-:W-:Y:S01]  /*0340*/  CS2R R80, SRZ ;  /* 0x0000000000507805 */ /* 0x000fe2000001ff00 */
[----:B0-----:R-:W-:Y:S01]  /*0350*/  IMAD.WIDE.U32 R6, R140, 0x2, R4 ;  /* 0x000000028c067825 */ /* 0x001fe200078e0004 */
[----:B------:R-:W-:-:S04]  /*0360*/  CS2R R76, SRZ ;  /* 0x00000000004c7805 */ /* 0x000fc8000001ff00 */
        /* <DEDUP_REMOVED lines=34> */
[----:B------:R-:W-:Y:S01]  /*0590*/  ISETP.GE.AND P0, PT, R11, 0x1, PT ;  /* 0x000000010b00780c */ /* 0x000fe20003f06270 */
        /* <DEDUP_REMOVED lines=49> */
.L_x_80:
[----:B------:R-:W-:Y:S01]  /*08b0*/  BSSY.RECONVERGENT B0, `(.L_x_70) ;  /* 0x0000060000007945 */ /* 0x000fe20003800200 */
[----:B------:R-:W-:Y:S01]  /*08c0*/  IMAD.MOV.U32 R149, RZ, RZ, R6 ;  /* 0x000000ffff957224 */ /* 0x000fe200078e0006 */
[----:B------:R-:W-:Y:S01]  /*08d0*/  MOV R144, R7 ;  /* 0x0000000700907202 */ /* 0x000fe20000000f00 */
[----:B------:R-:W-:Y:S01]  /*08e0*/  IMAD.MOV.U32 R153, RZ, RZ, R5 ;  /* 0x000000ffff997224 */ /* 0x000fe200078e0005 */
[----:B------:R-:W0:Y:S06]  /*08f0*/  LDCU UR8, c[0x0][0x3a0] ;  /* 0x00007400ff0877ac */ /* 0x000e2c0008000800 */
.L_x_71:
[----:B-1----:R-:W-:Y:S02]  /*0900*/  VIADD R111, R153, UR4 ;  /* 0x00000004996f7c36 */ /* 0x002fe40008000000 */
[----:B0-----:R-:W-:Y:S02]  /*0910*/  IMAD.U32 R0, RZ, RZ, UR8 ;  /* 0x00000008ff007e24 */ /* 0x001fe4000f8e00ff */
[C---:B------:R-:W-:Y:S02]  /*0920*/  VIADD R119, R111.reuse, 0x4 ;  /* 0x000000046f777836 */ /* 0x040fe40000000000 */
[C---:B------:R-:W-:Y:S01]  /*0930*/  VIADD R123, R111.reuse, 0x8 ;  /* 0x000000086f7b7836 */ /* 0x040fe20000000000 */
[CC--:B------:R-:W-:Y:S01]  /*0940*/  ISETP.GE.AND P3, PT, R111.reuse, R0.reuse, PT ;  /* 0x000000006f00720c */ /* 0x0c0fe20003f66270 */
[----:B------:R-:W-:Y:S01]  /*0950*/  VIADD R127, R111, 0xc ;  /* 0x0000000c6f7f7836 */ /* 0x000fe20000000000 */
[-C--:B------:R-:W-:Y:S02]  /*0960*/  ISETP.GE.AND P2, PT, R119, R0.reuse, PT ;  /* 0x000000007700720c */ /* 0x080fe40003f46270 */
[----:B------:R-:W-:-:S02]  /*0970*/  ISETP.GE.AND P1, PT, R123, R0, PT ;  /* 0x000000007b00720c */ /* 0x000fc40003f26270 */
[----:B------:R-:W-:-:S07]  /*0980*/  ISETP.GE.AND P0, PT, R127, R0, PT ;  /* 0x000000007f00720c */ /* 0x000fce0003f06270 */
[----:B------:R-:W0:Y:S01]  /*0990*/  @!P3 LDC.64 R108, c[0x0][0x388] ;  /* 0x0000e200ff6cbb82 */ /* 0x000e220000000a00 */
[----:B------:R-:W-:-:S05]  /*09a0*/  @!P3 IMAD R110, R111, 0x80, R8 ;  /* 0x000000806f6eb824 */ /* 0x000fca00078e0208 */
[----:B------:R-:W-:Y:S01]  /*09b0*/  @!P3 IADD3 R110, P4, PT, R143, R110, RZ ;  /* 0x0000006e8f6eb210 */ /* 0x000fe20007f9e0ff */
[----:B------:R-:W-:Y:S01]  /*09c0*/  @!P0 IMAD R114, R127, 0x80, R8 ;  /* 0x000000807f728824 */ /* 0x000fe200078e0208 */
[----:B------:R-:W1:Y:S03]  /*09d0*/  @!P3 LDC.64 R112, c[0x0][0x390] ;  /* 0x0000e400ff70bb82 */ /* 0x000e660000000a00 */
[----:B------:R-:W-:Y:S02]  /*09e0*/  @!P3 IMAD.X R115, RZ, RZ, R2, P4 ;  /* 0x000000ffff73b224 */ /* 0x000fe400020e0602 */
[----:B------:R-:W-:-:S03]  /*09f0*/  @!P3 IMAD.SHL.U32 R111, R110, 0x2, RZ ;  /* 0x000000026e6fb824 */ /* 0x000fc600078e00ff */
[----:B------:R-:W2:Y:S01]  /*0a00*/  @!P2 LDC.64 R116, c[0x0][0x388] ;  /* 0x0000e200ff74ab82 */ /* 0x000ea20000000a00 */
[----:B------:R-:W-:Y:S01]  /*0a10*/  @!P3 SHF.L.U64.HI R118, R110, 0x1, R115 ;  /* 0x000000016e76b819 */ /* 0x000fe20000010273 */
[----:B------:R-:W-:-:S06]  /*0a20*/  @!P2 IMAD R110, R119, 0x80, R8 ;  /* 0x00000080776ea824 */ /* 0x000fcc00078e0208 */
[----:B------:R-:W3:Y:S01]  /*0a30*/  @!P2 LDC.64 R120, c[0x0][0x390] ;  /* 0x0000e400ff78ab82 */ /* 0x000ee20000000a00 */
[----:B0-----:R-:W-:-:S05]  /*0a40*/  @!P3 IADD3 R108, P5, PT, R111, R108, RZ ;  /* 0x0000006c6f6cb210 */ /* 0x001fca0007fbe0ff */
[C---:B------:R-:W-:Y:S02]  /*0a50*/  @!P3 IMAD.X R109, R118.reuse, 0x1, R109, P5 ;  /* 0x00000001766db824 */ /* 0x040fe400028e066d */
[----:B------:R-:W0:Y:S01]  /*0a60*/  @!P1 LDC.64 R128, c[0x0][0x390] ;  /* 0x0000e400ff809b82 */ /* 0x000e220000000a00 */
[----:B-1----:R-:W-:Y:S02]  /*0a70*/  @!P3 IADD3 R112, P4, PT, R111, R112, RZ ;  /* 0x000000706f70b210 */ /* 0x002fe40007f9e0ff */
[----:B------:R-:W-:Y:S01]  /*0a80*/  @!P2 IADD3 R111, P5, PT, R143, R110, RZ ;  /* 0x0000006e8f6fa210 */ /* 0x000fe20007fbe0ff */
[----:B------:R-:W-:Y:S01]  /*0a90*/  @!P1 IMAD R110, R123, 0x80, R8 ;  /* 0x000000807b6e9824 */ /* 0x000fe200078e0208 */
[----:B------:R-:W-:-:S03]  /*0aa0*/  @!P3 IADD3.X R113, PT, PT, R118, R113, RZ, P4, !PT ;  /* 0x000000717671b210 */ /* 0x000fc600027fe4ff */
[----:B------:R-:W1:Y:S01]  /*0ab0*/  @!P1 LDC.64 R124, c[0x0][0x388] ;  /* 0x0000e200ff7c9b82 */ /* 0x000e620000000a00 */
[----:B------:R-:W-:Y:S01]  /*0ac0*/  @!P2 IMAD.X R122, RZ, RZ, R2, P5 ;  /* 0x000000ffff7aa224 */ /* 0x000fe200028e0602 */
[C---:B------:R-:W-:Y:S02]  /*0ad0*/  @!P1 IADD3 R110, P6, PT, R143.reuse, R110, RZ ;  /* 0x0000006e8f6e9210 */ /* 0x040fe40007fde0ff */
        /* <DEDUP_REMOVED lines=19> */
[----:B------:R-:W3:Y:S02]  /*0c10*/  @!P3 LDG.E.128.CONSTANT R112, desc[UR6][R112.64] ;  /* 0x000000067070b981 */ /* 0x000ee4000c1e9d00 */
[----:B------:R-:W-:Y:S02]  /*0c20*/  @!P1 IMAD.X R125, R118, 0x1, R125, P6 ;  /* 0x00000001767d9824 */ /* 0x000fe400030e067d */
        /* <DEDUP_REMOVED lines=41> */
.L_x_70:
[----:B------:R-:W-:Y:S06]  /*0ec0*/  BAR.SYNC.DEFER_BLOCKING 0x0 ;  /* 0x0000000000007b1d */ /* 0x000fec0000010000 */
[----:B------:R-:W-:Y:S01]  /*0ed0*/  BSSY.RECONVERGENT B0, `(.L_x_72) ;  /* 0x0000078000007945 */ /* 0x000fe20003800200 */
[----:B-1----:R-:W-:Y:S04]  /*0ee0*/  LDS R108, [R9] ;  /* 0x00000000096c7984 */ /* 0x002fe80000000800 */
        /* <DEDUP_REMOVED lines=92> */
[----:B------:R-:W-:Y:S01]  /*14b0*/  IADD3 R110, PT, PT, R142, UR4, RZ ;  /* 0x000000048e6e7c10 */ /* 0x000fe2000fffe0ff */
[----:B------:R-:W-:-:S03]  /*14c0*/  IMAD.MOV.U32 R111, RZ, RZ, -0x39e3c000 ;  /* 0xc61c4000ff6f7424 */ /* 0x000fc600078e00ff */
[CC--:B------:R-:W-:Y:S01]  /*14d0*/  ISETP.GE.AND P0, PT, R110.reuse, R0.reuse, PT ;  /* 0x000000006e00720c */ /* 0x0c0fe20003f06270 */
[C---:B------:R-:W-:Y:S02]  /*14e0*/  VIADD R134, R110.reuse, 0x10 ;  /* 0x000000106e867836 */ /* 0x040fe40000000000 */
[----:B------:R-:W-:Y:S01]  /*14f0*/  HMMA.16816.F32 R116, R76, R128, R116 ;  /* 0x000000804c74723c */ /* 0x000fe20000001874 */
[----:B------:R-:W-:Y:S02]  /*1500*/  VIADD R128, R110, 0x8 ;  /* 0x000000086e807836 */ /* 0x000fe40000000000 */
[----:B------:R-:W-:-:S03]  /*1510*/  ISETP.GE.AND P2, PT, R134, R0, PT ;  /* 0x000000008600720c */ /* 0x000fc60003f46270 */
[C---:B------:R-:W-:Y:S02]  /*1520*/  ISETP.GE.AND P1, PT, R128.reuse, R0, PT ;  /* 0x000000008000720c */ /* 0x040fe40003f26270 */
[C---:B-1----:R-:W-:Y:S01]  /*1530*/  HMMA.16816.F32 R124, R76.reuse, R108, R124 ;  /* 0x0000006c4c7c723c */ /* 0x042fe2000000187c */
[CC--:B------:R-:W-:Y:S01]  /*1540*/  ISETP.GT.AND P6, PT, R128.reuse, R147.reuse, PT ;  /* 0x000000938000720c */ /* 0x0c0fe20003fc4270 */
[----:B------:R-:W-:Y:S01]  /*1550*/  IMAD.MOV.U32 R108, RZ, RZ, -0x39e3c000 ;  /* 0xc61c4000ff6c7424 */ /* 0x000fe200078e00ff */
[----:B------:R-:W-:Y:S01]  /*1560*/  ISETP.GE.AND P5, PT, R128, R147, PT ;  /* 0x000000938000720c */ /* 0x000fe20003fa6270 */
[----:B------:R-:W-:Y:S02]  /*1570*/  IMAD.MOV.U32 R109, RZ, RZ, -0x39e3c000 ;  /* 0xc61c4000ff6d7424 */ /* 0x000fe400078e00ff */
[----:B------:R-:W-:Y:S02]  /*1580*/  IMAD.MOV.U32 R128, RZ, RZ, -0x39e3c000 ;  /* 0xc61c4000ff807424 */ /* 0x000fe400078e00ff */
        /* <DEDUP_REMOVED lines=12> */
.L_x_73:
[----:B------:R-:W-:Y:S05]  /*1650*/  BSYNC.RECONVERGENT B0 ;  /* 0x0000000000007941 */ /* 0x000fea0003800200 */
.L_x_72:
        /* <DEDUP_REMOVED lines=15> */
.L_x_75:
[----:B------:R-:W-:Y:S05]  /*1750*/  BSYNC.RECONVERGENT B0 ;  /* 0x0000000000007941 */ /* 0x000fea0003800200 */
.L_x_74:
        /* <DEDUP_REMOVED lines=15> */
.L_x_77:
[----:B------:R-:W-:Y:S05]  /*1850*/  BSYNC.RECONVERGENT B0 ;  /* 0x0000000000007941 */ /* 0x000fea0003800200 */
.L_x_76:
        /* <DEDUP_REMOVED lines=37> */
.L_x_79:
[----:B------:R-:W-:Y:S05]  /*1ab0*/  BSYNC.RECONVERGENT B0 ;  /* 0x0000000000007941 */ /* 0x000fea0003800200 */
.L_x_78:
        /* <DEDUP_REMOVED lines=12> */
[-C--:B------:R-:W-:Y:S02]  /*1b80*/  ISETP.GT.AND P0, PT, R136, R145.reuse, PT ;  /* 0x000000918800720c */ /* 0x080fe40003f04270 */
        /* <DEDUP_REMOVED lines=37> */
[----:B------:R-:W-:Y:S01]  /*1de0*/  FADD R116, -R7, R116 ;  /* 0x0000007407747221 */ /* 0x000fe20000000100 */
[----:B------:R-:W-:Y:S01]  /*1df0*/  IMAD.MOV.U32 R119, RZ, RZ, RZ ;  /* 0x000000ffff777224 */ /* 0x000fe200078e00ff */
[----:B------:R-:W-:Y:S01]  /*1e00*/  @P6 FSETP.GEU.AND P0, PT, R125, -126, PT ;  /* 0xc2fc00007d00680b */ /* 0x000fe20003f0e000 */
[----:B------:R-:W-:Y:S01]  /*1e10*/  FADD R110, -R7, R110 ;  /* 0x0000006e076e7221 */ /* 0x000fe20000000100 */
[----:B-1----:R-:W-:Y:S01]  /*1e20*/  FMNMX3 R6, R115, R126, R6, !PT ;  /* 0x0000007e73067276 */ /* 0x002fe20007800006 */
[----:B------:R-:W-:Y:S01]  /*1e30*/  FMUL R115, R117, 1.4426950216293334961 ;  /* 0x3fb8aa3b75737820 */ /* 0x000fe20000400000 */
[----:B------:R-:W-:Y:S01]  /*1e40*/  @P6 PLOP3.LUT P1, PT, P0, PT, PT, 0x80, 0x8 ;  /* 0x000000000008681c */ /* 0x000fe2000072f070 */
[----:B------:R-:W-:Y:S01]  /*1e50*/  FMUL R116, R116, 1.4426950216293334961 ;  /* 0x3fb8aa3b74747820 */ /* 0x000fe20000400000 */
[----:B------:R-:W-:Y:S01]  /*1e60*/  PLOP3.LUT P0, PT, PT, PT, PT, 0x80, 0x8 ;  /* 0x000000000008781c */ /* 0x000fe20003f0f070 */
[C---:B------:R-:W-:Y:S01]  /*1e70*/  FADD R126, -R6.reuse, R111 ;  /* 0x0000006f067e7221 */ /* 0x040fe20000000100 */
[C---:B------:R-:W-:Y:S01]  /*1e80*/  @P2 FADD R111, -R6.reuse, R149 ;  /* 0x00000095066f2221 */ /* 0x040fe20000000100 */
[C---:B------:R-:W-:Y:S01]  /*1e90*/  FADD R120, -R6.reuse, R120 ;  /* 0x0000007806787221 */ /* 0x040fe20000000100 */
[C---:B------:R-:W-:Y:S01]  /*1ea0*/  FADD R124, -R6.reuse, R124 ;  /* 0x0000007c067c7221 */ /* 0x040fe20000000100 */
[C---:B------:R-:W-:Y:S01]  /*1eb0*/  FADD R118, -R6.reuse, R118 ;  /* 0x0000007606767221 */ /* 0x040fe20000000100 */
[----:B------:R-:W-:Y:S01]  /*1ec0*/  @P2 FMUL R111, R111, 1.4426950216293334961 ;  /* 0x3fb8aa3b6f6f2820 */ /* 0x000fe20000400000 */
[----:B------:R-:W-:Y:S01]  /*1ed0*/  FADD R121, -R6, R121 ;  /* 0x0000007906797221 */ /* 0x000fe20000000100 */
[----:B------:R-:W-:Y:S01]  /*1ee0*/  FMUL R135, R120, 1.4426950216293334961 ;  /* 0x3fb8aa3b78877820 */ /* 0x000fe20000400000 */
[----:B------:R-:W-:Y:S01]  /*1ef0*/  FMUL R124, R124, 1.4426950216293334961 ;  /* 0x3fb8aa3b7c7c7820 */ /* 0x000fe20000400000 */
[----:B------:R-:W-:Y:S01]  /*1f00*/  FMUL R126, R126, 1.4426950216293334961 ;  /* 0x3fb8aa3b7e7e7820 */ /* 0x000fe20000400000 */
[----:B------:R-:W-:Y:S01]  /*1f10*/  @!P1 FMUL R125, R125, 0.5 ;  /* 0x3f0000007d7d9820 */ /* 0x000fe20000400000 */
[----:B------:R-:W-:Y:S01]  /*1f20*/  @P2 FSETP.GEU.AND P3, PT, R111, -126, PT ;  /* 0xc2fc00006f00280b */ /* 0x000fe20003f6e000 */
[----:B------:R-:W-:Y:S01]  /*1f30*/  FMUL R118, R118, 1.4426950216293334961 ;  /* 0x3fb8aa3b76767820 */ /* 0x000fe20000400000 */
[----:B------:R-:W-:Y:S01]  /*1f40*/  FMUL R121, R121, 1.4426950216293334961 ;  /* 0x3fb8aa3b79797820 */ /* 0x000fe20000400000 */
[----:B------:R-:W-:Y:S01]  /*1f50*/  IMAD.MOV.U32 R117, RZ, RZ, RZ ;  /* 0x000000ffff757224 */ /* 0x000fe200078e00ff */
[----:B------:R-:W-:Y:S01]  /*1f60*/  @P2 PLOP3.LUT P0, PT, P3, PT, PT, 0x80, 0x8 ;  /* 0x000000000008281c */ /* 0x000fe20001f0f070 */
[----:B------:R-:W0:Y:S01]  /*1f70*/  @P6 MUFU.EX2 R125, R125 ;  /* 0x0000007d007d6308 */ /* 0x000e220000000800 */
[----:B------:R-:W-:Y:S01]  /*1f80*/  FSETP.GEU.AND P3, PT, R127, -126, PT ;  /* 0xc2fc00007f00780b */ /* 0x000fe20003f6e000 */
[----:B------:R-:W-:Y:S01]  /*1f90*/  FADD R113, -R6, R113 ;  /* 0x0000007106717221 */ /* 0x000fe20000000100 */
[----:B------:R-:W-:Y:S01]  /*1fa0*/  FSETP.GEU.AND P5, PT, R126, -126, PT ;  /* 0xc2fc00007e00780b */ /* 0x000fe20003fae000 */
[----:B------:R-:W-:Y:S01]  /*1fb0*/  FADD R114, -R6, R114 ;  /* 0x0000007206727221 */ /* 0x000fe20000000100 */
[----:B------:R-:W-:Y:S01]  /*1fc0*/  FSETP.GEU.AND P4, PT, R118, -126, PT ;  /* 0xc2fc00007600780b */ /* 0x000fe20003f8e000 */
[----:B------:R-:W-:Y:S01]  /*1fd0*/  FMUL R131, R113, 1.4426950216293334961 ;  /* 0x3fb8aa3b71837820 */ /* 0x000fe20000400000 */
[----:B------:R-:W-:Y:S01]  /*1fe0*/  FADD R123, -R6, R123 ;  /* 0x0000007b067b7221 */ /* 0x000fe20000000100 */
[----:B------:R-:W-:Y:S01]  /*1ff0*/  LDS.U16 R113, [R3+0x2200] ;  /* 0x0022000003717984 */ /* 0x000fe20000000400 */
[C---:B------:R-:W-:Y:S01]  /*2000*/  FADD R109, -R7.reuse, R109 ;  /* 0x0000006d076d7221 */ /* 0x040fe20000000100 */
[C---:B------:R-:W-:Y:S01]  /*2010*/  FADD R108, -R7.reuse, R108 ;  /* 0x0000006c076c7221 */ /* 0x040fe20000000100 */
[----:B------:R-:W-:Y:S01]  /*2020*/  FADD R112, -R7, R112 ;  /* 0x0000007007707221 */ /* 0x000fe20000000100 */
[----:B------:R-:W-:Y:S01]  /*2030*/  @!P0 FMUL R111, R111, 0.5 ;  /* 0x3f0000006f6f8820 */ /* 0x000fe20000400000 */
[----:B------:R-:W1:Y:S01]  /*2040*/  LDS.U16 R128, [R3+0x3300] ;  /* 0x0033000003807984 */ /* 0x000e620000000400 */
[----:B------:R-:W-:Y:S01]  /*2050*/  @!P3 FMUL R127, R127, 0.5 ;  /* 0x3f0000007f7fb820 */ /* 0x000fe20000400000 */
[----:B------:R-:W-:Y:S01]  /*2060*/  FMUL R123, R123, 1.4426950216293334961 ;  /* 0x3fb8aa3b7b7b7820 */ /* 0x000fe20000400000 */
[----:B------:R-:W-:Y:S01]  /*2070*/  @!P5 FMUL R126, R126, 0.5 ;  /* 0x3f0000007e7ed820 */ /* 0x000fe20000400000 */
[----:B0-----:R-:W-:Y:S01]  /*2080*/  @!P1 FMUL R125, R125, R125 ;  /* 0x0000007d7d7d9220 */ /* 0x001fe20000400000 */
[----:B------:R-:W-:Y:S01]  /*2090*/  FSETP.GEU.AND P1, PT, R122, -126, PT ;  /* 0xc2fc00007a00780b */ /* 0x000fe20003f2e000 */
[----:B------:R-:W0:Y:S01]  /*20a0*/  @P2 MUFU.EX2 R111, R111 ;  /* 0x0000006f006f2308 */ /* 0x000e220000000800 */
[----:B------:R-:W-:Y:S01]  /*20b0*/  @!P4 FMUL R118, R118, 0.5 ;  /* 0x3f0000007676c820 */ /* 0x000fe20000400000 */
[----:B------:R-:W-:Y:S01]  /*20c0*/  @P6 IMAD.MOV.U32 R119, RZ, RZ, R125 ;  /* 0x000000ffff776224 */ /* 0x000fe200078e007d */
[----:B------:R-:W-:Y:S01]  /*20d0*/  FSETP.GEU.AND P6, PT, R115, -126, PT ;  /* 0xc2fc00007300780b */ /* 0x000fe20003fce000 */
[----:B------:R-:W-:Y:S01]  /*20e0*/  FMUL R109, R109, 1.4426950216293334961 ;  /* 0x3fb8aa3b6d6d7820 */ /* 0x000fe20000400000 */
[----:B------:R-:W-:Y:S01]  /*20f0*/  FMUL R108, R108, 1.4426950216293334961 ;  /* 0x3fb8aa3b6c6c7820 */ /* 0x000fe20000400000 */
[----:B------:R-:W-:Y:S01]  /*2100*/  FMUL R112, R112, 1.4426950216293334961 ;  /* 0x3fb8aa3b70707820 */ /* 0x000fe20000400000 */
[----:B------:R-:W-:Y:S01]  /*2110*/  LDS.U16 R144, [R3+0x2320] ;  /* 0x0023200003907984 */ /* 0x000fe20000000400 */
[----:B------:R-:W2:Y:S01]  /*2120*/  MUFU.EX2 R127, R127 ;  /* 0x0000007f007f7308 */ /* 0x000ea20000000800 */
[C---:B------:R-:W-:Y:S01]  /*2130*/  FMUL R28, R119.reuse, R28 ;  /* 0x0000001c771c7220 */ /* 0x040fe20000400000 */
[C---:B------:R-:W-:Y:S01]  /*2140*/  FMUL R29, R119.reuse, R29 ;  /* 0x0000001d771d7220 */ /* 0x040fe20000400000 */
[----:B------:R-:W-:Y:S01]  /*2150*/  LDS.U16 R149, [R3+0x2a90] ;  /* 0x002a900003957984 */ /* 0x000fe20000000400 */
[----:B------:R-:W-:Y:S01]  /*2160*/  @!P1 FMUL R122, R122, 0.5 ;  /* 0x3f0000007a7a9820 */ /* 0x000fe20000400000 */
[C---:B------:R-:W-:Y:S01]  /*2170*/  FMUL R32, R119.reuse, R32 ;  /* 0x0000002077207220 */ /* 0x040fe20000400000 */
[----:B------:R-:W-:Y:S01]  /*2180*/  FMUL R33, R119, R33 ;  /* 0x0000002177217220 */ /* 0x000fe20000400000 */
[----:B------:R-:W-:Y:S01]  /*2190*/  LDS.U16 R156, [R3+0x3ca0] ;  /* 0x003ca000039c7984 */ /* 0x000fe20000000400 */
[----:B------:R-:W-:Y:S01]  /*21a0*/  @!P6 FMUL R115, R115, 0.5 ;  /* 0x3f0000007373e820 */ /* 0x000fe20000400000 */
[----:B0-----:R-:W-:Y:S01]  /*21b0*/  @!P0 FMUL R111, R111, R111 ;  /* 0x0000006f6f6f8220 */ /* 0x001fe20000400000 */
[----:B------:R-:W0:Y:S01]  /*21c0*/  MUFU.EX2 R122, R122 ;  /* 0x0000007a007a7308 */ /* 0x000e220000000800 */
[----:B------:R-:W-:Y:S01]  /*21d0*/  FSETP.GEU.AND P0, PT, R116, -126, PT ;  /* 0xc2fc00007400780b */ /* 0x000fe20003f0e000 */
[----:B------:R-:W-:Y:S01]  /*21e0*/  LDS.U16 R163, [R3+0x3330] ;  /* 0x0033300003a37984 */ /* 0x000fe20000000400 */
[----:B------:R-:W-:Y:S01]  /*21f0*/  @P2 IMAD.MOV.U32 R117, RZ, RZ, R111 ;  /* 0x000000ffff752224 */ /* 0x000fe200078e006f */
[----:B------:R-:W-:Y:S01]  /*2200*/  FSETP.GEU.AND P2, PT, R135, -126, PT ;  /* 0xc2fc00008700780b */ /* 0x000fe20003f4e000 */
[----:B------:R-:W-:Y:S01]  /*2210*/  FMUL R111, R114, 1.4426950216293334961 ;  /* 0x3fb8aa3b726f7820 */ /* 0x000fe20000400000 */
[----:B------:R-:W-:Y:S01]  /*2220*/  LDS.U16 R154, [R3+0x3440] ;  /* 0x00344000039a7984 */ /* 0x000fe20000000400 */
[----:B--2---:R-:W-:Y:S01]  /*2230*/  @!P3 FMUL R127, R127, R127 ;  /* 0x0000007f7f7fb220 */ /* 0x004fe20000400000 */
[----:B------:R-:W-:Y:S01]  /*2240*/  FSETP.GEU.AND P3, PT, R121, -126, PT ;  /* 0xc2fc00007900780b */ /* 0x000fe20003f6e000 */
[----:B------:R2:W3:Y:S01]  /*2250*/  MUFU.EX2 R125, R115 ;  /* 0x00000073007d7308 */ /* 0x0004e20000000800 */
[----:B------:R-:W4:Y:S01]  /*2260*/  LDS.U16 R114, [R3+0x2310] ;  /* 0x0023100003727984 */ /* 0x000f220000000400 */
[C---:B------:R-:W-:Y:S01]  /*2270*/  FMUL R30, R117.reuse, R30 ;  /* 0x0000001e751e7220 */ /* 0x040fe20000400000 */
[C---:B------:R-:W-:Y:S01]  /*2280*/  FMUL R31, R117.reuse, R31 ;  /* 0x0000001f751f7220 */ /* 0x040fe20000400000 */
[C---:B------:R-:W-:Y:S01]  /*2290*/  FMUL R34, R117.reuse, R34 ;  /* 0x0000002275227220 */ /* 0x040fe20000400000 */
[----:B------:R-:W-:Y:S01]  /*22a0*/  @!P0 FMUL R116, R116, 0.5 ;  /* 0x3f00000074748820 */ /* 0x000fe20000400000 */
[----:B------:R-:W-:Y:S01]  /*22b0*/  FMUL R35, R117, R35 ;  /* 0x0000002375237220 */ /* 0x000fe20000400000 */
[----:B-1----:R-:W-:Y:S01]  /*22c0*/  PRMT R128, R128, 0x5410, R139 ;  /* 0x0000541080807816 */ /* 0x002fe2000000008b */
[----:B0-----:R-:W-:Y:S01]  /*22d0*/  @!P1 FMUL R122, R122, R122 ;  /* 0x0000007a7a7a9220 */ /* 0x001fe20000400000 */
[C---:B------:R-:W-:Y:S01]  /*22e0*/  FSETP.GEU.AND P1, PT, R124.reuse, -126, PT ;  /* 0xc2fc00007c00780b */ /* 0x040fe20003f2e000 */
[----:B------:R-:W-:Y:S01]  /*22f0*/  @!P2 FMUL R135, R135, 0.5 ;  /* 0x3f0000008787a820 */ /* 0x000fe20000400000 */
[----:B--2---:R-:W0:Y:S01]  /*2300*/  LDS.U16 R115, [R3+0x2a80] ;  /* 0x002a800003737984 */ /* 0x004e220000000400 */
[----:B------:R-:W-:Y:S01]  /*2310*/  @!P3 FMUL R121, R121, 0.5 ;  /* 0x3f0000007979b820 */ /* 0x000fe20000400000 */
[----:B------:R1:W2:Y:S01]  /*2320*/  MUFU.EX2 R120, R116 ;  /* 0x0000007400787308 */ /* 0x0002a20000000800 */
[C---:B------:R-:W-:Y:S01]  /*2330*/  FMUL R38, R117.reuse, R38 ;  /* 0x0000002675267220 */ /* 0x040fe20000400000 */
[----:B------:R-:W-:Y:S01]  /*2340*/  LDS.U16 R139, [R3+0x2ab0] ;  /* 0x002ab000038b7984 */ /* 0x000fe20000000400 */
[----:B------:R-:W-:Y:S01]  /*2350*/  FMUL R39, R117, R39 ;  /* 0x0000002775277220 */ /* 0x000fe20000400000 */
[----:B---3--:R-:W-:Y:S01]  /*2360*/  @!P6 FMUL R125, R125, R125 ;  /* 0x0000007d7d7de220 */ /* 0x008fe20000400000 */
[----:B------:R-:W-:Y:S01]  /*2370*/  FSETP.GEU.AND P6, PT, R123, -126, PT ;  /* 0xc2fc00007b00780b */ /* 0x000fe20003fce000 */
[----:B------:R-:W-:Y:S01]  /*2380*/  LDS.U16 R159, [R3+0x3bb0] ;  /* 0x003bb000039f7984 */ /* 0x000fe20000000400 */
[C---:B------:R-:W-:Y:S01]  /*2390*/  FMUL R36, R119.reuse, R36 ;  /* 0x0000002477247220 */ /* 0x040fe20000400000 */
[----:B------:R-:W3:Y:S01]  /*23a0*/  MUFU.EX2 R137, R126 ;  /* 0x0000007e00897308 */ /* 0x000ee20000000800 */
[----:B------:R-:W-:Y:S01]  /*23b0*/  @!P1 FMUL R124, R124, 0.5 ;  /* 0x3f0000007c7c9820 */ /* 0x000fe20000400000 */
[----:B-1----:R-:W-:Y:S01]  /*23c0*/  FMUL R116, R110, 1.4426950216293334961 ;  /* 0x3fb8aa3b6e747820 */ /* 0x002fe20000400000 */
[----:B------:R-:W-:Y:S01]  /*23d0*/  LDS.U16 R148, [R3+0x3cc0] ;  /* 0x003cc00003947984 */ /* 0x000fe20000000400 */
[----:B------:R-:W-:Y:S01]  /*23e0*/  FMUL R37, R119, R37 ;  /* 0x0000002577257220 */ /* 0x000fe20000400000 */
[C---:B------:R-:W-:Y:S01]  /*23f0*/  FMUL R42, R117.reuse, R42 ;  /* 0x0000002a752a7220 */ /* 0x040fe20000400000 */
[----:B------:R-:W-:Y:S01]  /*2400*/  FMUL R43, R117, R43 ;  /* 0x0000002b752b7220 */ /* 0x000fe20000400000 */
[----:B------:R-:W-:Y:S01]  /*2410*/  FMUL R40, R119, R40 ;  /* 0x0000002877287220 */ /* 0x000fe20000400000 */
[----:B------:R-:W1:Y:S01]  /*2420*/  MUFU.EX2 R133, R124 ;  /* 0x0000007c00857308 */ /* 0x000e620000000800 */
[----:B--2---:R-:W-:Y:S01]  /*2430*/  @!P0 FMUL R120, R120, R120 ;  /* 0x0000007878788220 */ /* 0x004fe20000400000 */
[----:B------:R-:W-:Y:S01]  /*2440*/  FSETP.GEU.AND P0, PT, R131, -126, PT ;  /* 0xc2fc00008300780b */ /* 0x000fe20003f0e000 */
[----:B------:R-:W-:Y:S01]  /*2450*/  @!P6 FMUL R123, R123, 0.5 ;  /* 0x3f0000007b7be820 */ /* 0x000fe20000400000 */
[----:B------:R-:W-:Y:S01]  /*2460*/  FMUL R41, R119, R41 ;  /* 0x0000002977297220 */ /* 0x000fe20000400000 */
[C---:B------:R-:W-:Y:S01]  /*2470*/  FMUL R46, R117.reuse, R46 ;  /* 0x0000002e752e7220 */ /* 0x040fe20000400000 */
[----:B------:R-:W-:Y:S01]  /*2480*/  F2FP.F16.F32.PACK_AB R110, R120, R125 ;  /* 0x0000007d786e723e */ /* 0x000fe200000000ff */
[----:B------:R-:W-:Y:S01]  /*2490*/  FMUL R47, R117, R47 ;  /* 0x0000002f752f7220 */ /* 0x000fe20000400000 */
[----:B------:R-:W2:Y:S01]  /*24a0*/  MUFU.EX2 R132, R118 ;  /* 0x0000007600847308 */ /* 0x000ea20000000800 */
[----:B---3--:R-:W-:Y:S01]  /*24b0*/  @!P5 FMUL R137, R137, R137 ;  /* 0x000000898989d220 */ /* 0x008fe20000400000 */
[----:B------:R-:W-:Y:S01]  /*24c0*/  FSETP.GEU.AND P5, PT, R111, -126, PT ;  /* 0xc2fc00006f00780b */ /* 0x000fe20003fae000 */
[C---:B------:R-:W-:Y:S01]  /*24d0*/  FMUL R44, R119.reuse, R44 ;  /* 0x0000002c772c7220 */ /* 0x040fe20000400000 */
[----:B------:R-:W-:Y:S01]  /*24e0*/  FMUL R45, R119, R45 ;  /* 0x0000002d772d7220 */ /* 0x000fe20000400000 */
[----:B------:R-:W-:Y:S01]  /*24f0*/  LDS.U16 R171, [R3+0x2280] ;  /* 0x0022800003ab7984 */ /* 0x000fe20000000400 */
[----:B------:R-:W-:Y:S01]  /*2500*/  FMUL R50, R117, R50 ;  /* 0x0000003275327220 */ /* 0x000fe20000400000 */
[----:B------:R-:W-:Y:S01]  /*2510*/  @!P0 FMUL R131, R131, 0.5 ;  /* 0x3f00000083838820 */ /* 0x000fe20000400000 */
[----:B------:R-:W3:Y:S01]  /*2520*/  MUFU.EX2 R135, R135 ;  /* 0x0000008700877308 */ /* 0x000ee20000000800 */
[----:B-1----:R-:W-:Y:S01]  /*2530*/  @!P1 FMUL R133, R133, R133 ;  /* 0x0000008585859220 */ /* 0x002fe20000400000 */
[----:B------:R-:W-:Y:S01]  /*2540*/  FSETP.GEU.AND P1, PT, R116, -126, PT ;  /* 0xc2fc00007400780b */ /* 0x000fe20003f2e000 */
[----:B------:R-:W-:Y:S01]  /*2550*/  LDS.U16 R170, [R3+0x2390] ;  /* 0x0023900003aa7984 */ /* 0x000fe20000000400 */
[----:B------:R-:W-:Y:S01]  /*2560*/  FMUL R51, R117, R51 ;  /* 0x0000003375337220 */ /* 0x000fe20000400000 */
[C---:B------:R-:W-:Y:S01]  /*2570*/  FMUL R48, R119.reuse, R48 ;  /* 0x0000003077307220 */ /* 0x040fe20000400000 */
[----:B------:R-:W-:Y:S01]  /*2580*/  FMUL R49, R119, R49 ;  /* 0x0000003177317220 */ /* 0x000fe20000400000 */
[----:B------:R-:W-:Y:S01]  /*2590*/  @!P5 FMUL R111, R111, 0.5 ;  /* 0x3f0000006f6fd820 */ /* 0x000fe20000400000 */
[----:B------:R-:W1:Y:S01]  /*25a0*/  MUFU.EX2 R130, R121 ;  /* 0x0000007900827308 */ /* 0x000e620000000800 */
[----:B--2---:R-:W-:Y:S01]  /*25b0*/  @!P4 FMUL R132, R132, R132 ;  /* 0x000000848484c220 */ /* 0x004fe20000400000 */
[----:B------:R-:W-:Y:S01]  /*25c0*/  FSETP.GEU.AND P4, PT, R109, -126, PT ;  /* 0xc2fc00006d00780b */ /* 0x000fe20003f8e000 */
[----:B------:R-:W-:Y:S01]  /*25d0*/  LDS.U16 R169, [R3+0x2b00] ;  /* 0x002b000003a97984 */ /* 0x000fe20000000400 */
[C---:B------:R-:W-:Y:S01]  /*25e0*/  FMUL R54, R117.reuse, R54 ;  /* 0x0000003675367220 */ /* 0x040fe20000400000 */
[----:B------:R-:W-:Y:S01]  /*25f0*/  FMUL R55, R117, R55 ;  /* 0x0000003775377220 */ /* 0x000fe20000400000 */
[----:B------:R-:W-:Y:S01]  /*2600*/  FMUL R52, R119, R52 ;  /* 0x0000003477347220 */ /* 0x000fe20000400000 */
[----:B------:R-:W-:Y:S01]  /*2610*/  @!P1 FMUL R116, R116, 0.5 ;  /* 0x3f00000074749820 */ /* 0x000fe20000400000 */
[----:B------:R-:W2:Y:S01]  /*2620*/  MUFU.EX2 R126, R123 ;  /* 0x0000007b007e7308 */ /* 0x000ea20000000800 */
[----:B---3--:R-:W-:Y:S01]  /*2630*/  @!P2 FMUL R135, R135, R135 ;  /* 0x000000878787a220 */ /* 0x008fe20000400000 */
[----:B------:R-:W-:Y:S01]  /*2640*/  FSETP.GEU.AND P2, PT, R108, -126, PT ;  /* 0xc2fc00006c00780b */ /* 0x000fe20003f4e000 */
[----:B------:R-:W-:Y:S01]  /*2650*/  LDS.U16 R168, [R3+0x2c10] ;  /* 0x002c100003a87984 */ /* 0x000fe20000000400 */
[----:B------:R-:W-:Y:S01]  /*2660*/  FMUL R53, R119, R53 ;  /* 0x0000003577357220 */ /* 0x000fe20000400000 */
[C---:B------:R-:W-:Y:S01]  /*2670*/  FMUL R58, R117.reuse, R58 ;  /* 0x0000003a753a7220 */ /* 0x040fe20000400000 */
[----:B------:R-:W-:Y:S01]  /*2680*/  FMUL R59, R117, R59 ;  /* 0x0000003b753b7220 */ /* 0x000fe20000400000 */
[----:B------:R-:W-:Y:S01]  /*2690*/  @!P4 FMUL R109, R109, 0.5 ;  /* 0x3f0000006d6dc820 */ /* 0x000fe20000400000 */
[----:B------:R-:W3:Y:S01]  /*26a0*/  MUFU.EX2 R131, R131 ;  /* 0x0000008300837308 */ /* 0x000ee20000000800 */
[----:B-1----:R-:W-:Y:S01]  /*26b0*/  @!P3 FMUL R130, R130, R130 ;  /* 0x000000828282b220 */ /* 0x002fe20000400000 */
[----:B------:R-:W-:Y:S01]  /*26c0*/  FSETP.GEU.AND P3, PT, R112, -126, PT ;  /* 0xc2fc00007000780b */ /* 0x000fe20003f6e000 */
[----:B------:R-:W-:Y:S01]  /*26d0*/  LDS.U16 R166, [R3+0x3460] ;  /* 0x0034600003a67984 */ /* 0x000fe20000000400 */
[C---:B------:R-:W-:Y:S01]  /*26e0*/  FMUL R56, R119.reuse, R56 ;  /* 0x0000003877387220 */ /* 0x040fe20000400000 */
[----:B------:R-:W-:Y:S01]  /*26f0*/  FMUL R57, R119, R57 ;  /* 0x0000003977397220 */ /* 0x000fe20000400000 */
[C---:B------:R-:W-:Y:S01]  /*2700*/  FMUL R62, R117.reuse, R62 ;  /* 0x0000003e753e7220 */ /* 0x040fe20000400000 */
[----:B------:R-:W-:Y:S01]  /*2710*/  @!P2 FMUL R108, R108, 0.5 ;  /* 0x3f0000006c6ca820 */ /* 0x000fe20000400000 */
[----:B------:R1:W5:Y:S01]  /*2720*/  MUFU.EX2 R124, R111 ;  /* 0x0000006f007c7308 */ /* 0x0003620000000800 */
[----:B--2---:R-:W-:Y:S01]  /*2730*/  @!P6 FMUL R126, R126, R126 ;  /* 0x0000007e7e7ee220 */ /* 0x004fe20000400000 */
[----:B------:R-:W-:Y:S01]  /*2740*/  LDS.U16 R164, [R3+0x3bd0] ;  /* 0x003bd00003a47984 */ /* 0x000fe20000000400 */
[----:B------:R-:W-:Y:S01]  /*2750*/  FMUL R63, R117, R63 ;  /* 0x0000003f753f7220 */ /* 0x000fe20000400000 */
[C---:B------:R-:W-:Y:S01]  /*2760*/  FMUL R60, R119.reuse, R60 ;  /* 0x0000003c773c7220 */ /* 0x040fe20000400000 */
[----:B------:R-:W-:Y:S01]  /*2770*/  FMUL R61, R119, R61 ;  /* 0x0000003d773d7220 */ /* 0x000fe20000400000 */
[----:B------:R-:W-:Y:S01]  /*2780*/  LDS.U16 R162, [R3+0x3ce0] ;  /* 0x003ce00003a27984 */ /* 0x000fe20000000400 */
[----:B------:R-:W-:Y:S01]  /*2790*/  @!P3 FMUL R112, R112, 0.5 ;  /* 0x3f0000007070b820 */ /* 0x000fe20000400000 */
[----:B------:R2:W4:Y:S01]  /*27a0*/  MUFU.EX2 R123, R109 ;  /* 0x0000006d007b7308 */ /* 0x0005220000000800 */
[----:B-1----:R-:W-:Y:S01]  /*27b0*/  F2FP.F16.F32.PACK_AB R111, R130, R135 ;  /* 0x00000087826f723e */ /* 0x002fe200000000ff */
[----:B---3--:R-:W-:Y:S01]  /*27c0*/  @!P0 FMUL R131, R131, R131 ;  /* 0x0000008383838220 */ /* 0x008fe20000400000 */
[----:B------:R-:W-:Y:S01]  /*27d0*/  LDS.U16 R160, [R3+0x3360] ;  /* 0x0033600003a07984 */ /* 0x000fe20000000400 */
[C---:B------:R-:W-:Y:S01]  /*27e0*/  FMUL R66, R117.reuse, R66 ;  /* 0x0000004275427220 */ /* 0x040fe20000400000 */
[----:B------:R-:W-:Y:S01]  /*27f0*/  FMUL R67, R117, R67 ;  /* 0x0000004375437220 */ /* 0x000fe20000400000 */
[C---:B------:R-:W-:Y:S01]  /*2800*/  FMUL R64, R119.reuse, R64 ;  /* 0x0000004077407220 */ /* 0x040fe20000400000 */
[----:B------:R-:W-:Y:S01]  /*2810*/  FMUL R65, R119, R65 ;  /* 0x0000004177417220 */ /* 0x000fe20000400000 */
[----:B------:R1:W3:Y:S01]  /*2820*/  MUFU.EX2 R118, R108 ;  /* 0x0000006c00767308 */ /* 0x0002e20000000800 */
[----:B--2---:R-:W-:Y:S01]  /*2830*/  F2FP.F16.F32.PACK_AB R109, R132, R137 ;  /* 0x00000089846d723e */ /* 0x004fe200000000ff */
[----:B-----5:R-:W-:Y:S01]  /*2840*/  @!P5 FMUL R124, R124, R124 ;  /* 0x0000007c7c7cd220 */ /* 0x020fe20000400000 */
[C---:B------:R-:W-:Y:S01]  /*2850*/  FMUL R70, R117.reuse, R70 ;  /* 0x0000004675467220 */ /* 0x040fe20000400000 */
[----:B------:R-:W-:Y:S01]  /*2860*/  FMUL R71, R117, R71 ;  /* 0x0000004775477220 */ /* 0x000fe20000400000 */
[C---:B------:R-:W-:Y:S01]  /*2870*/  FMUL R68, R119.reuse, R68 ;  /* 0x0000004477447220 */ /* 0x040fe20000400000 */
[----:B------:R-:W-:Y:S01]  /*2880*/  FMUL R69, R119, R69 ;  /* 0x0000004577457220 */ /* 0x000fe20000400000 */
[----:B------:R-:W-:Y:S01]  /*2890*/  FMUL R74, R117, R74 ;  /* 0x0000004a754a7220 */ /* 0x000fe20000400000 */
[----:B------:R2:W5:Y:S01]  /*28a0*/  MUFU.EX2 R121, R112 ;  /* 0x0000007000797308 */ /* 0x0005620000000800 */
[----:B-1----:R-:W-:Y:S01]  /*28b0*/  F2FP.F16.F32.PACK_AB R108, R122, R127 ;  /* 0x0000007f7a6c723e */ /* 0x002fe200000000ff */
[----:B----4-:R-:W-:Y:S01]  /*28c0*/  @!P4 FMUL R123, R123, R123 ;  /* 0x0000007b7b7bc220 */ /* 0x010fe20000400000 */
[----:B------:R-:W-:Y:S01]  /*28d0*/  FMUL R75, R117, R75 ;  /* 0x0000004b754b7220 */ /* 0x000fe20000400000 */
[C---:B------:R-:W-:Y:S01]  /*28e0*/  FMUL R72, R119.reuse, R72 ;  /* 0x0000004877487220 */ /* 0x040fe20000400000 */
[----:B------:R-:W-:Y:S01]  /*28f0*/  FMUL R73, R119, R73 ;  /* 0x0000004977497220 */ /* 0x000fe20000400000 */
[----:B------:R-:W-:Y:S01]  /*2900*/  FADD R132, R137, R132 ;  /* 0x0000008489847221 */ /* 0x000fe20000000000 */
[----:B------:R-:W-:Y:S01]  /*2910*/  FADD R135, R135, R130 ;  /* 0x0000008287877221 */ /* 0x000fe20000000000 */
[----:B------:R-:W1:Y:S01]  /*2920*/  MUFU.EX2 R116, R116 ;  /* 0x0000007400747308 */ /* 0x000e620000000800 */
[----:B--2---:R-:W-:Y:S01]  /*2930*/  PRMT R112, R113, 0x5410, R114 ;  /* 0x0000541071707816 */ /* 0x004fe20000000072 */
[----:B---3--:R-:W-:Y:S01]  /*2940*/  @!P2 FMUL R118, R118, R118 ;  /* 0x000000767676a220 */ /* 0x008fe20000400000 */
[----:B0-----:R-:W-:Y:S01]  /*2950*/  PRMT R113, R115, 0x5410, R138 ;  /* 0x0000541073717816 */ /* 0x001fe2000000008a */
[----:B------:R-:W-:Y:S01]  /*2960*/  FADD R130, R131, R124 ;  /* 0x0000007c83827221 */ /* 0x000fe20000000000 */
[----:B------:R-:W0:Y:S01]  /*2970*/  LDS.U16 R138, [R3+0x2340] ;  /* 0x00234000038a7984 */ /* 0x000e220000000400 */
[----:B------:R-:W-:Y:S01]  /*2980*/  F2FP.F16.F32.PACK_AB R115, R124, R131 ;  /* 0x000000837c73723e */ /* 0x000fe200000000ff */
[----:B------:R-:W-:Y:S01]  /*2990*/  FADD R132, RZ, R132 ;  /* 0x00000084ff847221 */ /* 0x000fe20000000000 */
[----:B------:R-:W-:Y:S01]  /*29a0*/  FMUL R26, R117, R26 ;  /* 0x0000001a751a7220 */ /* 0x000fe20000400000 */
[----:B-----5:R-:W-:Y:S01]  /*29b0*/  @!P3 FMUL R121, R121, R121 ;  /* 0x000000797979b220 */ /* 0x020fe20000400000 */
[----:B------:R-:W-:Y:S01]  /*29c0*/  HMMA.16816.F32 R28, R108, R112, R28 ;  /* 0x000000706c1c723c */ /* 0x000fe2000000181c */
[----:B------:R-:W-:Y:S01]  /*29d0*/  F2FP.F16.F32.PACK_AB R113, R126, R133 ;  /* 0x000000857e71723e */ /* 0x000fe200000000ff */
[----:B------:R-:W-:Y:S01]  /*29e0*/  FADD R133, R133, R126 ;  /* 0x0000007e85857221 */ /* 0x000fe20000000000 */
[----:B------:R-:W-:Y:S01]  /*29f0*/  F2FP.F16.F32.PACK_AB R112, R118, R123 ;  /* 0x0000007b7670723e */ /* 0x000fe200000000ff */
[----:B------:R-:W-:Y:S01]  /*2a00*/  LDS.U16 R131, [R3+0x22d0] ;  /* 0x0022d00003837984 */ /* 0x000fe20000000400 */
[----:B------:R-:W-:Y:S01]  /*2a10*/  FADD R132, R132, R135 ;  /* 0x0000008784847221 */ /* 0x000fe20000000000 */
[----:B------:R-:W-:Y:S01]  /*2a20*/  FMUL R27, R117, R27 ;  /* 0x0000001b751b7220 */ /* 0x000fe20000400000 */
[----:B-1----:R-:W-:Y:S01]  /*2a30*/  @!P1 FMUL R116, R116, R116 ;  /* 0x0000007474749220 */ /* 0x002fe20000400000 */
[----:B------:R-:W1:Y:S01]  /*2a40*/  LDS.U16 R126, [R3+0x23e0] ;  /* 0x0023e000037e7984 */ /* 0x000e620000000400 */
[C---:B------:R-:W-:Y:S01]  /*2a50*/  FMUL R24, R119.reuse, R24 ;  /* 0x0000001877187220 */ /* 0x040fe20000400000 */
[----:B------:R-:W-:Y:S01]  /*2a60*/  FMUL R25, R119, R25 ;  /* 0x0000001977197220 */ /* 0x000fe20000400000 */
[----:B------:R-:W-:Y:S01]  /*2a70*/  FADD R122, R127, R122 ;  /* 0x0000007a7f7a7221 */ /* 0x000fe20000000000 */
[----:B------:R-:W-:Y:S01]  /*2a80*/  F2FP.F16.F32.PACK_AB R114, R116, R121 ;  /* 0x000000797472723e */ /* 0x000fe200000000ff */
[----:B------:R-:W-:Y:S01]  /*2a90*/  LDS.U16 R124, [R3+0x2c60] ;  /* 0x002c6000037c7984 */ /* 0x000fe20000000400 */
[----:B------:R-:W-:Y:S01]  /*2aa0*/  FADD R120, R125, R120 ;  /* 0x000000787d787221 */ /* 0x000fe20000000000 */
[----:B------:R-:W-:Y:S01]  /*2ab0*/  FADD R125, RZ, R122 ;  /* 0x0000007aff7d7221 */ /* 0x000fe20000000000 */
[----:B------:R-:W-:Y:S01]  /*2ac0*/  FADD R123, R123, R118 ;  /* 0x000000767b7b7221 */ /* 0x000fe20000000000 */
[----:B------:R-:W-:Y:S01]  /*2ad0*/  LDS.U16 R137, [R3+0x22e0] ;  /* 0x0022e00003897984 */ /* 0x000fe20000000400 */
[----:B------:R-:W-:Y:S01]  /*2ae0*/  FADD R121, R121, R116 ;  /* 0x0000007479797221 */ /* 0x000fe20000000000 */
[----:B------:R-:W-:Y:S01]  /*2af0*/  FADD R120, R125, R120 ;  /* 0x000000787d787221 */ /* 0x000fe20000000000 */
[----:B------:R-:W-:Y:S01]  /*2b00*/  HMMA.16816.F32 R28, R112, R128, R28 ;  /* 0x00000080701c723c */ /* 0x000fe2000000181c */
[----:B------:R-:W-:Y:S01]  /*2b10*/  PRMT R128, R155, 0x5410, R144 ;  /* 0x000054109b807816 */ /* 0x000fe20000000090 */
[----:B------:R-:W-:Y:S01]  /*2b20*/  LDS.U16 R135, [R3+0x2c70] ;  /* 0x002c700003877984 */ /* 0x000fe20000000400 */
[----:B------:R-:W-:Y:S01]  /*2b30*/  PRMT R129, R149, 0x5410, R136 ;  /* 0x0000541095817816 */ /* 0x000fe20000000088 */
[----:B------:R-:W-:Y:S01]  /*2b40*/  FADD R133, R132, R133 ;  /* 0x0000008584857221 */ /* 0x000fe20000000000 */
[----:B------:R-:W-:Y:S01]  /*2b50*/  FADD R118, R120, R123 ;  /* 0x0000007b78767221 */ /* 0x000fe20000000000 */
[----:B------:R-:W-:Y:S01]  /*2b60*/  LDS.U16 R155, [R3+0x3320] ;  /* 0x00332000039b7984 */ /* 0x000fe20000000400 */
[----:B------:R-:W-:Y:S01]  /*2b70*/  FMUL R22, R117, R22 ;  /* 0x0000001675167220 */ /* 0x000fe20000400000 */
[----:B------:R-:W-:Y:S01]  /*2b80*/  FADD R116, R133, R130 ;  /* 0x0000008285747221 */ /* 0x000fe20000000000 */
[----:B------:R-:W-:Y:S01]  /*2b90*/  FADD R118, R118, R121 ;  /* 0x0000007976767221 */ /* 0x000fe20000000000 */
[----:B------:R-:W2:Y:S01]  /*2ba0*/  LDS.U16 R144, [R3+0x3430] ;  /* 0x0034300003907984 */ /* 0x000ea20000000400 */
[C---:B------:R-:W-:Y:S01]  /*2bb0*/  HMMA.16816.F32 R32, R108.reuse, R128, R32 ;  /* 0x000000806c20723c */ /* 0x040fe20000001820 */
[----:B------:R-:W-:Y:S01]  /*2bc0*/  PRMT R128, R161, 0x5410, R152 ;  /* 0x00005410a1807816 */ /* 0x000fe20000000098 */
[----:B------:R-:W-:Y:S01]  /*2bd0*/  FMUL R23, R117, R23 ;  /* 0x0000001775177220 */ /* 0x000fe20000400000 */
[----:B------:R-:W-:Y:S01]  /*2be0*/  LDS.U16 R149, [R3+0x3ba0] ;  /* 0x003ba00003957984 */ /* 0x000fe20000000400 */
[----:B------:R-:W-:Y:S01]  /*2bf0*/  PRMT R129, R157, 0x5410, R146 ;  /* 0x000054109d817816 */ /* 0x000fe20000000092 */
[C---:B------:R-:W-:Y:S01]  /*2c00*/  FMUL R20, R119.reuse, R20 ;  /* 0x0000001477147220 */ /* 0x040fe20000400000 */
[----:B------:R-:W-:Y:S01]  /*2c10*/  FMUL R21, R119, R21 ;  /* 0x0000001577157220 */ /* 0x000fe20000400000 */
[----:B------:R-:W3:Y:S01]  /*2c20*/  LDS.U16 R136, [R3+0x3cb0] ;  /* 0x003cb00003887984 */ /* 0x000ee20000000400 */
[C---:B------:R-:W-:Y:S01]  /*2c30*/  FMUL R18, R117.reuse, R18 ;  /* 0x0000001275127220 */ /* 0x040fe20000400000 */
[----:B------:R-:W-:Y:S01]  /*2c40*/  FMUL R19, R117, R19 ;  /* 0x0000001375137220 */ /* 0x000fe20000400000 */
[----:B------:R-:W-:Y:S01]  /*2c50*/  FMUL R16, R119, R16 ;  /* 0x0000001077107220 */ /* 0x000fe20000400000 */
[----:B------:R-:W-:Y:S01]  /*2c60*/  LDS.U16 R161, [R3+0x2240] ;  /* 0x0022400003a17984 */ /* 0x000fe20000000400 */
[C---:B------:R-:W-:Y:S01]  /*2c70*/  HMMA.16816.F32 R36, R108.reuse, R128, R36 ;  /* 0x000000806c24723c */ /* 0x040fe20000001824 */
[----:B0-----:R-:W-:Y:S01]  /*2c80*/  PRMT R128, R153, 0x5410, R138 ;  /* 0x0000541099807816 */ /* 0x001fe2000000008a */
[----:B------:R-:W-:Y:S01]  /*2c90*/  FMUL R17, R119, R17 ;  /* 0x0000001177117220 */ /* 0x000fe20000400000 */
[----:B------:R-:W0:Y:S01]  /*2ca0*/  LDS.U16 R152, [R3+0x2350] ;  /* 0x0023500003987984 */ /* 0x000e220000000400 */
[----:B------:R-:W-:Y:S01]  /*2cb0*/  PRMT R129, R139, 0x5410, R134 ;  /* 0x000054108b817816 */ /* 0x000fe20000000086 */
[----:B------:R-:W-:Y:S01]  /*2cc0*/  FMUL R14, R117, R14 ;  /* 0x0000000e750e7220 */ /* 0x000fe20000400000 */
[----:B-1----:R-:W-:Y:S01]  /*2cd0*/  PRMT R126, R131, 0x5410, R126 ;  /* 0x00005410837e7816 */ /* 0x002fe2000000007e */
[----:B------:R-:W-:Y:S01]  /*2ce0*/  LDS.U16 R157, [R3+0x2ac0] ;  /* 0x002ac000039d7984 */ /* 0x000fe20000000400 */
[----:B------:R-:W-:Y:S01]  /*2cf0*/  FMUL R15, R117, R15 ;  /* 0x0000000f750f7220 */ /* 0x000fe20000400000 */
[C---:B------:R-:W-:Y:S01]  /*2d00*/  FMUL R12, R119.reuse, R12 ;  /* 0x0000000c770c7220 */ /* 0x040fe20000400000 */
[----:B------:R-:W-:Y:S01]  /*2d10*/  FMUL R13, R119, R13 ;  /* 0x0000000d770d7220 */ /* 0x000fe20000400000 */
[----:B------:R-:W1:Y:S01]  /*2d20*/  LDS.U16 R146, [R3+0x2bd0] ;  /* 0x002bd00003927984 */ /* 0x000e620000000400 */
[----:B------:R-:W-:Y:S01]  /*2d30*/  HMMA.16816.F32 R40, R108, R128, R40 ;  /* 0x000000806c28723c */ /* 0x000fe20000001828 */
[----:B------:R-:W-:-:S02]  /*2d40*/  PRMT R128, R167, 0x5410, R158 ;  /* 0x00005410a7807816 */ /* 0x000fc4000000009e */
[----:B------:R-:W-:Y:S01]  /*2d50*/  LDS.U16 R153, [R3+0x2250] ;  /* 0x0022500003997984 */ /* 0x000fe20000000400 */
[----:B------:R-:W-:Y:S02]  /*2d60*/  PRMT R129, R165, 0x5410, R156 ;  /* 0x00005410a5817816 */ /* 0x000fe4000000009c */
[----:B------:R-:W-:Y:S01]  /*2d70*/  ISETP.LE.AND P0, PT, R11, UR4, PT ;  /* 0x000000040b007c0c */ /* 0x000fe2000bf03270 */
[----:B------:R-:W4:Y:S04]  /*2d80*/  LDS.U16 R138, [R3+0x2360] ;  /* 0x00236000038a7984 */ /* 0x000f280000000400 */
[----:B------:R-:W-:Y:S01]  /*2d90*/  LDS.U16 R139, [R3+0x2ad0] ;  /* 0x002ad000038b7984 */ /* 0x000fe20000000400 */
[----:B------:R-:W-:Y:S03]  /*2da0*/  HMMA.16816.F32 R32, R112, R128, R32 ;  /* 0x000000807020723c */ /* 0x000fe60000001820 */
[----:B------:R-:W5:Y:S01]  /*2db0*/  LDS.U16 R134, [R3+0x2be0] ;  /* 0x002be00003867984 */ /* 0x000f620000000400 */
        /* <DEDUP_REMOVED lines=13> */
[----:B-1----:R-:W-:-:S03]  /*2e90*/  PRMT R129, R157, 0x5410, R146 ;  /* 0x000054109d817816 */ /* 0x002fc60000000092 */
[----:B------:R-:W-:Y:S04]  /*2ea0*/  LDS.U16 R161, [R3+0x3340] ;  /* 0x0033400003a17984 */ /* 0x000fe80000000400 */
[----:B------:R-:W-:Y:S01]  /*2eb0*/  HMMA.16816.F32 R44, R108, R128, R44 ;  /* 0x000000806c2c723c */ /* 0x000fe2000000182c */
[----:B----4-:R-:W-:Y:S01]  /*2ec0*/  PRMT R128, R153, 0x5410, R138 ;  /* 0x0000541099807816 */ /* 0x010fe2000000008a */
[----:B------:R-:W-:Y:S01]  /*2ed0*/  LDS.U16 R152, [R3+0x3450] ;  /* 0x0034500003987984 */ /* 0x000fe20000000400 */
[----:B-----5:R-:W-:-:S03]  /*2ee0*/  PRMT R129, R139, 0x5410, R134 ;  /* 0x000054108b817816 */ /* 0x020fc60000000086 */
        /* <DEDUP_REMOVED lines=27> */
[----:B------:R-:W1:Y:S01]  /*30a0*/  LDS.U16 R138, [R3+0x23a0] ;  /* 0x0023a000038a7984 */ /* 0x000e620000000400 */
[----:B------:R-:W-:Y:S02]  /*30b0*/  PRMT R128, R161, 0x5410, R152 ;  /* 0x00005410a1807816 */ /* 0x000fe40000000098 */
[----:B--2---:R-:W-:Y:S01]  /*30c0*/  PRMT R129, R157, 0x5410, R146 ;  /* 0x000054109d817816 */ /* 0x004fe20000000092 */
[----:B------:R-:W-:Y:S04]  /*30d0*/  LDS.U16 R139, [R3+0x2b10] ;  /* 0x002b1000038b7984 */ /* 0x000fe80000000400 */
[----:B------:R-:W2:Y:S02]  /*30e0*/  LDS.U16 R134, [R3+0x2c20] ;  /* 0x002c200003867984 */ /* 0x000ea40000000400 */
[----:B------:R-:W-:Y:S01]  /*30f0*/  HMMA.16816.F32 R44, R112, R128, R44 ;  /* 0x00000080702c723c */ /* 0x000fe2000000182c */
[----:B------:R-:W-:Y:S01]  /*3100*/  PRMT R128, R167, 0x5410, R166 ;  /* 0x00005410a7807816 */ /* 0x000fe200000000a6 */
[----:B------:R-:W-:Y:S01]  /*3110*/  LDS.U16 R161, [R3+0x22a0] ;  /* 0x0022a00003a17984 */ /* 0x000fe20000000400 */
[----:B------:R-:W-:-:S03]  /*3120*/  PRMT R129, R164, 0x5410, R162 ;  /* 0x00005410a4817816 */ /* 0x000fc600000000a2 */
[----:B------:R-:W2:Y:S04]  /*3130*/  LDS.U16 R152, [R3+0x23b0] ;  /* 0x0023b00003987984 */ /* 0x000ea80000000400 */
[----:B------:R-:W-:Y:S01]  /*3140*/  LDS.U16 R157, [R3+0x2b20] ;  /* 0x002b2000039d7984 */ /* 0x000fe20000000400 */
[----:B------:R-:W-:Y:S01]  /*3150*/  HMMA.16816.F32 R48, R112, R128, R48 ;  /* 0x000000807030723c */ /* 0x000fe20000001830 */
[----:B------:R-:W-:Y:S02]  /*3160*/  PRMT R128, R160, 0x5410, R158 ;  /* 0x00005410a0807816 */ /* 0x000fe4000000009e */
        /* <DEDUP_REMOVED lines=10> */
[----:B------:R-:W0:Y:S01]  /*3210*/  LDS.U16 R154, [R3+0x34b0] ;  /* 0x0034b000039a7984 */ /* 0x000e220000000400 */
[----:B-1----:R-:W-:-:S03]  /*3220*/  PRMT R129, R149, 0x5410, R136 ;  /* 0x0000541095817816 */ /* 0x002fc60000000088 */
[----:B------:R-:W-:Y:S04]  /*3230*/  LDS.U16 R155, [R3+0x22b0] ;  /* 0x0022b000039b7984 */ /* 0x000fe80000000400 */
[----:B------:R-:W1:Y:S01]  /*3240*/  LDS.U16 R144, [R3+0x23c0] ;  /* 0x0023c00003907984 */ /* 0x000e620000000400 */
[----:B------:R-:W-:Y:S01]  /*3250*/  HMMA.16816.F32 R60, R112, R128, R60 ;  /* 0x00000080703c723c */ /* 0x000fe2000000183c */
[----:B------:R-:W-:Y:S02]  /*3260*/  PRMT R128, R153, 0x5410, R138 ;  /* 0x0000541099807816 */ /* 0x000fe4000000008a */
[----:B------:R-:W-:Y:S01]  /*3270*/  LDS.U16 R149, [R3+0x2b30] ;  /* 0x002b300003957984 */ /* 0x000fe20000000400 */
[----:B--2---:R-:W-:-:S03]  /*3280*/  PRMT R129, R139, 0x5410, R134 ;  /* 0x000054108b817816 */ /* 0x004fc60000000086 */
[----:B------:R-:W2:Y:S04]  /*3290*/  LDS.U16 R136, [R3+0x2c40] ;  /* 0x002c400003887984 */ /* 0x000ea80000000400 */
[C---:B------:R-:W-:Y:S01]  /*32a0*/  HMMA.16816.F32 R64, R108.reuse, R128, R64 ;  /* 0x000000806c40723c */ /* 0x040fe20000001840 */
[----:B------:R-:W-:Y:S01]  /*32b0*/  LDS.U16 R153, [R3+0x3390] ;  /* 0x0033900003997984 */ /* 0x000fe20000000400 */
[----:B------:R-:W-:Y:S02]  /*32c0*/  PRMT R128, R161, 0x5410, R152 ;  /* 0x00005410a1807816 */ /* 0x000fe40000000098 */
[----:B------:R-:W-:Y:S01]  /*32d0*/  PRMT R129, R157, 0x5410, R146 ;  /* 0x000054109d817816 */ /* 0x000fe20000000092 */
[----:B------:R-:W4:Y:S04]  /*32e0*/  LDS.U16 R138, [R3+0x34a0] ;  /* 0x0034a000038a7984 */ /* 0x000f280000000400 */
[----:B------:R-:W-:Y:S01]  /*32f0*/  LDS.U16 R139, [R3+0x3c10] ;  /* 0x003c1000038b7984 */ /* 0x000fe20000000400 */
[----:B---3--:R-:W-:Y:S01]  /*3300*/  PRMT R158, R167, 0x5410, R158 ;  /* 0x00005410a79e7816 */ /* 0x008fe2000000009e */
[----:B------:R-:W-:Y:S02]  /*3310*/  HMMA.16816.F32 R68, R108, R128, R68 ;  /* 0x000000806c44723c */ /* 0x000fe40000001844 */
[----:B------:R-:W3:Y:S04]  /*3320*/  LDS.U16 R134, [R3+0x3d20] ;  /* 0x003d200003867984 */ /* 0x000ee80000000400 */
[----:B------:R-:W-:Y:S01]  /*3330*/  LDS.U16 R161, [R3+0x22c0] ;  /* 0x0022c00003a17984 */ /* 0x000fe20000000400 */
[----:B0-----:R-:W-:-:S03]  /*3340*/  PRMT R154, R163, 0x5410, R154 ;  /* 0x00005410a39a7816 */ /* 0x001fc6000000009a */
[----:B------:R-:W0:Y:S04]  /*3350*/  LDS.U16 R152, [R3+0x23d0] ;  /* 0x0023d00003987984 */ /* 0x000e280000000400 */
[----:B------:R-:W-:Y:S01]  /*3360*/  LDS.U16 R157, [R3+0x2b40] ;  /* 0x002b4000039d7984 */ /* 0x000fe20000000400 */
[----:B-1----:R-:W-:-:S03]  /*3370*/  PRMT R128, R155, 0x5410, R144 ;  /* 0x000054109b807816 */ /* 0x002fc60000000090 */
[----:B------:R-:W1:Y:S04]  /*3380*/  LDS.U16 R146, [R3+0x2c50] ;  /* 0x002c500003927984 */ /* 0x000e680000000400 */
[----:B------:R-:W-:Y:S01]  /*3390*/  LDS.U16 R159, [R3+0x3c20] ;  /* 0x003c2000039f7984 */ /* 0x000fe20000000400 */
[----:B--2---:R-:W-:-:S03]  /*33a0*/  PRMT R129, R149, 0x5410, R136 ;  /* 0x0000541095817816 */ /* 0x004fc60000000088 */
[----:B------:R-:W2:Y:S04]  /*33b0*/  LDS.U16 R148, [R3+0x3d30] ;  /* 0x003d300003947984 */ /* 0x000ea80000000400 */
[----:B------:R-:W-:Y:S01]  /*33c0*/  LDS.U16 R165, [R3+0x3c30] ;  /* 0x003c300003a57984 */ /* 0x000fe20000000400 */
[----:B------:R-:W-:Y:S03]  /*33d0*/  HMMA.16816.F32 R72, R108, R128, R72 ;  /* 0x000000806c48723c */ /* 0x000fe60000001848 */
[----:B------:R-:W5:Y:S01]  /*33e0*/  LDS.U16 R156, [R3+0x3d40] ;  /* 0x003d4000039c7984 */ /* 0x000f620000000400 */
[----:B----4-:R-:W-:-:S03]  /*33f0*/  PRMT R138, R153, 0x5410, R138 ;  /* 0x00005410998a7816 */ /* 0x010fc6000000008a */
[----:B------:R-:W4:Y:S01]  /*3400*/  LDS.U16 R129, [R3+0x2b50] ;  /* 0x002b500003817984 */ /* 0x000f220000000400 */
[----:B---3--:R-:W-:-:S03]  /*3410*/  PRMT R139, R139, 0x5410, R134 ;  /* 0x000054108b8b7816 */ /* 0x008fc60000000086 */
[----:B------:R-:W3:Y:S04]  /*3420*/  LDS.U16 R128, [R3+0x23f0] ;  /* 0x0023f00003807984 */ /* 0x000ee80000000400 */
[----:B------:R-:W3:Y:S01]  /*3430*/  LDS.U16 R134, [R3+0x2b60] ;  /* 0x002b600003867984 */ /* 0x000ee20000000400 */
[----:B------:R-:W-:Y:S01]  /*3440*/  HMMA.16816.F32 R64, R112, R138, R64 ;  /* 0x0000008a7040723c */ /* 0x000fe20000001840 */
[----:B0-----:R-:W-:Y:S02]  /*3450*/  PRMT R152, R161, 0x5410, R152 ;  /* 0x00005410a1987816 */ /* 0x001fe40000000098 */
[----:B------:R-:W-:Y:S04]  /*3460*/  LDS.U16 R144, [R3+0x2400] ;  /* 0x0024000003907984 */ /* 0x000fe80000000400 */
[----:B------:R-:W-:Y:S01]  /*3470*/  LDS.U16 R139, [R3+0x2b70] ;  /* 0x002b7000038b7984 */ /* 0x000fe20000000400 */
[----:B-1----:R-:W-:-:S03]  /*3480*/  PRMT R153, R157, 0x5410, R146 ;  /* 0x000054109d997816 */ /* 0x002fc60000000092 */
[----:B------:R-:W0:Y:S04]  /*3490*/  LDS.U16 R136, [R3+0x2c80] ;  /* 0x002c800003887984 */ /* 0x000e280000000400 */
[----:B------:R-:W-:Y:S01]  /*34a0*/  LDS.U16 R146, [R3+0x34d0] ;  /* 0x0034d00003927984 */ /* 0x000fe20000000400 */
[----:B------:R-:W-:Y:S01]  /*34b0*/  HMMA.16816.F32 R24, R108, R152, R24 ;  /* 0x000000986c18723c */ /* 0x000fe20000001818 */
[----:B--2---:R-:W-:Y:S02]  /*34c0*/  PRMT R155, R159, 0x5410, R148 ;  /* 0x000054109f9b7816 */ /* 0x004fe40000000094 */
[----:B------:R-:W1:Y:S04]  /*34d0*/  LDS.U16 R153, [R3+0x22f0] ;  /* 0x0022f00003997984 */ /* 0x000e680000000400 */
[----:B------:R-:W-:Y:S01]  /*34e0*/  LDS.U16 R149, [R3+0x3c40] ;  /* 0x003c400003957984 */ /* 0x000fe20000000400 */
[----:B------:R-:W-:Y:S01]  /*34f0*/  HMMA.16816.F32 R68, R112, R154, R68 ;  /* 0x0000009a7044723c */ /* 0x000fe20000001844 */
[----:B-----5:R-:W-:-:S02]  /*3500*/  PRMT R159, R165, 0x5410, R156 ;  /* 0x00005410a59f7816 */ /* 0x020fc4000000009c */
[----:B------:R-:W-:Y:S01]  /*3510*/  LDS.U16 R155, [R3+0x33c0] ;  /* 0x0033c000039b7984 */ /* 0x000fe20000000400 */
[----:B----4-:R-:W-:-:S03]  /*3520*/  PRMT R127, R129, 0x5410, R124 ;  /* 0x00005410817f7816 */ /* 0x010fc6000000007c */
[----:B------:R-:W-:Y:S01]  /*3530*/  LDS.U16 R138, [R3+0x3d50] ;  /* 0x003d5000038a7984 */ /* 0x000fe20000000400 */
[----:B------:R-:W-:Y:S03]  /*3540*/  HMMA.16816.F32 R72, R112, R158, R72 ;  /* 0x0000009e7048723c */ /* 0x000fe60000001848 */
[----:B------:R-:W2:Y:S01]  /*3550*/  SHFL.BFLY PT, R157, R116, 0x1, 0x1f ;  /* 0x0c201f00749d7f89 */ /* 0x000ea200000e0000 */
[----:B---3--:R-:W-:-:S03]  /*3560*/  PRMT R128, R137, 0x5410, R128 ;  /* 0x0000541089807816 */ /* 0x008fc60000000080 */
[----:B------:R-:W3:Y:S01]  /*3570*/  SHFL.BFLY PT, R159, R118, 0x1, 0x1f ;  /* 0x0c201f00769f7f89 */ /* 0x000ee200000e0000 */
[----:B------:R-:W-:Y:S01]  /*3580*/  PRMT R129, R134, 0x5410, R135 ;  /* 0x0000541086817816 */ /* 0x000fe20000000087 */
[C---:B------:R-:W-:Y:S02]  /*3590*/  HMMA.16816.F32 R20, R108.reuse, R126, R20 ;  /* 0x0000007e6c14723c */ /* 0x040fe40000001814 */
[----:B------:R-:W-:Y:S04]  /*35a0*/  LDS.U16 R130, [R3+0x33d0] ;  /* 0x0033d00003827984 */ /* 0x000fe80000000400 */
[----:B------:R-:W4:Y:S02]  /*35b0*/  LDS.U16 R131, [R3+0x34e0] ;  /* 0x0034e00003837984 */ /* 0x000f240000000400 */
[----:B------:R-:W-:Y:S02]  /*35c0*/  HMMA.16816.F32 R16, R108, R128, R16 ;  /* 0x000000806c10723c */ /* 0x000fe40000001810 */
[----:B------:R-:W-:Y:S01]  /*35d0*/  LDS.U16 R120, [R3+0x33e0] ;  /* 0x0033e00003787984 */ /* 0x000fe20000000400 */
[----:B0-----:R-:W-:-:S03]  /*35e0*/  PRMT R129, R139, 0x5410, R136 ;  /* 0x000054108b817816 */ /* 0x001fc60000000088 */
[----:B------:R-:W0:Y:S04]  /*35f0*/  LDS.U16 R121, [R3+0x34f0] ;  /* 0x0034f00003797984 */ /* 0x000e280000000400 */
[----:B------:R-:W-:Y:S01]  /*3600*/  LDS.U16 R124, [R3+0x33f0] ;  /* 0x0033f000037c7984 */ /* 0x000fe20000000400 */
[----:B-1----:R-:W-:Y:S01]  /*3610*/  PRMT R128, R153, 0x5410, R144 ;  /* 0x0000541099807816 */ /* 0x002fe20000000090 */
[----:B--2---:R-:W-:Y:S02]  /*3620*/  FADD R157, R116, R157 ;  /* 0x0000009d749d7221 */ /* 0x004fe40000000000 */
[----:B------:R-:W1:Y:S01]  /*3630*/  LDS.U16 R125, [R3+0x3500] ;  /* 0x00350000037d7984 */ /* 0x000e620000000400 */
[----:B---3--:R-:W-:-:S03]  /*3640*/  FADD R159, R118, R159 ;  /* 0x0000009f769f7221 */ /* 0x008fc60000000000 */
[----:B------:R-:W-:Y:S01]  /*3650*/  LDS.U16 R132, [R3+0x3c50] ;  /* 0x003c500003847984 */ /* 0x000fe20000000400 */
[----:B------:R-:W-:Y:S01]  /*3660*/  HMMA.16816.F32 R12, R108, R128, R12 ;  /* 0x000000806c0c723c */ /* 0x000fe2000000180c */
[----:B------:R-:W-:Y:S02]  /*3670*/  PRMT R108, R155, 0x5410, R146 ;  /* 0x000054109b6c7816 */ /* 0x000fe40000000092 */
[----:B------:R-:W2:Y:S01]  /*3680*/  LDS.U16 R133, [R3+0x3d60] ;  /* 0x003d600003857984 */ /* 0x000ea20000000400 */
[----:B------:R-:W-:-:S03]  /*3690*/  PRMT R109, R149, 0x5410, R138 ;  /* 0x00005410956d7816 */ /* 0x000fc6000000008a */
[----:B------:R-:W-:Y:S04]  /*36a0*/  LDS.U16 R122, [R3+0x3c60] ;  /* 0x003c6000037a7984 */ /* 0x000fe80000000400 */
[----:B------:R-:W-:Y:S01]  /*36b0*/  LDS.U16 R123, [R3+0x3d70] ;  /* 0x003d7000037b7984 */ /* 0x000fe20000000400 */
[----:B------:R-:W-:Y:S03]  /*36c0*/  HMMA.16816.F32 R24, R112, R108, R24 ;  /* 0x0000006c7018723c */ /* 0x000fe60000001818 */
[----:B------:R-:W-:Y:S04]  /*36d0*/  LDS.U16 R126, [R3+0x3c70] ;  /* 0x003c7000037e7984 */ /* 0x000fe80000000400 */
[----:B------:R-:W-:Y:S01]  /*36e0*/  LDS.U16 R127, [R3+0x3d80] ;  /* 0x003d8000037f7984 */ /* 0x000fe20000000400 */
[----:B----4-:R-:W-:-:S03]  /*36f0*/  PRMT R130, R130, 0x5410, R131 ;  /* 0x0000541082827816 */ /* 0x010fc60000000083 */
[----:B------:R-:W3:Y:S04]  /*3700*/  SHFL.BFLY PT, R110, R157, 0x2, 0x1f ;  /* 0x0c401f009d6e7f89 */ /* 0x000ee800000e0000 */
[----:B------:R-:W4:Y:S01]  /*3710*/  SHFL.BFLY PT, R108, R159, 0x2, 0x1f ;  /* 0x0c401f009f6c7f89 */ /* 0x000f2200000e0000 */
[----:B0-----:R-:W-:Y:S02]  /*3720*/  PRMT R120, R120, 0x5410, R121 ;  /* 0x0000541078787816 */ /* 0x001fe40000000079 */
[----:B-1----:R-:W-:Y:S02]  /*3730*/  PRMT R124, R124, 0x5410, R125 ;  /* 0x000054107c7c7816 */ /* 0x002fe4000000007d */
[----:B--2---:R-:W-:Y:S01]  /*3740*/  PRMT R131, R132, 0x5410, R133 ;  /* 0x0000541084837816 */ /* 0x004fe20000000085 */
[----:B---3--:R-:W-:-:S06]  /*3750*/  FADD R110, R157, R110 ;  /* 0x0000006e9d6e7221 */ /* 0x008fcc0000000000 */
[----:B------:R-:W-:Y:S01]  /*3760*/  HMMA.16816.F32 R20, R112, R130, R20 ;  /* 0x000000827014723c */ /* 0x000fe20000001814 */
[----:B------:R-:W-:Y:S01]  /*3770*/  PRMT R121, R122, 0x5410, R123 ;  /* 0x000054107a797816 */ /* 0x000fe2000000007b */
[----:B----4-:R-:W-:Y:S01]  /*3780*/  FADD R108, R159, R108 ;  /* 0x0000006c9f6c7221 */ /* 0x010fe20000000000 */
[----:B------:R-:W-:-:S03]  /*3790*/  FFMA R4, R117, R4, R110 ;  /* 0x0000000475047223 */ /* 0x000fc6000000006e */
[----:B------:R-:W-:Y:S02]  /*37a0*/  FFMA R10, R119, R10, R108 ;  /* 0x0000000a770a7223 */ /* 0x000fe4000000006c */
[----:B------:R-:W-:Y:S01]  /*37b0*/  HMMA.16816.F32 R16, R112, R120, R16 ;  /* 0x000000787010723c */ /* 0x000fe20000001810 */
[----:B------:R-:W-:-:S07]  /*37c0*/  PRMT R125, R126, 0x5410, R127 ;  /* 0x000054107e7d7816 */ /* 0x000fce000000007f */
[----:B------:R-:W-:Y:S01]  /*37d0*/  HMMA.16816.F32 R12, R112, R124, R12 ;  /* 0x0000007c700c723c */ /* 0x000fe2000000180c */
[----:B------:R-:W-:Y:S06]  /*37e0*/  BAR.SYNC.DEFER_BLOCKING 0x0 ;  /* 0x0000000000007b1d */ /* 0x000fec0000010000 */
[----:B------:R-:W-:-:S13]  /*37f0*/  @!P0 BRA `(.L_x_80) ;  /* 0xffffffd0002c8947 */ /* 0x000fda000383ffff */
.L_x_69:
        /* <DEDUP_REMOVED lines=8> */
[----:B-----5:R-:W-:Y:S05]  /*3880*/  CALL.REL.NOINC `($__internal_3_$__cuda_sm20_rcp_rn_f32_slowpath) ;  /* 0x0000000c007c7944 */ /* 0x020fea0003c00000 */
[----:B------:R-:W-:Y:S05]  /*3890*/  BRA `(.L_x_83) ;  /* 0x0000000000107947 */ /* 0x000fea0003800000 */
.L_x_82:
[----:B------:R-:W0:Y:S02]  /*38a0*/  MUFU.RCP R3, R10 ;  /* 0x0000000a00037308 */ /* 0x000e240000001000 */
[----:B0-----:R-:W-:-:S04]  /*38b0*/  FFMA R0, R3, R10, -1 ;  /* 0xbf80000003007423 */ /* 0x001fc8000000000a */
[----:B------:R-:W-:-:S04]  /*38c0*/  FADD.FTZ R0, -R0, -RZ ;  /* 0x800000ff00007221 */ /* 0x000fc80000010100 */
[----:B------:R-:W-:-:S07]  /*38d0*/  FFMA R0, R3, R0, R3 ;  /* 0x0000000003007223 */ /* 0x000fce0000000003 */
.L_x_83:
[----:B------:R-:W-:Y:S05]  /*38e0*/  BSYNC.RECONVERGENT B0 ;  /* 0x0000000000007941 */ /* 0x000fea0003800200 */
.L_x_81:
[C---:B------:R-:W-:Y:S01]  /*38f0*/  VIADD R2, R4.reuse, 0x1800000 ;  /* 0x0180000004027836 */ /* 0x040fe20000000000 */
[----:B------:R-:W-:Y:S01]  /*3900*/  BSSY.RECONVERGENT B0, `(.L_x_84) ;  /* 0x000000e000007945 */ /* 0x000fe20003800200 */
[----:B------:R-:W-:Y:S02]  /*3910*/  FSETP.GT.AND P5, PT, R4, RZ, PT ;  /* 0x000000ff0400720b */ /* 0x000fe40003fa4000 */
[----:B------:R-:W-:Y:S02]  /*3920*/  FSEL R9, R0, RZ, P4 ;  /* 0x000000ff00097208 */ /* 0x000fe40002000000 */
[----:B------:R-:W-:-:S04]  /*3930*/  LOP3.LUT R2, R2, 0x7f800000, RZ, 0xc0, !PT ;  /* 0x7f80000002027812 */ /* 0x000fc800078ec0ff */
[----:B------:R-:W-:-:S13]  /*3940*/  ISETP.GT.U32.AND P0, PT, R2, 0x1ffffff, PT ;  /* 0x01ffffff0200780c */ /* 0x000fda0003f04070 */
[----:B------:R-:W-:Y:S05]  /*3950*/  @P0 BRA `(.L_x_85) ;  /* 0x0000000000100947 */ /* 0x000fea0003800000 */
[----:B------:R-:W-:Y:S02]  /*3960*/  MOV R10, R4 ;  /* 0x00000004000a7202 */ /* 0x000fe40000000f00 */
[----:B------:R-:W-:-:S07]  /*3970*/  MOV R8, 0x3990 ;  /* 0x0000399000087802 */ /* 0x000fce0000000f00 */
[----:B-----5:R-:W-:Y:S05]  /*3980*/  CALL.REL.NOINC `($__internal_3_$__cuda_sm20_rcp_rn_f32_slowpath) ;  /* 0x0000000c003c7944 */ /* 0x020fea0003c00000 */
[----:B------:R-:W-:Y:S05]  /*3990*/  BRA `(.L_x_86) ;  /* 0x0000000000107947 */ /* 0x000fea0003800000 */
.L_x_85:
[----:B------:R-:W0:Y:S02]  /*39a0*/  MUFU.RCP R3, R4 ;  /* 0x0000000400037308 */ /* 0x000e240000001000 */
[----:B0-----:R-:W-:-:S04]  /*39b0*/  FFMA R0, R3, R4, -1 ;  /* 0xbf80000003007423 */ /* 0x001fc80000000004 */
[----:B------:R-:W-:-:S04]  /*39c0*/  FADD.FTZ R0, -R0, -RZ ;  /* 0x800000ff00007221 */ /* 0x000fc80000010100 */
[----:B------:R-:W-:-:S07]  /*39d0*/  FFMA R0, R3, R0, R3 ;  /* 0x0000000003007223 */ /* 0x000fce0000000003 */
.L_x_86:
[----:B------:R-:W-:Y:S05]  /*39e0*/  BSYNC.RECONVERGENT B0 ;  /* 0x0000000000007941 */ /* 0x000fea0003800200 */
.L_x_84:
        /* <DEDUP_REMOVED lines=201> */
        .weak           $__internal_3_$__cuda_sm20_rcp_rn_f32_slowpath
        .type           $__internal_3_$__cuda_sm20_rcp_rn_f32_slowpath,@function
        .size           $__internal_3_$__cuda_sm20_rcp_rn_f32_slowpath,(.L_x_95 - $__internal_3_$__cuda_sm20_rcp_rn_f32_slowpath)
$__internal_3_$__cuda_sm20_rcp_rn_f32_slowpath:
        /* <DEDUP_REMOVED lines=15> */
.L_x_88:
        /* <DEDUP_REMOVED lines=33> */
.L_x_90:
[----:B------:R0:W1:Y:S02]  /*4980*/  MUFU.RCP R2, R10 ;  /* 0x0000000a00027308 */ /* 0x0000640000001000 */
.L_x_89:
[----:B------:R-:W-:Y:S05]  /*4990*/  BSYNC.RECONVERGENT B1 ;  /* 0x0000000000017941 */ /* 0x000fea0003800200 */
.L_x_87:
[----:B-1----:R-:W-:Y:S02]  /*49a0*/  IMAD.MOV.U32 R0, RZ, RZ, R2 ;  /* 0x000000ffff007224 */ /* 0x002fe400078e0002 */
[----:B------:R-:W-:Y:S02]  /*49b0*/  IMAD.MOV.U32 R2, RZ, RZ, R8 ;  /* 0x000000ffff027224 */ /* 0x000fe400078e0008 */
[----:B------:R-:W-:-:S04]  /*49c0*/  IMAD.MOV.U32 R3, RZ, RZ, 0x0 ;  /* 0x00000000ff037424 */ /* 0x000fc800078e00ff */
[----:B0-----:R-:W-:Y:S05]  /*49d0*/  RET.REL.NODEC R2 `(_Z28flash_attention_kernel_smallILi128ELb1EEvPK6__halfS2_S2_PS0_if) ;  /* 0xffffffb402887950 */ /* 0x001fea0003c3ffff */
.L_x_91:
        /* <DEDUP_REMOVED lines=10> */
.L_x_95:


//--------------------- .nv.shared._Z28flash_attention_kernel_largeILi128ELb0EEvPK6__halfS2_S2_PS0_if --------------------------
	.section	.nv.shared._Z28flash_attention_kernel_largeILi128ELb0EEvPK6__halfS2_S2_PS0_if,"aw",@nobits
	.sectionflags	@""
	.align	16
	.zero		1024


//--------------------- .nv.shared.reserved.0     --------------------------
	.section	.nv.shared.reserved.0,"aw",@nobits
	.weak		__nv_reservedSMEM_offset_0_alias
	.size		__nv_reservedSMEM_offset_0_alias, 0, 64
	.other		__nv_reservedSMEM_offset_0_alias,@"STO_CUDA_RESERVED_SHARED STV_DEFAULT"
__nv_reservedSMEM_offset_0_alias:
	.zero		0
	.zero		64


//--------------------- .nv.shared._Z28flash_attention_kernel_largeILi128ELb1EEvPK6__halfS2_S2_PS0_if --------------------------
	.section	.nv.shared._Z28flash_attention_kernel_largeILi128ELb1EEvPK6__halfS2_S2_PS0_if,"aw",@nobits
	.sectionflags	@""
	.align	16
	.zero		1024


//--------------------- .nv.shared._Z28flash_attention_kernel_smallILi128ELb0EEvPK6__halfS2_S2_PS0_if --------------------------
	.section	.nv.shared._Z28flash_attention_kernel_smallILi128ELb0EEvPK6__halfS2_S2_PS0_if,"aw",@nobits
	.sectionflags	@""
	.align	16
	.zero		1024


//--------------------- .nv.shared._Z28flash_attention_kernel_smallILi128ELb1EEvPK6__halfS2_S2_PS0_if --------------------------
	.section	.nv.shared._Z28flash_attention_kernel_smallILi128ELb1EEvPK6__halfS2_S2_PS0_if,"aw",@nobits
	.sectionflags	@""
	.align	16
	.zero		1024


//--------------------- .nv.constant0._Z28flash_attention_kernel_largeILi128ELb0EEvPK6__halfS2_S2_PS0_if --------------------------
	.section	.nv.constant0._Z28flash_attention_kernel_largeILi128ELb0EEvPK6__halfS2_S2_PS0_if,"a",@progbits
	.sectionflags	@""
	.align	4
.nv.constant0._Z28flash_attention_kernel_largeILi128ELb0EEvPK6__halfS2_S2_PS0_if:
	.zero		936


//--------------------- .nv.constant0._Z28flash_attention_kernel_largeILi128ELb1EEvPK6__halfS2_S2_PS0_if --------------------------
	.section	.nv.constant0._Z28flash_attention_kernel_largeILi128ELb1EEvPK6__halfS2_S2_PS0_if,"a",@progbits
	.sectionflags	@""
	.align	4
.nv.constant0._Z28flash_attention_kernel_largeILi128ELb1EEvPK6__halfS2_S2_PS0_if:
	.zero		936


//--------------------- .nv.constant0._Z28flash_attention_kernel_smallILi128ELb0EEvPK6__halfS2_S2_PS0_if --------------------------
	.section	.nv.constant0._Z28flash_attention_kernel_smallILi128ELb0EEvPK6__halfS2_S2_PS0_if,"a",@progbits
	.sectionflags	@""
	.align	4
.nv.constant0._Z28flash_attention_kernel_smallILi128ELb0EEvPK6__halfS2_S2_PS0_if:
	.zero		936


//--------------------- .nv.constant0._Z28flash_attention_kernel_smallILi128ELb1EEvPK6__halfS2_S2_PS0_if --------------------------
	.section	.nv.constant0._Z28flash_attention_kernel_smallILi128ELb1EEvPK6__halfS2_S2_PS0_if,"a",@progbits
	.sectionflags	@""
	.align	4
.nv.constant0._Z28flash_attention_kernel_smallILi128ELb1EEvPK6__halfS2_S2_PS0_if:
	.zero		936


//--------------------- SYMBOLS --------------------------

	.type		.nv.reservedSmem.offset0,@object
	.size		.nv.reservedSmem.offset0,0x4
	.type		.nv.reservedSmem.cap,@object
	.size		.nv.reservedSmem.cap,0x4
